def matmul_kernel(
    a_ptr,
    b_ptr,
    c_ptr,
    M,
    N,
    K,
    stride_am,
    stride_ak,
    stride_bk,
    stride_bn,
    stride_cm,
    stride_cn,
    BLOCK_M: tl.constexpr,
    BLOCK_N: tl.constexpr,
    BLOCK_K: tl.constexpr,
    GROUP_M: tl.constexpr,
):
    pid = tl.program_id(axis=0)
    num_pid_m = tl.cdiv(M, BLOCK_M)
    num_pid_n = tl.cdiv(N, BLOCK_N)
    num_pid_in_group = GROUP_M * num_pid_n
    group_id = pid // num_pid_in_group
    first_pid_m = group_id * GROUP_M
    group_size_m = min(num_pid_m - first_pid_m, GROUP_M)
    pid_m = first_pid_m + ((pid % num_pid_in_group) % group_size_m)
    pid_n = (pid % num_pid_in_group) // group_size_m

    offs_am = (pid_m * BLOCK_M + tl.arange(0, BLOCK_M)) % M
    offs_bn = (pid_n * BLOCK_N + tl.arange(0, BLOCK_N)) % N
    offs_k = tl.arange(0, BLOCK_K)
    a_ptrs = a_ptr + offs_am[:, None] * stride_am + offs_k[None, :] * stride_ak
    b_ptrs = b_ptr + offs_k[:, None] * stride_bk + offs_bn[None, :] * stride_bn

    acc = tl.zeros((BLOCK_M, BLOCK_N), dtype=tl.float32)
    for kk in range(0, tl.cdiv(K, BLOCK_K)):
        a = tl.load(a_ptrs, mask=offs_k[None, :] < K - kk * BLOCK_K, other=0.0)
        b = tl.load(b_ptrs, mask=offs_k[:, None] < K - kk * BLOCK_K, other=0.0)
        acc = tl.dot(a, b, acc)
        a_ptrs += BLOCK_K * stride_ak
        b_ptrs += BLOCK_K * stride_bk

    c = acc.to(c_ptr.dtype.element_ty)
    offs_cm = pid_m * BLOCK_M + tl.arange(0, BLOCK_M)
    offs_cn = pid_n * BLOCK_N + tl.arange(0, BLOCK_N)
    c_ptrs = c_ptr + offs_cm[:, None] * stride_cm + offs_cn[None, :] * stride_cn
    mask = (offs_cm[:, None] < M) & (offs_cn[None, :] < N)
    tl.store(c_ptrs, c, mask=mask)

# config = {"BLOCK_K": 32, "BLOCK_M": 512, "BLOCK_N": 64, "GROUP_M": 8, "arch": "sm_100", "dtype": "fp32", "num_ctas": 1, "num_stages": 8, "num_warps": 4}
# arch = sm_100


// ===== COMPILED SASS (sm_100a) =====

	.target	sm_100a

	.elftype	@"ET_EXEC"


//--------------------- .note.nv.tkinfo           --------------------------
	.section	.note.nv.tkinfo,"",@"SHT_NOTE"
	.sectionflags	@"SHF_NOTE_NV_TKINFO"
	.tkinfo
        /*0018*/ 	.word	0x00000081
        /*0030*/ 	.string	""
        /*0030*/ 	.string	"ptxas-blackwell"
        /*0030*/ 	.string	"Cuda compilation tools, release 12.9, V12.9.86"
        /*0030*/ 	.string	"Build cuda_12.9.r12.9/compiler.36037853_0"
        /*0030*/ 	.string	"-v  -suppress-debug-info  -lineinfo  -arch sm_100a "



//--------------------- .note.nv.cuver            --------------------------
	.section	.note.nv.cuver,"",@"SHT_NOTE"
	.sectionflags	@"SHF_NOTE_NV_CUVER"
        /*0018*/ 	.short	0x0001
        /*001a*/ 	.short	0x0064
        /*001c*/ 	.short	0x0001
        /*001e*/ 	.short	0x0000
        /*0020*/ 	.short	0x0001
        /*0022*/ 	.short	0x0000


//--------------------- .nv.info                  --------------------------
	.section	.nv.info,"",@"SHT_CUDA_INFO"
	.align	4


	//----- nvinfo : EIATTR_REGCOUNT
	.align		4
        /*0000*/ 	.byte	0x04, 0x2f
        /*0002*/ 	.short	(.L_4 - .L_3)
	.align		4
.L_3:
        /*0004*/ 	.word	index@(matmul_kernel)
        /*0008*/ 	.word	0x000000ff


	//----- nvinfo : EIATTR_FRAME_SIZE
	.align		4
.L_4:
        /*000c*/ 	.byte	0x04, 0x11
        /*000e*/ 	.short	(.L_6 - .L_5)
	.align		4
.L_5:
        /*0010*/ 	.word	index@($__internal_2_$__cuda_sm10x_tcgen05_guardrail_trap_unallocated_columns_being_dealloced)
        /*0014*/ 	.word	0x000007a0


	//----- nvinfo : EIATTR_FRAME_SIZE
	.align		4
.L_6:
        /*0018*/ 	.byte	0x04, 0x11
        /*001a*/ 	.short	(.L_8 - .L_7)
	.align		4
.L_7:
        /*001c*/ 	.word	index@($__internal_1_$__cuda_sm10x_tcgen05_guardrail_trap_phase_invalid_during_alloc)
        /*0020*/ 	.word	0x000007a0


	//----- nvinfo : EIATTR_FRAME_SIZE
	.align		4
.L_8:
        /*0024*/ 	.byte	0x04, 0x11
        /*0026*/ 	.short	(.L_10 - .L_9)
	.align		4
.L_9:
        /*0028*/ 	.word	index@($__internal_0_$__cuda_sm10x_tcgen05_guardrail_trap_col_being_dealloced_not_returned_by_alloc)
        /*002c*/ 	.word	0x000007a0


	//----- nvinfo : EIATTR_FRAME_SIZE
	.align		4
.L_10:
        /*0030*/ 	.byte	0x04, 0x11
        /*0032*/ 	.short	(.L_12 - .L_11)
	.align		4
.L_11:
        /*0034*/ 	.word	index@(matmul_kernel)
        /*0038*/ 	.word	0x000007a0


	//----- nvinfo : EIATTR_MIN_STACK_SIZE
	.align		4
.L_12:
        /*003c*/ 	.byte	0x04, 0x12
        /*003e*/ 	.short	(.L_14 - .L_13)
	.align		4
.L_13:
        /*0040*/ 	.word	index@(matmul_kernel)
        /*0044*/ 	.word	0x000007a0
.L_14:


//--------------------- .nv.info.matmul_kernel    --------------------------
	.section	.nv.info.matmul_kernel,"",@"SHT_CUDA_INFO"
	.sectionflags	@""
	.align	4


	//----- nvinfo : EIATTR_CUDA_API_VERSION
	.align		4
        /*0000*/ 	.byte	0x04, 0x37
        /*0002*/ 	.short	(.L_16 - .L_15)
.L_15:
        /*0004*/ 	.word	0x00000081


	//----- nvinfo : EIATTR_KPARAM_INFO
	.align		4
.L_16:
        /*0008*/ 	.byte	0x04, 0x17
        /*000a*/ 	.short	(.L_18 - .L_17)
.L_17:
        /*000c*/ 	.word	0x00000000
        /*0010*/ 	.short	0x000d
        /*0012*/ 	.short	0x0048
        /*0014*/ 	.byte	0x00, 0xf4, 0x21, 0x00


	//----- nvinfo : EIATTR_KPARAM_INFO
	.align		4
.L_18:
        /*0018*/ 	.byte	0x04, 0x17
        /*001a*/ 	.short	(.L_20 - .L_19)
.L_19:
        /*001c*/ 	.word	0x00000000
        /*0020*/ 	.short	0x000c
        /*0022*/ 	.short	0x0040
        /*0024*/ 	.byte	0x00, 0xf4, 0x21, 0x00


	//----- nvinfo : EIATTR_KPARAM_INFO
	.align		4
.L_20:
        /*0028*/ 	.byte	0x04, 0x17
        /*002a*/ 	.short	(.L_22 - .L_21)
.L_21:
        /*002c*/ 	.word	0x00000000
        /*0030*/ 	.short	0x000b
        /*0032*/ 	.short	0x0038
        /*0034*/ 	.byte	0x00, 0xf0, 0x11, 0x00


	//----- nvinfo : EIATTR_KPARAM_INFO
	.align		4
.L_22:
        /*0038*/ 	.byte	0x04, 0x17
        /*003a*/ 	.short	(.L_24 - .L_23)
.L_23:
        /*003c*/ 	.word	0x00000000
        /*0040*/ 	.short	0x000a
        /*0042*/ 	.short	0x0034
        /*0044*/ 	.byte	0x00, 0xf0, 0x11, 0x00


	//----- nvinfo : EIATTR_KPARAM_INFO
	.align		4
.L_24:
        /*0048*/ 	.byte	0x04, 0x17
        /*004a*/ 	.short	(.L_26 - .L_25)
.L_25:
        /*004c*/ 	.word	0x00000000
        /*0050*/ 	.short	0x0009
        /*0052*/ 	.short	0x0030
        /*0054*/ 	.byte	0x00, 0xf0, 0x11, 0x00


	//----- nvinfo : EIATTR_KPARAM_INFO
	.align		4
.L_26:
        /*0058*/ 	.byte	0x04, 0x17
        /*005a*/ 	.short	(.L_28 - .L_27)
.L_27:
        /*005c*/ 	.word	0x00000000
        /*0060*/ 	.short	0x0008
        /*0062*/ 	.short	0x002c
        /*0064*/ 	.byte	0x00, 0xf0, 0x11, 0x00


	//----- nvinfo : EIATTR_KPARAM_INFO
	.align		4
.L_28:
        /*0068*/ 	.byte	0x04, 0x17
        /*006a*/ 	.short	(.L_30 - .L_29)
.L_29:
        /*006c*/ 	.word	0x00000000
        /*0070*/ 	.short	0x0007
        /*0072*/ 	.short	0x0028
        /*0074*/ 	.byte	0x00, 0xf0, 0x11, 0x00


	//----- nvinfo : EIATTR_KPARAM_INFO
	.align		4
.L_30:
        /*0078*/ 	.byte	0x04, 0x17
        /*007a*/ 	.short	(.L_32 - .L_31)
.L_31:
        /*007c*/ 	.word	0x00000000
        /*0080*/ 	.short	0x0006
        /*0082*/ 	.short	0x0024
        /*0084*/ 	.byte	0x00, 0xf0, 0x11, 0x00


	//----- nvinfo : EIATTR_KPARAM_INFO
	.align		4
.L_32:
        /*0088*/ 	.byte	0x04, 0x17
        /*008a*/ 	.short	(.L_34 - .L_33)
.L_33:
        /*008c*/ 	.word	0x00000000
        /*0090*/ 	.short	0x0005
        /*0092*/ 	.short	0x0020
        /*0094*/ 	.byte	0x00, 0xf0, 0x11, 0x00


	//----- nvinfo : EIATTR_KPARAM_INFO
	.align		4
.L_34:
        /*0098*/ 	.byte	0x04, 0x17
        /*009a*/ 	.short	(.L_36 - .L_35)
.L_35:
        /*009c*/ 	.word	0x00000000
        /*00a0*/ 	.short	0x0004
        /*00a2*/ 	.short	0x001c
        /*00a4*/ 	.byte	0x00, 0xf0, 0x11, 0x00


	//----- nvinfo : EIATTR_KPARAM_INFO
	.align		4
.L_36:
        /*00a8*/ 	.byte	0x04, 0x17
        /*00aa*/ 	.short	(.L_38 - .L_37)
.L_37:
        /*00ac*/ 	.word	0x00000000
        /*00b0*/ 	.short	0x0003
        /*00b2*/ 	.short	0x0018
        /*00b4*/ 	.byte	0x00, 0xf0, 0x11, 0x00


	//----- nvinfo : EIATTR_KPARAM_INFO
	.align		4
.L_38:
        /*00b8*/ 	.byte	0x04, 0x17
        /*00ba*/ 	.short	(.L_40 - .L_39)
.L_39:
        /*00bc*/ 	.word	0x00000000
        /*00c0*/ 	.short	0x0002
        /*00c2*/ 	.short	0x0010
        /*00c4*/ 	.byte	0x00, 0xf4, 0x21, 0x00


	//----- nvinfo : EIATTR_KPARAM_INFO
	.align		4
.L_40:
        /*00c8*/ 	.byte	0x04, 0x17
        /*00ca*/ 	.short	(.L_42 - .L_41)
.L_41:
        /*00cc*/ 	.word	0x00000000
        /*00d0*/ 	.short	0x0001
        /*00d2*/ 	.short	0x0008
        /*00d4*/ 	.byte	0x00, 0xf4, 0x21, 0x00


	//----- nvinfo : EIATTR_KPARAM_INFO
	.align		4
.L_42:
        /*00d8*/ 	.byte	0x04, 0x17
        /*00da*/ 	.short	(.L_44 - .L_43)
.L_43:
        /*00dc*/ 	.word	0x00000000
        /*00e0*/ 	.short	0x0000
        /*00e2*/ 	.short	0x0000
        /*00e4*/ 	.byte	0x00, 0xf4, 0x21, 0x00


	//----- nvinfo : EIATTR_AT_ENTRY_FRAGMENTS
	.align		4
.L_44:
        /*00e8*/ 	.byte	0x04, 0x4f
        /*00ea*/ 	.short	(.L_46 - .L_45)


	//   ....[0]....
.L_45:
        /*00ec*/ 	.word	0x00000004


	//----- nvinfo : EIATTR_RESERVED_SMEM_USED
	.align		4
.L_46:
        /*00f0*/ 	.byte	0x01, 0x41
	.zero		2


	//----- nvinfo : EIATTR_SPARSE_MMA_MASK
	.align		4
        /*00f4*/ 	.byte	0x03, 0x50
        /*00f6*/ 	.short	0x0000


	//----- nvinfo : EIATTR_TCGEN05_1CTA_USED
	.align		4
        /*00f8*/ 	.byte	0x01, 0x51
	.zero		2


	//----- nvinfo : EIATTR_MAXREG_COUNT
	.align		4
        /*00fc*/ 	.byte	0x03, 0x1b
        /*00fe*/ 	.short	0x00ff


	//----- nvinfo : EIATTR_NUM_BARRIERS
	.align		4
        /*0100*/ 	.byte	0x02, 0x4c
        /*0102*/ 	.byte	0x01
	.zero		1


	//----- nvinfo : EIATTR_ANNOTATIONS
	.align		4
        /*0104*/ 	.byte	0x04, 0x55
        /*0106*/ 	.short	(.L_48 - .L_47)


	//   ....[0]....
.L_47:
        /*0108*/ 	.word	0x00000001
        /*010c*/ 	.byte	0x10, 0x1b, 0x00, 0x00, 0x01, 0x00, 0x00, 0x00, 0x50, 0x1b, 0x00, 0x00, 0x01, 0x00, 0x00, 0x00
        /* <DEDUP_REMOVED lines=814> */
        /*33fc*/ 	.byte	0x20, 0xd9, 0x01, 0x00


	//----- nvinfo : EIATTR_INT_WARP_WIDE_INSTR_OFFSETS
	.align		4
.L_48:
        /*3400*/ 	.byte	0x04, 0x31
        /*3402*/ 	.short	(.L_50 - .L_49)


	//   ....[0]....
.L_49:
        /*3404*/ 	.word	0x00001b30


	//   ....[1]....
        /*3408*/ 	.word	0x00001ef0


	//   ....[2]....
        /*340c*/ 	.word	0x00001f80


	//   ....[3]....
        /*3410*/ 	.word	0x00021d70


	//   ....[4]....
        /*3414*/ 	.word	0x00021dc0


	//----- nvinfo : EIATTR_COOP_GROUP_MASK_REGIDS
	.align		4
.L_50:
        /*3418*/ 	.byte	0x04, 0x29
        /*341a*/ 	.short	(.L_52 - .L_51)


	//   ....[0]....
.L_51:
        /*341c*/ 	.word	0xffffffff


	//   ....[1]....
        /*3420*/ 	.word	0xffffffff


	//   ....[2]....
        /*3424*/ 	.word	0xffffffff


	//   ....[3]....
        /*3428*/ 	.word	0xffffffff


	//----- nvinfo : EIATTR_COOP_GROUP_INSTR_OFFSETS
	.align		4
.L_52:
        /*342c*/ 	.byte	0x04, 0x28
        /*342e*/ 	.short	(.L_54 - .L_53)


	//   ....[0]....
.L_53:
        /*3430*/ 	.word	0x00000070


	//   ....[1]....
        /*3434*/ 	.word	0x00000330


	//   ....[2]....
        /*3438*/ 	.word	0x00021c00


	//   ....[3]....
        /*343c*/ 	.word	0x00021e70


	//----- nvinfo : EIATTR_VRC_CTA_INIT_COUNT
	.align		4
.L_54:
        /*3440*/ 	.byte	0x02, 0x4a
        /*3442*/ 	.byte	0x80
	.zero		1


	//----- nvinfo : EIATTR_MBARRIER_INSTR_OFFSETS
	.align		4
        /*3444*/ 	.byte	0x04, 0x39
        /*3446*/ 	.short	(.L_56 - .L_55)


	//   ....[0]....
.L_55:
        /*3448*/ 	.word	0x00002000
        /*344c*/ 	.word	0x000000ff
        /*3450*/ 	.word	0x00000000
        /*3454*/ 	.short	0x0100
        /*3456*/ 	.byte	0x04
	.zero		1


	//   ....[1]....
        /*3458*/ 	.word	0x00002110
        /*345c*/ 	.word	0x000000ff
        /*3460*/ 	.word	0x00080008
        /*3464*/ 	.short	0x0100
        /*3466*/ 	.byte	0x0a
	.zero		1


	//   ....[2]....
        /*3468*/ 	.word	0x000183e0
        /*346c*/ 	.word	0x000000ff
        /*3470*/ 	.word	0x00000000
        /*3474*/ 	.short	0x010a
        /*3476*/ 	.byte	0x04
	.zero		1


	//   ....[3]....
        /*3478*/ 	.word	0x0001c740
        /*347c*/ 	.word	0x000000ff
        /*3480*/ 	.word	0x00000000
        /*3484*/ 	.short	0x010a
        /*3486*/ 	.byte	0x04
	.zero		1


	//   ....[4]....
        /*3488*/ 	.word	0x0001c800
        /*348c*/ 	.word	0x000000ff
        /*3490*/ 	.word	0x00080000
        /*3494*/ 	.short	0x0108
        /*3496*/ 	.byte	0x0a
	.zero		1


	//   ....[5]....
        /*3498*/ 	.word	0x0001c8e0
        /*349c*/ 	.word	0x000000ff
        /*34a0*/ 	.word	0x00080008
        /*34a4*/ 	.short	0x0108
        /*34a6*/ 	.byte	0x0a
	.zero		1


	//   ....[6]....
        /*34a8*/ 	.word	0x00021e90
        /*34ac*/ 	.word	0x000000ff
        /*34b0*/ 	.word	0x00000000
        /*34b4*/ 	.short	0x010a
        /*34b6*/ 	.byte	0x04
	.zero		1


	//   ....[7]....
        /*34b8*/ 	.word	0x00021ec0
        /*34bc*/ 	.word	0x000000ff
        /*34c0*/ 	.word	0x00000000
        /*34c4*/ 	.short	0x010a
        /*34c6*/ 	.byte	0x04
	.zero		1


	//----- nvinfo : EIATTR_NUM_MBARRIERS
	.align		4
.L_56:
        /*34c8*/ 	.byte	0x03, 0x38
        /*34ca*/ 	.short	0x0002


	//----- nvinfo : EIATTR_EXIT_INSTR_OFFSETS
	.align		4
        /*34cc*/ 	.byte	0x04, 0x1c
        /*34ce*/ 	.short	(.L_58 - .L_57)


	//   ....[0]....
.L_57:
        /*34d0*/ 	.word	0x00021e80


	//----- nvinfo : EIATTR_REQNTID
	.align		4
.L_58:
        /*34d4*/ 	.byte	0x04, 0x10
        /*34d6*/ 	.short	(.L_60 - .L_59)
.L_59:
        /*34d8*/ 	.word	0x00000080
        /*34dc*/ 	.word	0x00000001
        /*34e0*/ 	.word	0x00000001


	//----- nvinfo : EIATTR_CRS_STACK_SIZE
	.align		4
.L_60:
        /*34e4*/ 	.byte	0x04, 0x1e
        /*34e6*/ 	.short	(.L_62 - .L_61)
.L_61:
        /*34e8*/ 	.word	0x00000000


	//----- nvinfo : EIATTR_CBANK_PARAM_SIZE
	.align		4
.L_62:
        /*34ec*/ 	.byte	0x03, 0x19
        /*34ee*/ 	.short	0x0050


	//----- nvinfo : EIATTR_PARAM_CBANK
	.align		4
        /*34f0*/ 	.byte	0x04, 0x0a
        /*34f2*/ 	.short	(.L_64 - .L_63)
	.align		4
.L_63:
        /*34f4*/ 	.word	index@(.nv.constant0.matmul_kernel)
        /*34f8*/ 	.short	0x0380
        /*34fa*/ 	.short	0x0050


	//----- nvinfo : EIATTR_SW_WAR
	.align		4
.L_64:
        /*34fc*/ 	.byte	0x04, 0x36
        /*34fe*/ 	.short	(.L_66 - .L_65)
.L_65:
        /*3500*/ 	.word	0x00000008
.L_66:


//--------------------- .nv.compat                --------------------------
	.section	.nv.compat,"",@"SHT_CUDA_COMPAT_INFO"
	.align	4
        /*0000*/ 	.byte	0x02, 0x02, 0x02, 0x00, 0x02, 0x05, 0x05, 0x00, 0x02, 0x03, 0x00, 0x00, 0x02, 0x06, 0x01, 0x00


//--------------------- .nv.callgraph             --------------------------
	.section	.nv.callgraph,"",@"SHT_CUDA_CALLGRAPH"
	.align	4
	.sectionentsize	8
	.align		4
        /*0000*/ 	.word	0x00000000
	.align		4
        /*0004*/ 	.word	0xffffffff
	.align		4
        /*0008*/ 	.word	0x00000000
	.align		4
        /*000c*/ 	.word	0xfffffffe
	.align		4
        /*0010*/ 	.word	0x00000000
	.align		4
        /*0014*/ 	.word	0xfffffffd
	.align		4
        /*0018*/ 	.word	0x00000000
	.align		4
        /*001c*/ 	.word	0xfffffffc


//--------------------- .text.matmul_kernel       --------------------------
	.section	.text.matmul_kernel,"ax",@progbits
	.align	128
        .global         matmul_kernel
        .type           matmul_kernel,@function
        .size           matmul_kernel,(.L_x_21 - matmul_kernel)
        .other          matmul_kernel,@"STO_CUDA_ENTRY STV_DEFAULT"
matmul_kernel:
.text.matmul_kernel:
[----:B------:R-:W1:Y:S01]  /*0000*/  LDC R1, c[0x0][0x37c] ;  /* 0x0000df00ff017b82 */ /* 0x000e620000000800 */
[----:B------:R-:W2:Y:S01]  /*0010*/  S2R R0, SR_TID.X ;  /* 0x0000000000007919 */ /* 0x000ea20000002100 */
[----:B-1----:R-:W-:Y:S01]  /*0020*/  VIADD R1, R1, 0xfffff860 ;  /* 0xfffff86001017836 */ /* 0x002fe20000000000 */
[----:B--2---:R-:W-:-:S13]  /*0030*/  ISETP.GE.U32.AND P0, PT, R0, 0x20, PT ;  /* 0x000000200000780c */ /* 0x004fda0003f06070 */
[----:B------:R-:W-:Y:S02]  /*0040*/  VOTEU.ANY UP0, P0 ;  /* 0x0000000000ff7886 */ /* 0x000fe40000000100 */
[----:B------:R-:W-:Y:S05]  /*0050*/  BRA.U UP0, `(.L_x_0) ;  /* 0x0000000100b87547 */ /* 0x000fea000b800000 */
[----:B------:R-:W1:Y:S01]  /*0060*/  S2UR UR6, SR_CgaCtaId ;  /* 0x00000000000679c3 */ /* 0x000e620000008800 */
[----:B------:R-:W-:Y:S01]  /*0070*/  NOP ;  /* 0x0000000000007918 */ /* 0x000fe20000000000 */
[----:B------:R-:W-:Y:S02]  /*0080*/  UMOV UR4, 0x40 ;  /* 0x0000004000047882 */ /* 0x000fe40000000000 */
[----:B-1----:R-:W-:-:S09]  /*0090*/  ULEA UR4, UR6, UR4, 0x18 ;  /* 0x0000000406047291 */ /* 0x002fd2000f8ec0ff */
[----:B------:R-:W1:Y:S01]  /*00a0*/  LDS.U8 R0, [UR4] ;  /* 0x00000004ff007984 */ /* 0x000e620008000000 */
[----:B------:R-:W-:Y:S02]  /*00b0*/  UMOV UR4, 0x400 ;  /* 0x0000040000047882 */ /* 0x000fe40000000000 */
[----:B------:R-:W-:Y:S01]  /*00c0*/  ULEA UR4, UR6, UR4, 0x18 ;  /* 0x0000000406047291 */ /* 0x000fe2000f8ec0ff */
[----:B-1----:R-:W-:-:S13]  /*00d0*/  ISETP.NE.AND P0, PT, R0, RZ, PT ;  /* 0x000000ff0000720c */ /* 0x002fda0003f05270 */
[----:B------:R-:W-:Y:S05]  /*00e0*/  @P0 BRA `(.L_x_1) ;  /* 0x00000000007c0947 */ /* 0x000fea0003800000 */
[----:B------:R-:W-:-:S13]  /*00f0*/  ELECT P0, URZ, PT ;  /* 0x0000000000ff782f */ /* 0x000fda0003800000 */
[----:B------:R-:W-:Y:S05]  /*0100*/  @!P0 BRA `(.L_x_2) ;  /* 0x0000000000848947 */ /* 0x000fea0003800000 */
[----:B------:R-:W-:Y:S01]  /*0110*/  UMOV UR5, 0x10 ;  /* 0x0000001000057882 */ /* 0x000fe20000000000 */
[----:B------:R-:W-:Y:S01]  /*0120*/  IMAD.MOV.U32 R4, RZ, RZ, 0x1 ;  /* 0x00000001ff047424 */ /* 0x000fe200078e00ff */
[----:B------:R-:W-:-:S03]  /*0130*/  MOV R5, 0xffff ;  /* 0x0000ffff00057802 */ /* 0x000fc60000000f00 */
[----:B------:R-:W-:Y:S04]  /*0140*/  DEPBAR.LE SB1, 0x36 ;  /* 0x00009d800000791a */ /* 0x000fe80000000000 */
[----:B------:R-:W1:Y:S02]  /*0150*/  UTCATOMSWS.FIND_AND_SET.ALIGN UP1, UR5, UR5 ;  /* 0x00000005000575e3 */ /* 0x000e640008020800 */
[----:B-1----:R-:W-:-:S04]  /*0160*/  PLOP3.LUT P0, PT, PT, PT, UP1, 0x80, 0x8 ;  /* 0x000000000008781c */ /* 0x002fc80003f0f018 */
[----:B------:R-:W-:-:S04]  /*0170*/  SEL R0, RZ, 0xffffffff, !P0 ;  /* 0xffffffffff007807 */ /* 0x000fc80004000000 */
[----:B------:R-:W-:Y:S01]  /*0180*/  ISETP.NE.AND P0, PT, R0, RZ, PT ;  /* 0x000000ff0000720c */ /* 0x000fe20003f05270 */
[----:B------:R-:W-:-:S12]  /*0190*/  IMAD.U32 R0, RZ, RZ, UR5 ;  /* 0x00000005ff007e24 */ /* 0x000fd8000f8e00ff */
[----:B------:R-:W-:Y:S05]  /*01a0*/  @P0 BRA `(.L_x_3) ;  /* 0x0000000000240947 */ /* 0x000fea0003800000 */
.L_x_4:
[----:B------:R-:W-:Y:S05]  /*01b0*/  NANOSLEEP 0x64 ;  /* 0x000000640000795d */ /* 0x000fea0003800000 */
[----:B------:R-:W-:-:S05]  /*01c0*/  UMOV UR5, 0x10 ;  /* 0x0000001000057882 */ /* 0x000fca0000000000 */
[----:B------:R-:W-:Y:S04]  /*01d0*/  DEPBAR.LE SB1, 0x36 ;  /* 0x00009d800000791a */ /* 0x000fe80000000000 */
[----:B------:R-:W1:Y:S02]  /*01e0*/  UTCATOMSWS.FIND_AND_SET.ALIGN UP1, UR5, UR5 ;  /* 0x00000005000575e3 */ /* 0x000e640008020800 */
[----:B-1----:R-:W-:-:S04]  /*01f0*/  PLOP3.LUT P0, PT, PT, PT, UP1, 0x80, 0x8 ;  /* 0x000000000008781c */ /* 0x002fc80003f0f018 */
[----:B------:R-:W-:-:S04]  /*0200*/  SEL R0, RZ, 0xffffffff, !P0 ;  /* 0xffffffffff007807 */ /* 0x000fc80004000000 */
[----:B------:R-:W-:Y:S01]  /*0210*/  ISETP.NE.AND P0, PT, R0, RZ, PT ;  /* 0x000000ff0000720c */ /* 0x000fe20003f05270 */
[----:B------:R-:W-:-:S12]  /*0220*/  IMAD.U32 R0, RZ, RZ, UR5 ;  /* 0x00000005ff007e24 */ /* 0x000fd8000f8e00ff */
[----:B------:R-:W-:Y:S05]  /*0230*/  @!P0 BRA `(.L_x_4) ;  /* 0xfffffffc00dc8947 */ /* 0x000fea000383ffff */
.L_x_3:
[----:B------:R-:W-:Y:S01]  /*0240*/  IADD3 R3, PT, PT, R0, 0x10, RZ ;  /* 0x0000001000037810 */ /* 0x000fe20007ffe0ff */
[----:B------:R-:W-:Y:S01]  /*0250*/  UMOV UR5, 0x50 ;  /* 0x0000005000057882 */ /* 0x000fe20000000000 */
[----:B------:R-:W-:Y:S01]  /*0260*/  SHF.L.U32 R2, R5, R0, RZ ;  /* 0x0000000005027219 */ /* 0x000fe200000006ff */
[----:B------:R-:W-:Y:S01]  /*0270*/  ULEA UR5, UR6, UR5, 0x18 ;  /* 0x0000000506057291 */ /* 0x000fe2000f8ec0ff */
[----:B------:R-:W-:Y:S01]  /*0280*/  SHF.L.U32 R3, R4, R3, RZ ;  /* 0x0000000304037219 */ /* 0x000fe200000006ff */
[----:B------:R-:W-:-:S03]  /*0290*/  IMAD.SHL.U32 R0, R0, 0x20, RZ ;  /* 0x0000002000007824 */ /* 0x000fc600078e00ff */
[----:B------:R-:W-:-:S05]  /*02a0*/  LOP3.LUT R2, R3, R2, RZ, 0xfc, !PT ;  /* 0x0000000203027212 */ /* 0x000fca00078efcff */
[----:B------:R1:W-:Y:S04]  /*02b0*/  ATOMS.OR RZ, [UR5], R2 ;  /* 0x00000002ffff798c */ /* 0x0003e8000b000005 */
[----:B------:R1:W-:Y:S01]  /*02c0*/  STS [UR4], R0 ;  /* 0x00000000ff007988 */ /* 0x0003e20008000804 */
[----:B------:R-:W-:Y:S05]  /*02d0*/  BRA `(.L_x_2) ;  /* 0x0000000000107947 */ /* 0x000fea0003800000 */
.L_x_1:
[----:B------:R-:W-:Y:S01]  /*02e0*/  IMAD.MOV.U32 R0, RZ, RZ, -0x1 ;  /* 0xffffffffff007424 */ /* 0x000fe200078e00ff */
[----:B------:R-:W-:-:S04]  /*02f0*/  MOV R2, 0x320 ;  /* 0x0000032000027802 */ /* 0x000fc80000000f00 */
[----:B------:R1:W-:Y:S03]  /*0300*/  STS [UR4], R0 ;  /* 0x00000000ff007988 */ /* 0x0003e60008000804 */
[----:B-1----:R-:W-:Y:S05]  /*0310*/  CALL.REL.NOINC `($__internal_1_$__cuda_sm10x_tcgen05_guardrail_trap_phase_invalid_during_alloc) ;  /* 0x0000021c00007944 */ /* 0x002fea0003c00000 */
.L_x_2:
[----:B------:R-:W-:Y:S05]  /*0320*/  WARPSYNC.ALL ;  /* 0x0000000000007948 */ /* 0x000fea0003800000 */
[----:B------:R-:W-:Y:S01]  /*0330*/  NOP ;  /* 0x0000000000007918 */ /* 0x000fe20000000000 */
.L_x_0:
[----:B-1----:R-:W1:Y:S01]  /*0340*/  LDC.64 R2, c[0x0][0x398] ;  /* 0x0000e600ff027b82 */ /* 0x002e620000000a00 */
[----:B------:R-:W2:Y:S01]  /*0350*/  S2R R7, SR_CTAID.X ;  /* 0x0000000000077919 */ /* 0x000ea20000002500 */
[----:B------:R-:W-:Y:S01]  /*0360*/  UMOV UR10, 0x400 ;  /* 0x00000400000a7882 */ /* 0x000fe20000000000 */
[----:B------:R-:W3:Y:S01]  /*0370*/  LDCU.128 UR20, c[0x0][0x380] ;  /* 0x00007000ff1477ac */ /* 0x000ee20008000c00 */
[----:B------:R-:W4:Y:S01]  /*0380*/  S2R R136, SR_TID.X ;  /* 0x0000000000887919 */ /* 0x000f220000002100 */
[----:B------:R-:W1:Y:S03]  /*0390*/  LDCU UR12, c[0x0][0x3a4] ;  /* 0x00007480ff0c77ac */ /* 0x000e660008000800 */
[----:B------:R-:W5:Y:S01]  /*03a0*/  S2UR UR6, SR_CgaCtaId ;  /* 0x00000000000679c3 */ /* 0x000f620000008800 */
[----:B------:R-:W1:Y:S01]  /*03b0*/  LDCU UR13, c[0x0][0x3b0] ;  /* 0x00007600ff0d77ac */ /* 0x000e620008000800 */
[----:B------:R-:W-:-:S06]  /*03c0*/  UMOV UR8, 0x1 ;  /* 0x0000000100087882 */ /* 0x000fcc0000000000 */
[----:B------:R-:W2:Y:S01]  /*03d0*/  LDC R252, c[0x0][0x3a0] ;  /* 0x0000e800fffc7b82 */ /* 0x000ea20000000800 */
[----:B-1----:R-:W-:-:S07]  /*03e0*/  IADD3 R0, PT, PT, R3, 0x3f, RZ ;  /* 0x0000003f03007810 */ /* 0x002fce0007ffe0ff */
[----:B------:R-:W1:Y:S01]  /*03f0*/  LDC.64 R142, c[0x0][0x3a8] ;  /* 0x0000ea00ff8e7b82 */ /* 0x000e620000000a00 */
[----:B------:R-:W-:Y:S02]  /*0400*/  IABS R31, R3 ;  /* 0x00000003001f7213 */ /* 0x000fe40000000000 */
[----:B------:R-:W-:Y:S02]  /*0410*/  SHF.R.S32.HI R5, RZ, 0x1f, R0 ;  /* 0x0000001fff057819 */ /* 0x000fe40000011400 */
[----:B------:R-:W-:Y:S02]  /*0420*/  IABS R27, R2 ;  /* 0x00000002001b7213 */ /* 0x000fe40000000000 */
[----:B------:R-:W-:Y:S01]  /*0430*/  LEA.HI R5, R5, R0, RZ, 0x6 ;  /* 0x0000000005057211 */ /* 0x000fe200078f30ff */
[----:B-----5:R-:W-:Y:S01]  /*0440*/  ULEA UR10, UR6, UR10, 0x18 ;  /* 0x0000000a060a7291 */ /* 0x020fe2000f8ec0ff */
[----:B--2---:R-:W-:Y:S02]  /*0450*/  IABS R10, R7 ;  /* 0x00000007000a7213 */ /* 0x004fe40000000000 */
[----:B------:R-:W-:Y:S01]  /*0460*/  SHF.R.S32.HI R5, RZ, 0x6, R5 ;  /* 0x00000006ff057819 */ /* 0x000fe20000011405 */
[----:B------:R-:W-:Y:S01]  /*0470*/  UIADD3 UR4, UPT, UPT, UR10, 0x80000, URZ ;  /* 0x000800000a047890 */ /* 0x000fe2000fffe0ff */
[----:B----4-:R-:W-:-:S03]  /*0480*/  LOP3.LUT R38, R136, 0x1f, RZ, 0xc0, !PT ;  /* 0x0000001f88267812 */ /* 0x010fc600078ec0ff */
[----:B------:R-:W-:-:S05]  /*0490*/  IMAD.SHL.U32 R6, R5, 0x8, RZ ;  /* 0x0000000805067824 */ /* 0x000fca00078e00ff */
[-C--:B------:R-:W-:Y:S02]  /*04a0*/  IABS R9, R6.reuse ;  /* 0x0000000600097213 */ /* 0x080fe40000000000 */
[----:B------:R-:W-:Y:S01]  /*04b0*/  IABS R12, R6 ;  /* 0x00000006000c7213 */ /* 0x000fe20000000000 */
[----:B-1----:R-:W-:Y:S01]  /*04c0*/  IMAD R207, R38, R143, RZ ;  /* 0x0000008f26cf7224 */ /* 0x002fe200078e02ff */
[----:B------:R-:W1:Y:S08]  /*04d0*/  I2F.RP R0, R9 ;  /* 0x0000000900007306 */ /* 0x000e700000209400 */
[----:B-1----:R-:W1:Y:S02]  /*04e0*/  MUFU.RCP R0, R0 ;  /* 0x0000000000007308 */ /* 0x002e640000001000 */
[----:B-1----:R-:W-:Y:S01]  /*04f0*/  VIADD R4, R0, 0xffffffe ;  /* 0x0ffffffe00047836 */ /* 0x002fe20000000000 */
[----:B------:R-:W-:-:S05]  /*0500*/  IADD3 R0, PT, PT, RZ, -R12, RZ ;  /* 0x8000000cff007210 */ /* 0x000fca0007ffe0ff */
[----:B------:R1:W2:Y:S02]  /*0510*/  F2I.FTZ.U32.TRUNC.NTZ R5, R4 ;  /* 0x0000000400057305 */ /* 0x0002a4000021f000 */
[----:B-1----:R-:W-:Y:S01]  /*0520*/  IMAD.MOV.U32 R4, RZ, RZ, RZ ;  /* 0x000000ffff047224 */ /* 0x002fe200078e00ff */
[----:B--2---:R-:W-:-:S05]  /*0530*/  IADD3 R8, PT, PT, RZ, -R5, RZ ;  /* 0x80000005ff087210 */ /* 0x004fca0007ffe0ff */
[----:B------:R-:W-:Y:S02]  /*0540*/  IMAD R11, R8, R9, RZ ;  /* 0x00000009080b7224 */ /* 0x000fe400078e02ff */
[----:B------:R-:W-:Y:S02]  /*0550*/  IMAD.MOV.U32 R8, RZ, RZ, R10 ;  /* 0x000000ffff087224 */ /* 0x000fe400078e000a */
[----:B------:R-:W-:-:S06]  /*0560*/  IMAD.HI.U32 R5, R5, R11, R4 ;  /* 0x0000000b05057227 */ /* 0x000fcc00078e0004 */
[----:B------:R-:W-:-:S04]  /*0570*/  IMAD.HI.U32 R5, R5, R8, RZ ;  /* 0x0000000805057227 */ /* 0x000fc800078e00ff */
[----:B------:R-:W-:Y:S01]  /*0580*/  IMAD R0, R5, R0, R8 ;  /* 0x0000000005007224 */ /* 0x000fe200078e0208 */
[----:B------:R-:W-:Y:S04]  /*0590*/  BAR.SYNC.DEFER_BLOCKING 0x0 ;  /* 0x0000000000007b1d */ /* 0x000fe80000010000 */
[----:B------:R-:W-:-:S13]  /*05a0*/  ISETP.GT.U32.AND P1, PT, R9, R0, PT ;  /* 0x000000000900720c */ /* 0x000fda0003f24070 */
[----:B------:R-:W-:Y:S02]  /*05b0*/  @!P1 IMAD.IADD R0, R0, 0x1, -R9 ;  /* 0x0000000100009824 */ /* 0x000fe400078e0a09 */
[----:B------:R-:W-:Y:S01]  /*05c0*/  @!P1 VIADD R5, R5, 0x1 ;  /* 0x0000000105059836 */ /* 0x000fe20000000000 */
[----:B------:R-:W-:Y:S02]  /*05d0*/  ISETP.NE.AND P1, PT, R6, RZ, PT ;  /* 0x000000ff0600720c */ /* 0x000fe40003f25270 */
[----:B------:R-:W-:Y:S02]  /*05e0*/  ISETP.GE.U32.AND P0, PT, R0, R9, PT ;  /* 0x000000090000720c */ /* 0x000fe40003f06070 */
[----:B------:R-:W-:-:S04]  /*05f0*/  LOP3.LUT R0, R7, R6, RZ, 0x3c, !PT ;  /* 0x0000000607007212 */ /* 0x000fc800078e3cff */
[----:B------:R-:W-:Y:S01]  /*0600*/  ISETP.GE.AND P2, PT, R0, RZ, PT ;  /* 0x000000ff0000720c */ /* 0x000fe20003f46270 */
[----:B------:R-:W-:-:S06]  /*0610*/  VIADD R0, R2, 0x1ff ;  /* 0x000001ff02007836 */ /* 0x000fcc0000000000 */
[----:B------:R-:W-:-:S05]  /*0620*/  @P0 IADD3 R5, PT, PT, R5, 0x1, RZ ;  /* 0x0000000105050810 */ /* 0x000fca0007ffe0ff */
[----:B------:R-:W-:Y:S01]  /*0630*/  IMAD.MOV.U32 R4, RZ, RZ, R5 ;  /* 0x000000ffff047224 */ /* 0x000fe200078e0005 */
[----:B------:R-:W-:-:S04]  /*0640*/  SHF.R.S32.HI R5, RZ, 0x1f, R0 ;  /* 0x0000001fff057819 */ /* 0x000fc80000011400 */
[----:B------:R-:W-:Y:S02]  /*0650*/  @!P2 IADD3 R4, PT, PT, -R4, RZ, RZ ;  /* 0x000000ff0404a210 */ /* 0x000fe40007ffe1ff */
[----:B------:R-:W-:Y:S02]  /*0660*/  @!P1 LOP3.LUT R4, RZ, R6, RZ, 0x33, !PT ;  /* 0x00000006ff049212 */ /* 0x000fe400078e33ff */
[----:B------:R-:W-:-:S03]  /*0670*/  LEA.HI R5, R5, R0, RZ, 0x9 ;  /* 0x0000000005057211 */ /* 0x000fc600078f48ff */
[C---:B------:R-:W-:Y:S01]  /*0680*/  IMAD.SHL.U32 R14, R4.reuse, 0x8, RZ ;  /* 0x00000008040e7824 */ /* 0x040fe200078e00ff */
[----:B------:R-:W-:-:S04]  /*0690*/  IADD3 R4, PT, PT, -R4, RZ, RZ ;  /* 0x000000ff04047210 */ /* 0x000fc80007ffe1ff */
[----:B------:R-:W-:Y:S01]  /*06a0*/  LEA.HI.SX32 R5, R5, -R14, 0x17 ;  /* 0x8000000e05057211 */ /* 0x000fe200078fbaff */
[----:B------:R-:W-:-:S03]  /*06b0*/  IMAD R16, R6, R4, R7 ;  /* 0x0000000406107224 */ /* 0x000fc600078e0207 */
[----:B------:R-:W-:Y:S02]  /*06c0*/  VIMNMX R13, PT, PT, R5, 0x8, PT ;  /* 0x00000008050d7848 */ /* 0x000fe40003fe0100 */
[----:B------:R-:W-:Y:S02]  /*06d0*/  IABS R11, R16 ;  /* 0x00000010000b7213 */ /* 0x000fe40000000000 */
[-C--:B------:R-:W-:Y:S02]  /*06e0*/  IABS R9, R13.reuse ;  /* 0x0000000d00097213 */ /* 0x080fe40000000000 */
[----:B------:R-:W-:Y:S02]  /*06f0*/  IABS R6, R13 ;  /* 0x0000000d00067213 */ /* 0x000fe40000000000 */
[----:B------:R-:W1:Y:S08]  /*0700*/  I2F.RP R0, R9 ;  /* 0x0000000900007306 */ /* 0x000e700000209400 */
[----:B-1----:R-:W1:Y:S02]  /*0710*/  MUFU.RCP R0, R0 ;  /* 0x0000000000007308 */ /* 0x002e640000001000 */
[----:B-1----:R-:W-:-:S02]  /*0720*/  VIADD R5, R0, 0xffffffe ;  /* 0x0ffffffe00057836 */ /* 0x002fc40000000000 */
[----:B------:R-:W-:-:S04]  /*0730*/  IMAD.MOV R0, RZ, RZ, -R6 ;  /* 0x000000ffff007224 */ /* 0x000fc800078e0a06 */
[----:B------:R-:W1:Y:S08]  /*0740*/  I2F.RP R6, R31 ;  /* 0x0000001f00067306 */ /* 0x000e700000209400 */
[----:B------:R-:W2:Y:S08]  /*0750*/  F2I.FTZ.U32.TRUNC.NTZ R5, R5 ;  /* 0x0000000500057305 */ /* 0x000eb0000021f000 */
[----:B-1----:R-:W1:Y:S01]  /*0760*/  MUFU.RCP R6, R6 ;  /* 0x0000000600067308 */ /* 0x002e620000001000 */
[----:B--2---:R-:W-:-:S04]  /*0770*/  IMAD.MOV R8, RZ, RZ, -R5 ;  /* 0x000000ffff087224 */ /* 0x004fc800078e0a05 */
[----:B------:R-:W-:-:S04]  /*0780*/  IMAD.MOV.U32 R4, RZ, RZ, R8 ;  /* 0x000000ffff047224 */ /* 0x000fc800078e0008 */
[----:B------:R-:W-:Y:S02]  /*0790*/  IMAD R7, R4, R9, RZ ;  /* 0x0000000904077224 */ /* 0x000fe400078e02ff */
[----:B------:R-:W-:Y:S02]  /*07a0*/  HFMA2 R4, -RZ, RZ, 0, 0 ;  /* 0x00000000ff047431 */ /* 0x000fe400000001ff */
[----:B-1----:R-:W-:-:S03]  /*07b0*/  VIADD R6, R6, 0xffffffe ;  /* 0x0ffffffe06067836 */ /* 0x002fc60000000000 */
[----:B------:R-:W-:Y:S02]  /*07c0*/  IMAD.HI.U32 R4, R5, R7, R4 ;  /* 0x0000000705047227 */ /* 0x000fe400078e0004 */
[----:B------:R-:W1:Y:S04]  /*07d0*/  I2F.RP R5, R27 ;  /* 0x0000001b00057306 */ /* 0x000e680000209400 */
[----:B------:R-:W-:-:S04]  /*07e0*/  IMAD.HI.U32 R4, R4, R11, RZ ;  /* 0x0000000b04047227 */ /* 0x000fc800078e00ff */
[----:B------:R-:W-:Y:S01]  /*07f0*/  IMAD R0, R4, R0, R11 ;  /* 0x0000000004007224 */ /* 0x000fe200078e020b */
[----:B------:R2:W4:Y:S04]  /*0800*/  F2I.FTZ.U32.TRUNC.NTZ R7, R6 ;  /* 0x0000000600077305 */ /* 0x000528000021f000 */
[----:B------:R-:W-:-:S04]  /*0810*/  ISETP.GT.U32.AND P1, PT, R9, R0, PT ;  /* 0x000000000900720c */ /* 0x000fc80003f24070 */
[----:B-1----:R-:W1:Y:S01]  /*0820*/  MUFU.RCP R5, R5 ;  /* 0x0000000500057308 */ /* 0x002e620000001000 */
[----:B--2---:R-:W-:Y:S02]  /*0830*/  IMAD.MOV.U32 R6, RZ, RZ, RZ ;  /* 0x000000ffff067224 */ /* 0x004fe400078e00ff */
[----:B----4-:R-:W-:-:S06]  /*0840*/  IMAD.MOV R8, RZ, RZ, -R7 ;  /* 0x000000ffff087224 */ /* 0x010fcc00078e0a07 */
[----:B------:R-:W-:Y:S01]  /*0850*/  @!P1 IMAD.IADD R0, R0, 0x1, -R9 ;  /* 0x0000000100009824 */ /* 0x000fe200078e0a09 */
[----:B------:R-:W-:Y:S01]  /*0860*/  @!P1 IADD3 R4, PT, PT, R4, 0x1, RZ ;  /* 0x0000000104049810 */ /* 0x000fe20007ffe0ff */
[----:B------:R-:W-:Y:S01]  /*0870*/  IMAD R11, R8, R31, RZ ;  /* 0x0000001f080b7224 */ /* 0x000fe200078e02ff */
[----:B------:R-:W-:Y:S02]  /*0880*/  ISETP.NE.AND P1, PT, R13, RZ, PT ;  /* 0x000000ff0d00720c */ /* 0x000fe40003f25270 */
[----:B------:R-:W-:Y:S01]  /*0890*/  ISETP.GE.U32.AND P0, PT, R0, R9, PT ;  /* 0x000000090000720c */ /* 0x000fe20003f06070 */
[----:B------:R-:W-:Y:S01]  /*08a0*/  IMAD.HI.U32 R6, R7, R11, R6 ;  /* 0x0000000b07067227 */ /* 0x000fe200078e0006 */
[----:B------:R-:W-:Y:S02]  /*08b0*/  LOP3.LUT R0, R16, R13, RZ, 0x3c, !PT ;  /* 0x0000000d10007212 */ /* 0x000fe400078e3cff */
[----:B------:R-:W-:Y:S02]  /*08c0*/  SHF.R.U32.HI R9, RZ, 0x5, R136 ;  /* 0x00000005ff097819 */ /* 0x000fe40000011688 */
[----:B------:R-:W-:-:S02]  /*08d0*/  ISETP.GE.AND P2, PT, R0, RZ, PT ;  /* 0x000000ff0000720c */ /* 0x000fc40003f46270 */
[----:B------:R-:W2:Y:S01]  /*08e0*/  LDS R0, [UR10] ;  /* 0x0000000aff007984 */ /* 0x000ea20008000800 */
[----:B-1----:R-:W-:Y:S02]  /*08f0*/  IADD3 R5, PT, PT, R5, 0xffffffe, RZ ;  /* 0x0ffffffe05057810 */ /* 0x002fe40007ffe0ff */
[----:B------:R-:W-:Y:S02]  /*0900*/  SGXT.U32 R9, R9, 0x2 ;  /* 0x000000020909781a */ /* 0x000fe40000000000 */
[----:B------:R-:W-:Y:S01]  /*0910*/  @P0 VIADD R4, R4, 0x1 ;  /* 0x0000000104040836 */ /* 0x000fe20000000000 */
[----:B------:R-:W-:Y:S01]  /*0920*/  SHF.R.U32.HI R8, RZ, 0x5, R136 ;  /* 0x00000005ff087819 */ /* 0x000fe20000011688 */
[----:B------:R-:W1:Y:S03]  /*0930*/  F2I.FTZ.U32.TRUNC.NTZ R5, R5 ;  /* 0x0000000500057305 */ /* 0x000e66000021f000 */
[----:B------:R-:W-:-:S02]  /*0940*/  R2UR UR9, R8 ;  /* 0x00000000080972ca */ /* 0x000fc400000e0000 */
[----:B------:R-:W-:Y:S02]  /*0950*/  @!P2 IADD3 R4, PT, PT, -R4, RZ, RZ ;  /* 0x000000ff0404a210 */ /* 0x000fe40007ffe1ff */
[----:B------:R-:W-:-:S05]  /*0960*/  @!P1 LOP3.LUT R4, RZ, R13, RZ, 0x33, !PT ;  /* 0x0000000dff049212 */ /* 0x000fca00078e33ff */
[----:B------:R-:W-:Y:S02]  /*0970*/  IMAD.SHL.U32 R202, R4, 0x40, RZ ;  /* 0x0000004004ca7824 */ /* 0x000fe400078e00ff */
[----:B------:R-:W-:Y:S01]  /*0980*/  IMAD.MOV R4, RZ, RZ, -R4 ;  /* 0x000000ffff047224 */ /* 0x000fe200078e0a04 */
[----:B-1----:R-:W-:Y:S01]  /*0990*/  IADD3 R7, PT, PT, RZ, -R5, RZ ;  /* 0x80000005ff077210 */ /* 0x002fe20007ffe0ff */
[----:B------:R-:W-:Y:S01]  /*09a0*/  USHF.L.U32 UR5, UR9, 0x15, URZ ;  /* 0x0000001509057899 */ /* 0x000fe200080006ff */
[----:B------:R-:W-:-:S04]  /*09b0*/  LOP3.LUT R9, R202, R9, RZ, 0xfc, !PT ;  /* 0x00000009ca097212 */ /* 0x000fc800078efcff */
[C---:B------:R-:W-:Y:S02]  /*09c0*/  LOP3.LUT R15, R9.reuse, 0x3c, RZ, 0xfc, !PT ;  /* 0x0000003c090f7812 */ /* 0x040fe400078efcff */
[----:B------:R-:W-:Y:S02]  /*09d0*/  IABS R8, R9 ;  /* 0x0000000900087213 */ /* 0x000fe40000000000 */
[----:B------:R-:W-:Y:S02]  /*09e0*/  IABS R12, R15 ;  /* 0x0000000f000c7213 */ /* 0x000fe40000000000 */
[C---:B------:R-:W-:Y:S02]  /*09f0*/  LOP3.LUT R17, R9.reuse, 0x4, RZ, 0xfc, !PT ;  /* 0x0000000409117812 */ /* 0x040fe400078efcff */
[----:B------:R-:W-:Y:S02]  /*0a00*/  LOP3.LUT R18, R9, 0x10, RZ, 0xfc, !PT ;  /* 0x0000001009127812 */ /* 0x000fe400078efcff */
[----:B------:R-:W-:-:S02]  /*0a10*/  ISETP.GE.AND P2, PT, R17, RZ, PT ;  /* 0x000000ff1100720c */ /* 0x000fc40003f46270 */
[----:B--2---:R-:W-:Y:S01]  /*0a20*/  R2UR UR11, R0 ;  /* 0x00000000000b72ca */ /* 0x004fe200000e0000 */
[C---:B------:R-:W-:Y:S01]  /*0a30*/  IMAD.HI.U32 R0, R6.reuse, R12, RZ ;  /* 0x0000000c06007227 */ /* 0x040fe200078e00ff */
[C---:B------:R-:W-:Y:S02]  /*0a40*/  LOP3.LUT R32, R9.reuse, 0x20, RZ, 0xfc, !PT ;  /* 0x0000002009207812 */ /* 0x040fe400078efcff */
[----:B------:R-:W-:Y:S01]  /*0a50*/  LOP3.LUT R33, R9, 0x24, RZ, 0xfc, !PT ;  /* 0x0000002409217812 */ /* 0x000fe200078efcff */
[----:B------:R-:W-:Y:S01]  /*0a60*/  IMAD.MOV R10, RZ, RZ, -R0 ;  /* 0x000000ffff0a7224 */ /* 0x000fe200078e0a00 */
[----:B------:R-:W-:Y:S01]  /*0a70*/  IABS R21, R32 ;  /* 0x0000002000157213 */ /* 0x000fe20000000000 */
[----:B------:R-:W-:Y:S01]  /*0a80*/  IMAD R0, R13, R4, R16 ;  /* 0x000000040d007224 */ /* 0x000fe200078e0210 */
[----:B------:R-:W-:Y:S01]  /*0a90*/  IABS R13, R17 ;  /* 0x00000011000d7213 */ /* 0x000fe20000000000 */
[----:B------:R-:W-:Y:S01]  /*0aa0*/  IMAD.MOV.U32 R16, RZ, RZ, R7 ;  /* 0x000000ffff107224 */ /* 0x000fe200078e0007 */
[----:B------:R-:W-:Y:S01]  /*0ab0*/  MOV R4, RZ ;  /* 0x000000ff00047202 */ /* 0x000fe20000000f00 */
[----:B------:R-:W-:Y:S01]  /*0ac0*/  IMAD.HI.U32 R7, R6, R8, RZ ;  /* 0x0000000806077227 */ /* 0x000fe200078e00ff */
[----:B------:R-:W-:-:S02]  /*0ad0*/  LOP3.LUT R17, R9, 0xc, RZ, 0xfc, !PT ;  /* 0x0000000c09117812 */ /* 0x000fc400078efcff */
[----:B------:R-:W-:Y:S01]  /*0ae0*/  IABS R23, R33 ;  /* 0x0000002100177213 */ /* 0x000fe20000000000 */
[----:B------:R-:W-:Y:S01]  /*0af0*/  IMAD R12, R31, R10, R12 ;  /* 0x0000000a1f0c7224 */ /* 0x000fe200078e020c */
[C---:B------:R-:W-:Y:S01]  /*0b00*/  LOP3.LUT R34, R9.reuse, 0x28, RZ, 0xfc, !PT ;  /* 0x0000002809227812 */ /* 0x040fe200078efcff */
[----:B------:R-:W-:Y:S01]  /*0b10*/  IMAD R11, R16, R27, RZ ;  /* 0x0000001b100b7224 */ /* 0x000fe200078e02ff */
[----:B------:R-:W-:Y:S01]  /*0b20*/  LOP3.LUT R16, R9, 0x8, RZ, 0xfc, !PT ;  /* 0x0000000809107812 */ /* 0x000fe200078efcff */
[----:B------:R-:W-:Y:S01]  /*0b30*/  IMAD.MOV R10, RZ, RZ, -R7 ;  /* 0x000000ffff0a7224 */ /* 0x000fe200078e0a07 */
[----:B------:R-:W-:Y:S01]  /*0b40*/  ISETP.GT.U32.AND P1, PT, R31, R12, PT ;  /* 0x0000000c1f00720c */ /* 0x000fe20003f24070 */
[----:B------:R-:W-:Y:S01]  /*0b50*/  IMAD.HI.U32 R7, R6, R13, RZ ;  /* 0x0000000d06077227 */ /* 0x000fe200078e00ff */
[----:B------:R-:W-:Y:S02]  /*0b60*/  ISETP.GE.AND P6, PT, R16, RZ, PT ;  /* 0x000000ff1000720c */ /* 0x000fe40003fc6270 */
[----:B------:R-:W-:Y:S01]  /*0b70*/  LOP3.LUT R35, R9, 0x2c, RZ, 0xfc, !PT ;  /* 0x0000002c09237812 */ /* 0x000fe200078efcff */
[----:B------:R-:W-:Y:S01]  /*0b80*/  IMAD.HI.U32 R4, R5, R11, R4 ;  /* 0x0000000b05047227 */ /* 0x000fe200078e0004 */
[----:B------:R-:W-:-:S02]  /*0b90*/  LOP3.LUT R36, R9, 0x30, RZ, 0xfc, !PT ;  /* 0x0000003009247812 */ /* 0x000fc400078efcff */
[----:B------:R-:W-:Y:S01]  /*0ba0*/  LOP3.LUT R37, R9, 0x34, RZ, 0xfc, !PT ;  /* 0x0000003409257812 */ /* 0x000fe200078efcff */
[----:B------:R-:W-:Y:S01]  /*0bb0*/  IMAD R5, R31, R10, R8 ;  /* 0x0000000a1f057224 */ /* 0x000fe200078e0208 */
[----:B------:R-:W-:Y:S01]  /*0bc0*/  IADD3 R8, PT, PT, -R7, RZ, RZ ;  /* 0x000000ff07087210 */ /* 0x000fe20007ffe1ff */
[----:B------:R-:W-:Y:S01]  /*0bd0*/  IMAD.IADD R0, R14, 0x1, R0 ;  /* 0x000000010e007824 */ /* 0x000fe200078e0200 */
[----:B------:R-:W-:Y:S01]  /*0be0*/  IABS R10, R16 ;  /* 0x00000010000a7213 */ /* 0x000fe20000000000 */
[----:B------:R-:W-:Y:S01]  /*0bf0*/  @!P1 IMAD.IADD R12, R12, 0x1, -R31 ;  /* 0x000000010c0c9824 */ /* 0x000fe200078e0a1f */
[----:B------:R-:W-:Y:S01]  /*0c00*/  BAR.SYNC.DEFER_BLOCKING 0x0 ;  /* 0x0000000000007b1d */ /* 0x000fe20000010000 */
[C---:B------:R-:W-:Y:S01]  /*0c10*/  IMAD R8, R31.reuse, R8, R13 ;  /* 0x000000081f087224 */ /* 0x040fe200078e020d */
[----:B------:R-:W-:Y:S01]  /*0c20*/  IABS R13, R17 ;  /* 0x00000011000d7213 */ /* 0x000fe20000000000 */
[----:B------:R-:W-:Y:S01]  /*0c30*/  IMAD.HI.U32 R7, R6, R10, RZ ;  /* 0x0000000a06077227 */ /* 0x000fe200078e00ff */
[----:B------:R-:W-:-:S02]  /*0c40*/  ISETP.GT.U32.AND P3, PT, R31, R12, PT ;  /* 0x0000000c1f00720c */ /* 0x000fc40003f64070 */
[C---:B------:R-:W-:Y:S01]  /*0c50*/  ISETP.GT.U32.AND P1, PT, R31.reuse, R8, PT ;  /* 0x000000081f00720c */ /* 0x040fe20003f24070 */
[----:B------:R-:W-:Y:S01]  /*0c60*/  IMAD.MOV R7, RZ, RZ, -R7 ;  /* 0x000000ffff077224 */ /* 0x000fe200078e0a07 */
[C---:B------:R-:W-:Y:S02]  /*0c70*/  ISETP.GT.U32.AND P0, PT, R31.reuse, R5, PT ;  /* 0x000000051f00720c */ /* 0x040fe40003f04070 */
[----:B------:R-:W-:Y:S01]  /*0c80*/  IABS R14, R18 ;  /* 0x00000012000e7213 */ /* 0x000fe20000000000 */
[----:B------:R-:W-:Y:S01]  /*0c90*/  IMAD R10, R31, R7, R10 ;  /* 0x000000071f0a7224 */ /* 0x000fe200078e020a */
[C---:B------:R-:W-:Y:S01]  /*0ca0*/  LOP3.LUT R16, R9.reuse, 0x1c, RZ, 0xfc, !PT ;  /* 0x0000001c09107812 */ /* 0x040fe200078efcff */
[----:B------:R-:W-:Y:S01]  /*0cb0*/  IMAD.HI.U32 R7, R6, R13, RZ ;  /* 0x0000000d06077227 */ /* 0x000fe200078e00ff */
[----:B------:R-:W-:Y:S02]  /*0cc0*/  LOP3.LUT R30, R9, 0x38, RZ, 0xfc, !PT ;  /* 0x00000038091e7812 */ /* 0x000fe400078efcff */
[----:B------:R-:W-:Y:S01]  /*0cd0*/  ISETP.GT.U32.AND P4, PT, R31, R10, PT ;  /* 0x0000000a1f00720c */ /* 0x000fe20003f84070 */
[--C-:B------:R-:W-:Y:S01]  /*0ce0*/  @!P3 IMAD.IADD R12, R12, 0x1, -R31.reuse ;  /* 0x000000010c0cb824 */ /* 0x100fe200078e0a1f */
[----:B------:R-:W-:Y:S01]  /*0cf0*/  IABS R19, R16 ;  /* 0x0000001000137213 */ /* 0x000fe20000000000 */
[----:B------:R-:W-:Y:S01]  /*0d00*/  @!P1 IMAD.IADD R8, R8, 0x1, -R31 ;  /* 0x0000000108089824 */ /* 0x000fe200078e0a1f */
[----:B------:R-:W-:Y:S01]  /*0d10*/  ISETP.GE.AND P1, PT, R17, RZ, PT ;  /* 0x000000ff1100720c */ /* 0x000fe20003f26270 */
[----:B------:R-:W-:Y:S01]  /*0d20*/  IMAD.HI.U32 R11, R6, R14, RZ ;  /* 0x0000000e060b7227 */ /* 0x000fe200078e00ff */
[----:B------:R-:W-:-:S02]  /*0d30*/  MOV R25, R12 ;  /* 0x0000000c00197202 */ /* 0x000fc40000000f00 */
[----:B------:R-:W-:Y:S01]  /*0d40*/  ISETP.GT.U32.AND P3, PT, R31, R8, PT ;  /* 0x000000081f00720c */ /* 0x000fe20003f64070 */
[----:B------:R-:W-:Y:S01]  /*0d50*/  IMAD.MOV R12, RZ, RZ, -R7 ;  /* 0x000000ffff0c7224 */ /* 0x000fe200078e0a07 */
[----:B------:R-:W-:Y:S01]  /*0d60*/  @!P0 IADD3 R5, PT, PT, R5, -R31, RZ ;  /* 0x8000001f05058210 */ /* 0x000fe20007ffe0ff */
[----:B------:R-:W-:Y:S01]  /*0d70*/  IMAD.MOV R11, RZ, RZ, -R11 ;  /* 0x000000ffff0b7224 */ /* 0x000fe200078e0a0b */
[----:B------:R-:W-:Y:S01]  /*0d80*/  ISETP.GE.AND P0, PT, R15, RZ, PT ;  /* 0x000000ff0f00720c */ /* 0x000fe20003f06270 */
[C---:B------:R-:W-:Y:S01]  /*0d90*/  IMAD R12, R31.reuse, R12, R13 ;  /* 0x0000000c1f0c7224 */ /* 0x040fe200078e020d */
[----:B------:R-:W-:Y:S01]  /*0da0*/  ISETP.GT.U32.AND P5, PT, R31, R5, PT ;  /* 0x000000051f00720c */ /* 0x000fe20003fa4070 */
[----:B------:R-:W-:Y:S01]  /*0db0*/  @!P4 IMAD.IADD R10, R10, 0x1, -R31 ;  /* 0x000000010a0ac824 */ /* 0x000fe200078e0a1f */
[----:B------:R-:W-:Y:S01]  /*0dc0*/  LOP3.LUT R13, R9, 0x14, RZ, 0xfc, !PT ;  /* 0x00000014090d7812 */ /* 0x000fe200078efcff */
[----:B------:R-:W-:Y:S01]  /*0dd0*/  IMAD R14, R31, R11, R14 ;  /* 0x0000000b1f0e7224 */ /* 0x000fe200078e020e */
[----:B------:R-:W-:-:S02]  /*0de0*/  LOP3.LUT R15, R9, 0x18, RZ, 0xfc, !PT ;  /* 0x00000018090f7812 */ /* 0x000fc400078efcff */
[C---:B------:R-:W-:Y:S02]  /*0df0*/  ISETP.GT.U32.AND P4, PT, R31.reuse, R10, PT ;  /* 0x0000000a1f00720c */ /* 0x040fe40003f84070 */
[----:B------:R-:W-:Y:S02]  /*0e00*/  @!P3 IADD3 R8, PT, PT, R8, -R31, RZ ;  /* 0x8000001f0808b210 */ /* 0x000fe40007ffe0ff */
[----:B------:R-:W-:Y:S02]  /*0e10*/  ISETP.GT.U32.AND P3, PT, R31, R12, PT ;  /* 0x0000000c1f00720c */ /* 0x000fe40003f64070 */
[----:B------:R-:W-:Y:S01]  /*0e20*/  IABS R17, R15 ;  /* 0x0000000f00117213 */ /* 0x000fe20000000000 */
[----:B------:R-:W-:Y:S01]  /*0e30*/  IMAD.MOV.U32 R11, RZ, RZ, R8 ;  /* 0x000000ffff0b7224 */ /* 0x000fe200078e0008 */
[----:B------:R-:W-:Y:S01]  /*0e40*/  IABS R8, R13 ;  /* 0x0000000d00087213 */ /* 0x000fe20000000000 */
[----:B------:R-:W-:Y:S01]  /*0e50*/  @!P5 IMAD.IADD R5, R5, 0x1, -R31 ;  /* 0x000000010505d824 */ /* 0x000fe200078e0a1f */
[----:B------:R-:W-:Y:S01]  /*0e60*/  ISETP.GE.AND P5, PT, R9, RZ, PT ;  /* 0x000000ff0900720c */ /* 0x000fe20003fa6270 */
[----:B------:R-:W-:Y:S01]  /*0e70*/  @!P2 IMAD.MOV R11, RZ, RZ, -R11 ;  /* 0x000000ffff0ba224 */ /* 0x000fe200078e0a0b */
[----:B------:R-:W-:Y:S01]  /*0e80*/  @!P0 IADD3 R25, PT, PT, -R25, RZ, RZ ;  /* 0x000000ff19198210 */ /* 0x000fe20007ffe1ff */
[----:B------:R-:W-:Y:S01]  /*0e90*/  @!P4 IMAD.IADD R10, R10, 0x1, -R31 ;  /* 0x000000010a0ac824 */ /* 0x000fe200078e0a1f */
[----:B------:R-:W-:Y:S01]  /*0ea0*/  ISETP.GE.AND P2, PT, R15, RZ, PT ;  /* 0x000000ff0f00720c */ /* 0x000fe20003f46270 */
[----:B------:R-:W-:Y:S01]  /*0eb0*/  IMAD.MOV.U32 R7, RZ, RZ, R5 ;  /* 0x000000ffff077224 */ /* 0x000fe200078e0005 */
[----:B------:R-:W-:Y:S01]  /*0ec0*/  ISETP.GE.AND P0, PT, R18, RZ, PT ;  /* 0x000000ff1200720c */ /* 0x000fe20003f06270 */
[----:B------:R-:W-:Y:S01]  /*0ed0*/  IMAD.HI.U32 R5, R6, R8, RZ ;  /* 0x0000000806057227 */ /* 0x000fe200078e00ff */
[----:B------:R-:W-:-:S02]  /*0ee0*/  @!P3 IADD3 R12, PT, PT, R12, -R31, RZ ;  /* 0x8000001f0c0cb210 */ /* 0x000fc40007ffe0ff */
[----:B------:R-:W-:Y:S01]  /*0ef0*/  ISETP.GE.AND P4, PT, R16, RZ, PT ;  /* 0x000000ff1000720c */ /* 0x000fe20003f86270 */
[----:B------:R-:W-:Y:S01]  /*0f00*/  @!P6 IMAD.MOV R10, RZ, RZ, -R10 ;  /* 0x000000ffff0ae224 */ /* 0x000fe200078e0a0a */
[C---:B------:R-:W-:Y:S01]  /*0f10*/  ISETP.GT.U32.AND P3, PT, R31.reuse, R12, PT ;  /* 0x0000000c1f00720c */ /* 0x040fe20003f64070 */
[----:B------:R-:W-:Y:S01]  /*0f20*/  IMAD.MOV R5, RZ, RZ, -R5 ;  /* 0x000000ffff057224 */ /* 0x000fe200078e0a05 */
[----:B------:R-:W-:Y:S01]  /*0f30*/  ISETP.GT.U32.AND P6, PT, R31, R14, PT ;  /* 0x0000000e1f00720c */ /* 0x000fe20003fc4070 */
[C---:B------:R-:W-:Y:S01]  /*0f40*/  IMAD.HI.U32 R15, R6.reuse, R21, RZ ;  /* 0x00000015060f7227 */ /* 0x040fe200078e00ff */
[----:B------:R-:W-:Y:S02]  /*0f50*/  @!P5 IADD3 R7, PT, PT, -R7, RZ, RZ ;  /* 0x000000ff0707d210 */ /* 0x000fe40007ffe1ff */
[----:B------:R-:W-:Y:S01]  /*0f60*/  ISETP.GE.AND P5, PT, R13, RZ, PT ;  /* 0x000000ff0d00720c */ /* 0x000fe20003fa6270 */
[----:B------:R-:W-:Y:S01]  /*0f70*/  IMAD R8, R31, R5, R8 ;  /* 0x000000051f087224 */ /* 0x000fe200078e0208 */
[----:B------:R-:W-:Y:S01]  /*0f80*/  IABS R26, R30 ;  /* 0x0000001e001a7213 */ /* 0x000fe20000000000 */
[----:B------:R-:W-:-:S04]  /*0f90*/  IMAD.HI.U32 R5, R6, R17, RZ ;  /* 0x0000001106057227 */ /* 0x000fc800078e00ff */
[-C--:B------:R-:W-:Y:S01]  /*0fa0*/  @!P3 IADD3 R12, PT, PT, R12, -R31.reuse, RZ ;  /* 0x8000001f0c0cb210 */ /* 0x080fe20007ffe0ff */
[----:B------:R-:W-:Y:S01]  /*0fb0*/  IMAD.MOV R18, RZ, RZ, -R5 ;  /* 0x000000ffff127224 */ /* 0x000fe200078e0a05 */
[C---:B------:R-:W-:Y:S01]  /*0fc0*/  ISETP.GT.U32.AND P3, PT, R31.reuse, R8, PT ;  /* 0x000000081f00720c */ /* 0x040fe20003f64070 */
[----:B------:R-:W-:Y:S01]  /*0fd0*/  IMAD.MOV R22, RZ, RZ, -R15 ;  /* 0x000000ffff167224 */ /* 0x000fe200078e0a0f */
[----:B------:R-:W-:Y:S01]  /*0fe0*/  @!P6 IADD3 R14, PT, PT, R14, -R31, RZ ;  /* 0x8000001f0e0ee210 */ /* 0x000fe20007ffe0ff */
[C---:B------:R-:W-:Y:S02]  /*0ff0*/  IMAD R15, R31.reuse, R18, R17 ;  /* 0x000000121f0f7224 */ /* 0x040fe400078e0211 */
[----:B------:R-:W-:Y:S01]  /*1000*/  IMAD.HI.U32 R13, R6, R19, RZ ;  /* 0x00000013060d7227 */ /* 0x000fe200078e00ff */
[----:B------:R-:W-:-:S03]  /*1010*/  ISETP.GT.U32.AND P6, PT, R31, R14, PT ;  /* 0x0000000e1f00720c */ /* 0x000fc60003fc4070 */
[----:B------:R-:W-:-:S04]  /*1020*/  IMAD.HI.U32 R16, R6, R23, RZ ;  /* 0x0000001706107227 */ /* 0x000fc800078e00ff */
[----:B------:R-:W-:Y:S01]  /*1030*/  @!P3 IADD3 R8, PT, PT, R8, -R31, RZ ;  /* 0x8000001f0808b210 */ /* 0x000fe20007ffe0ff */
[----:B------:R-:W-:Y:S01]  /*1040*/  IMAD.MOV R20, RZ, RZ, -R13 ;  /* 0x000000ffff147224 */ /* 0x000fe200078e0a0d */
[----:B------:R-:W-:Y:S01]  /*1050*/  IABS R13, R35 ;  /* 0x00000023000d7213 */ /* 0x000fe20000000000 */
[----:B------:R-:W-:Y:S01]  /*1060*/  IMAD.MOV R24, RZ, RZ, -R16 ;  /* 0x000000ffff187224 */ /* 0x000fe200078e0a10 */
[C---:B------:R-:W-:Y:S01]  /*1070*/  ISETP.GT.U32.AND P3, PT, R31.reuse, R8, PT ;  /* 0x000000081f00720c */ /* 0x040fe20003f64070 */
[C---:B------:R-:W-:Y:S01]  /*1080*/  IMAD R16, R31.reuse, R20, R19 ;  /* 0x000000141f107224 */ /* 0x040fe200078e0213 */
[----:B------:R-:W-:Y:S01]  /*1090*/  IABS R19, R34 ;  /* 0x0000002200137213 */ /* 0x000fe20000000000 */
[----:B------:R-:W-:Y:S01]  /*10a0*/  @!P6 IMAD.IADD R14, R14, 0x1, -R31 ;  /* 0x000000010e0ee824 */ /* 0x000fe200078e0a1f */
[C---:B------:R-:W-:Y:S01]  /*10b0*/  ISETP.GT.U32.AND P6, PT, R31.reuse, R15, PT ;  /* 0x0000000f1f00720c */ /* 0x040fe20003fc4070 */
[----:B------:R-:W-:Y:S01]  /*10c0*/  IMAD R17, R31, R22, R21 ;  /* 0x000000161f117224 */ /* 0x000fe200078e0215 */
[----:B------:R-:W-:Y:S01]  /*10d0*/  IABS R21, R36 ;  /* 0x0000002400157213 */ /* 0x000fe20000000000 */
[----:B------:R-:W-:Y:S01]  /*10e0*/  IMAD.HI.U32 R5, R6, R19, RZ ;  /* 0x0000001306057227 */ /* 0x000fe200078e00ff */
[----:B------:R-:W-:-:S03]  /*10f0*/  @!P0 IADD3 R14, PT, PT, -R14, RZ, RZ ;  /* 0x000000ff0e0e8210 */ /* 0x000fc60007ffe1ff */
[----:B------:R-:W-:Y:S01]  /*1100*/  @!P1 IMAD.MOV R12, RZ, RZ, -R12 ;  /* 0x000000ffff0c9224 */ /* 0x000fe200078e0a0c */
[----:B------:R-:W-:Y:S01]  /*1110*/  IADD3 R20, PT, PT, -R5, RZ, RZ ;  /* 0x000000ff05147210 */ /* 0x000fe20007ffe1ff */
[----:B------:R-:W-:Y:S01]  /*1120*/  @!P3 IMAD.IADD R8, R8, 0x1, -R31 ;  /* 0x000000010808b824 */ /* 0x000fe200078e0a1f */
[----:B------:R-:W-:Y:S01]  /*1130*/  ISETP.GT.U32.AND P3, PT, R31, R16, PT ;  /* 0x000000101f00720c */ /* 0x000fe20003f64070 */
[----:B------:R-:W-:-:S04]  /*1140*/  IMAD.HI.U32 R9, R6, R13, RZ ;  /* 0x0000000d06097227 */ /* 0x000fc800078e00ff */
[----:B------:R-:W-:Y:S01]  /*1150*/  @!P6 IMAD.IADD R15, R15, 0x1, -R31 ;  /* 0x000000010f0fe824 */ /* 0x000fe200078e0a1f */
[C---:B------:R-:W-:Y:S01]  /*1160*/  ISETP.GT.U32.AND P6, PT, R31.reuse, R17, PT ;  /* 0x000000111f00720c */ /* 0x040fe20003fc4070 */
[C---:B------:R-:W-:Y:S01]  /*1170*/  IMAD R18, R31.reuse, R24, R23 ;  /* 0x000000181f127224 */ /* 0x040fe200078e0217 */
[----:B------:R-:W-:Y:S01]  /*1180*/  IABS R23, R37 ;  /* 0x0000002500177213 */ /* 0x000fe20000000000 */
[----:B------:R-:W-:Y:S02]  /*1190*/  IMAD.MOV R22, RZ, RZ, -R9 ;  /* 0x000000ffff167224 */ /* 0x000fe400078e0a09 */
[C---:B------:R-:W-:Y:S02]  /*11a0*/  IMAD R19, R31.reuse, R20, R19 ;  /* 0x000000141f137224 */ /* 0x040fe400078e0213 */
[----:B------:R-:W-:Y:S01]  /*11b0*/  @!P3 IADD3 R16, PT, PT, R16, -R31, RZ ;  /* 0x8000001f1010b210 */ /* 0x000fe20007ffe0ff */
[C---:B------:R-:W-:Y:S01]  /*11c0*/  IMAD R20, R31.reuse, R22, R13 ;  /* 0x000000161f147224 */ /* 0x040fe200078e020d */
[C---:B------:R-:W-:Y:S01]  /*11d0*/  ISETP.GT.U32.AND P3, PT, R31.reuse, R15, PT ;  /* 0x0000000f1f00720c */ /* 0x040fe20003f64070 */
[----:B------:R-:W-:Y:S01]  /*11e0*/  IMAD.HI.U32 R5, R6, R21, RZ ;  /* 0x0000001506057227 */ /* 0x000fe200078e00ff */
[----:B------:R-:W-:-:S02]  /*11f0*/  ISETP.GT.U32.AND P1, PT, R31, R16, PT ;  /* 0x000000101f00720c */ /* 0x000fc40003f24070 */
[----:B------:R-:W-:Y:S01]  /*1200*/  @!P6 IADD3 R17, PT, PT, R17, -R31, RZ ;  /* 0x8000001f1111e210 */ /* 0x000fe20007ffe0ff */
[----:B------:R-:W-:Y:S01]  /*1210*/  IMAD.MOV R22, RZ, RZ, -R5 ;  /* 0x000000ffff167224 */ /* 0x000fe200078e0a05 */
[----:B------:R-:W-:Y:S01]  /*1220*/  LOP3.LUT R13, R136, 0x7f, RZ, 0xc0, !PT ;  /* 0x0000007f880d7812 */ /* 0x000fe200078ec0ff */
[----:B------:R-:W-:Y:S01]  /*1230*/  IMAD.HI.U32 R9, R6, R23, RZ ;  /* 0x0000001706097227 */ /* 0x000fe200078e00ff */
[C---:B------:R-:W-:Y:S02]  /*1240*/  ISETP.GT.U32.AND P6, PT, R31.reuse, R17, PT ;  /* 0x000000111f00720c */ /* 0x040fe40003fc4070 */
[----:B------:R-:W-:Y:S01]  /*1250*/  LEA R203, R0, R13, 0x9 ;  /* 0x0000000d00cb7211 */ /* 0x000fe200078e48ff */
[----:B------:R-:W-:Y:S02]  /*1260*/  IMAD R21, R31, R22, R21 ;  /* 0x000000161f157224 */ /* 0x000fe400078e0215 */
[--C-:B------:R-:W-:Y:S01]  /*1270*/  @!P3 IMAD.IADD R15, R15, 0x1, -R31.reuse ;  /* 0x000000010f0fb824 */ /* 0x100fe200078e0a1f */
[C---:B------:R-:W-:Y:S01]  /*1280*/  ISETP.GT.U32.AND P3, PT, R31.reuse, R18, PT ;  /* 0x000000121f00720c */ /* 0x040fe20003f64070 */
[----:B------:R-:W-:Y:S01]  /*1290*/  @!P1 IMAD.IADD R16, R16, 0x1, -R31 ;  /* 0x0000000110109824 */ /* 0x000fe200078e0a1f */
[----:B------:R-:W-:Y:S01]  /*12a0*/  ISETP.GT.U32.AND P1, PT, R31, R19, PT ;  /* 0x000000131f00720c */ /* 0x000fe20003f24070 */
[----:B------:R-:W-:Y:S01]  /*12b0*/  IMAD.HI.U32 R6, R6, R26, RZ ;  /* 0x0000001a06067227 */ /* 0x000fe200078e00ff */
[----:B------:R-:W-:-:S03]  /*12c0*/  IADD3 R205, PT, PT, R203, 0x100, RZ ;  /* 0x00000100cbcd7810 */ /* 0x000fc60007ffe0ff */
[----:B------:R-:W-:Y:S01]  /*12d0*/  @!P6 IADD3 R17, PT, PT, R17, -R31, RZ ;  /* 0x8000001f1111e210 */ /* 0x000fe20007ffe0ff */
[----:B------:R-:W-:Y:S01]  /*12e0*/  IMAD.MOV R24, RZ, RZ, -R9 ;  /* 0x000000ffff187224 */ /* 0x000fe200078e0a09 */
[C---:B------:R-:W-:Y:S01]  /*12f0*/  ISETP.GT.U32.AND P6, PT, R31.reuse, R20, PT ;  /* 0x000000141f00720c */ /* 0x040fe20003fc4070 */
[----:B------:R-:W-:Y:S01]  /*1300*/  IMAD.MOV R6, RZ, RZ, -R6 ;  /* 0x000000ffff067224 */ /* 0x000fe200078e0a06 */
[----:B------:R-:W-:Y:S01]  /*1310*/  IABS R28, R205 ;  /* 0x000000cd001c7213 */ /* 0x000fe20000000000 */
[C---:B------:R-:W-:Y:S02]  /*1320*/  IMAD R22, R31.reuse, R24, R23 ;  /* 0x000000181f167224 */ /* 0x040fe400078e0217 */
[--C-:B------:R-:W-:Y:S01]  /*1330*/  @!P3 IMAD.IADD R18, R18, 0x1, -R31.reuse ;  /* 0x000000011212b824 */ /* 0x100fe200078e0a1f */
[----:B------:R-:W-:Y:S01]  /*1340*/  ISETP.GT.U32.AND P3, PT, R31, R21, PT ;  /* 0x000000151f00720c */ /* 0x000fe20003f64070 */
[--C-:B------:R-:W-:Y:S02]  /*1350*/  @!P1 IMAD.IADD R19, R19, 0x1, -R31.reuse ;  /* 0x0000000113139824 */ /* 0x100fe400078e0a1f */
[----:B------:R-:W-:Y:S01]  /*1360*/  IMAD R23, R31, R6, R26 ;  /* 0x000000061f177224 */ /* 0x000fe200078e021a */
[----:B------:R-:W-:Y:S01]  /*1370*/  IABS R6, R203 ;  /* 0x000000cb00067213 */ /* 0x000fe20000000000 */
[----:B------:R-:W-:Y:S01]  /*1380*/  VIADD R206, R203, 0x80 ;  /* 0x00000080cbce7836 */ /* 0x000fe20000000000 */
[C---:B------:R-:W-:Y:S01]  /*1390*/  ISETP.GT.U32.AND P1, PT, R31.reuse, R18, PT ;  /* 0x000000121f00720c */ /* 0x040fe20003f24070 */
[----:B------:R-:W-:Y:S01]  /*13a0*/  @!P6 IMAD.IADD R20, R20, 0x1, -R31 ;  /* 0x000000011414e824 */ /* 0x000fe200078e0a1f */
[----:B------:R-:W-:Y:S01]  /*13b0*/  ISETP.GT.U32.AND P6, PT, R31, R19, PT ;  /* 0x000000131f00720c */ /* 0x000fe20003fc4070 */
[----:B------:R-:W-:Y:S01]  /*13c0*/  VIADD R204, R203, 0x180 ;  /* 0x00000180cbcc7836 */ /* 0x000fe20000000000 */
[----:B------:R-:W-:Y:S01]  /*13d0*/  IABS R24, R206 ;  /* 0x000000ce00187213 */ /* 0x000fe20000000000 */
[----:B------:R-:W-:-:S03]  /*13e0*/  IMAD.HI.U32 R0, R4, R6, RZ ;  /* 0x0000000604007227 */ /* 0x000fc600078e00ff */
[----:B------:R-:W-:Y:S01]  /*13f0*/  IABS R29, R204 ;  /* 0x000000cc001d7213 */ /* 0x000fe20000000000 */
[--C-:B------:R-:W-:Y:S01]  /*1400*/  @!P3 IMAD.IADD R21, R21, 0x1, -R31.reuse ;  /* 0x000000011515b824 */ /* 0x100fe200078e0a1f */
[----:B------:R-:W-:Y:S01]  /*1410*/  IADD3 R9, PT, PT, -R0, RZ, RZ ;  /* 0x000000ff00097210 */ /* 0x000fe20007ffe1ff */
[C---:B------:R-:W-:Y:S01]  /*1420*/  IMAD.HI.U32 R0, R4.reuse, R24, RZ ;  /* 0x0000001804007227 */ /* 0x040fe200078e00ff */
[C---:B------:R-:W-:Y:S02]  /*1430*/  ISETP.GT.U32.AND P3, PT, R31.reuse, R20, PT ;  /* 0x000000141f00720c */ /* 0x040fe40003f64070 */
[----:B------:R-:W-:Y:S01]  /*1440*/  ISETP.GT.U32.AND P0, PT, R31, R21, PT ;  /* 0x000000151f00720c */ /* 0x000fe20003f04070 */
[----:B------:R-:W-:Y:S01]  /*1450*/  @!P6 IMAD.IADD R19, R19, 0x1, -R31 ;  /* 0x000000011313e824 */ /* 0x000fe200078e0a1f */
[----:B------:R-:W-:Y:S01]  /*1460*/  ISETP.GT.U32.AND P6, PT, R31, R23, PT ;  /* 0x000000171f00720c */ /* 0x000fe20003fc4070 */
[----:B------:R-:W-:-:S04]  /*1470*/  IMAD.HI.U32 R5, R4, R28, RZ ;  /* 0x0000001c04057227 */ /* 0x000fc800078e00ff */
[----:B------:R-:W-:Y:S01]  /*1480*/  @!P1 IMAD.IADD R18, R18, 0x1, -R31 ;  /* 0x0000000112129824 */ /* 0x000fe200078e0a1f */
[----:B------:R-:W-:Y:S01]  /*1490*/  ISETP.GT.U32.AND P1, PT, R31, R22, PT ;  /* 0x000000161f00720c */ /* 0x000fe20003f24070 */
[----:B------:R-:W-:Y:S01]  /*14a0*/  IMAD.HI.U32 R4, R4, R29, RZ ;  /* 0x0000001d04047227 */ /* 0x000fe200078e00ff */
[----:B------:R-:W-:Y:S02]  /*14b0*/  IADD3 R5, PT, PT, -R5, RZ, RZ ;  /* 0x000000ff05057210 */ /* 0x000fe40007ffe1ff */
[----:B------:R-:W-:Y:S01]  /*14c0*/  @!P3 IADD3 R20, PT, PT, R20, -R31, RZ ;  /* 0x8000001f1414b210 */ /* 0x000fe20007ffe0ff */
[----:B------:R-:W-:Y:S02]  /*14d0*/  IMAD.MOV R26, RZ, RZ, -R0 ;  /* 0x000000ffff1a7224 */ /* 0x000fe400078e0a00 */
[----:B------:R-:W-:Y:S02]  /*14e0*/  IMAD R0, R27, R9, R6 ;  /* 0x000000091b007224 */ /* 0x000fe400078e0206 */
[----:B------:R-:W-:-:S02]  /*14f0*/  IMAD.MOV R6, RZ, RZ, -R4 ;  /* 0x000000ffff067224 */ /* 0x000fc400078e0a04 */
[C---:B------:R-:W-:Y:S01]  /*1500*/  IMAD R4, R27.reuse, R26, R24 ;  /* 0x0000001a1b047224 */ /* 0x040fe200078e0218 */
[C---:B------:R-:W-:Y:S01]  /*1510*/  ISETP.GT.U32.AND P3, PT, R27.reuse, R0, PT ;  /* 0x000000001b00720c */ /* 0x040fe20003f64070 */
[----:B------:R-:W-:Y:S01]  /*1520*/  IMAD R5, R27, R5, R28 ;  /* 0x000000051b057224 */ /* 0x000fe200078e021c */
[----:B------:R-:W-:Y:S01]  /*1530*/  @!P1 IADD3 R22, PT, PT, R22, -R31, RZ ;  /* 0x8000001f16169210 */ /* 0x000fe20007ffe0ff */
[--C-:B------:R-:W-:Y:S01]  /*1540*/  @!P0 IMAD.IADD R21, R21, 0x1, -R31.reuse ;  /* 0x0000000115158824 */ /* 0x100fe200078e0a1f */
[----:B------:R-:W-:Y:S01]  /*1550*/  ISETP.GT.U32.AND P0, PT, R27, R4, PT ;  /* 0x000000041b00720c */ /* 0x000fe20003f04070 */
[----:B------:R-:W-:Y:S01]  /*1560*/  @!P6 IMAD.IADD R23, R23, 0x1, -R31 ;  /* 0x000000011717e824 */ /* 0x000fe200078e0a1f */
[C---:B------:R-:W-:Y:S01]  /*1570*/  ISETP.GT.U32.AND P1, PT, R27.reuse, R5, PT ;  /* 0x000000051b00720c */ /* 0x040fe20003f24070 */
[----:B------:R-:W-:Y:S01]  /*1580*/  @!P2 IMAD.MOV R15, RZ, RZ, -R15 ;  /* 0x000000ffff0fa224 */ /* 0x000fe200078e0a0f */
[----:B------:R-:W-:Y:S01]  /*1590*/  IADD3 R26, PT, PT, R252, -0x2, RZ ;  /* 0xfffffffefc1a7810 */ /* 0x000fe20007ffe0ff */
[----:B------:R-:W-:Y:S01]  /*15a0*/  IMAD R6, R27, R6, R29 ;  /* 0x000000061b067224 */ /* 0x000fe200078e021d */
[----:B------:R-:W-:Y:S01]  /*15b0*/  ISETP.GT.U32.AND P2, PT, R31, R23, PT ;  /* 0x000000171f00720c */ /* 0x000fe20003f44070 */
[----:B------:R-:W-:Y:S01]  /*15c0*/  IMAD.MOV.U32 R9, RZ, RZ, R8 ;  /* 0x000000ffff097224 */ /* 0x000fe200078e0008 */
[----:B------:R-:W-:Y:S01]  /*15d0*/  LOP3.LUT R8, RZ, R3, RZ, 0x33, !PT ;  /* 0x00000003ff087212 */ /* 0x000fe200078e33ff */
[----:B------:R-:W-:Y:S01]  /*15e0*/  @!P4 IMAD.MOV R16, RZ, RZ, -R16 ;  /* 0x000000ffff10c224 */ /* 0x000fe200078e0a10 */
[----:B------:R-:W-:Y:S01]  /*15f0*/  ISETP.GT.U32.AND P6, PT, R27, R6, PT ;  /* 0x000000061b00720c */ /* 0x000fe20003fc4070 */
[----:B------:R-:W-:Y:S01]  /*1600*/  @!P5 IMAD.MOV R9, RZ, RZ, -R9 ;  /* 0x000000ffff09d224 */ /* 0x000fe200078e0a09 */
[----:B------:R-:W-:Y:S01]  /*1610*/  @!P3 IADD3 R0, PT, PT, R0, -R27, RZ ;  /* 0x8000001b0000b210 */ /* 0x000fe20007ffe0ff */
[----:B------:R-:W-:Y:S01]  /*1620*/  @!P0 IMAD.IADD R4, R4, 0x1, -R27 ;  /* 0x0000000104048824 */ /* 0x000fe200078e0a1b */
[----:B------:R-:W-:-:S02]  /*1630*/  ISETP.GT.U32.AND P3, PT, R31, R22, PT ;  /* 0x000000161f00720c */ /* 0x000fc40003f64070 */
[----:B------:R-:W-:Y:S02]  /*1640*/  @!P1 IADD3 R5, PT, PT, R5, -R27, RZ ;  /* 0x8000001b05059210 */ /* 0x000fe40007ffe0ff */
[----:B------:R-:W-:Y:S01]  /*1650*/  ISETP.GT.U32.AND P1, PT, R27, R4, PT ;  /* 0x000000041b00720c */ /* 0x000fe20003f24070 */
[----:B------:R-:W-:Y:S01]  /*1660*/  @!P2 IMAD.IADD R23, R23, 0x1, -R31 ;  /* 0x000000011717a824 */ /* 0x000fe200078e0a1f */
[----:B------:R-:W-:Y:S02]  /*1670*/  ISETP.GE.AND P2, PT, R35, RZ, PT ;  /* 0x000000ff2300720c */ /* 0x000fe40003f46270 */
[----:B------:R-:W-:Y:S01]  /*1680*/  ISETP.GE.AND P5, PT, R32, RZ, PT ;  /* 0x000000ff2000720c */ /* 0x000fe20003fa6270 */
[----:B------:R-:W-:Y:S01]  /*1690*/  @!P6 IMAD.IADD R6, R6, 0x1, -R27 ;  /* 0x000000010606e824 */ /* 0x000fe200078e0a1b */
[C---:B------:R-:W-:Y:S02]  /*16a0*/  ISETP.GT.U32.AND P0, PT, R27.reuse, R0, PT ;  /* 0x000000001b00720c */ /* 0x040fe40003f04070 */
[----:B------:R-:W-:Y:S01]  /*16b0*/  ISETP.GT.U32.AND P4, PT, R27, R5, PT ;  /* 0x000000051b00720c */ /* 0x000fe20003f84070 */
[----:B------:R-:W-:Y:S01]  /*16c0*/  @!P3 IMAD.IADD R22, R22, 0x1, -R31 ;  /* 0x000000011616b824 */ /* 0x000fe200078e0a1f */
[----:B------:R-:W-:-:S02]  /*16d0*/  ISETP.GE.AND P3, PT, R34, RZ, PT ;  /* 0x000000ff2200720c */ /* 0x000fc40003f66270 */
[----:B------:R-:W-:Y:S01]  /*16e0*/  ISETP.GE.AND P6, PT, R33, RZ, PT ;  /* 0x000000ff2100720c */ /* 0x000fe20003fc6270 */
[--C-:B------:R-:W-:Y:S01]  /*16f0*/  @!P1 IMAD.IADD R4, R4, 0x1, -R27.reuse ;  /* 0x0000000104049824 */ /* 0x100fe200078e0a1b */
[----:B------:R-:W-:Y:S02]  /*1700*/  ISETP.GE.AND P1, PT, R37, RZ, PT ;  /* 0x000000ff2500720c */ /* 0x000fe40003f26270 */
[----:B------:R-:W-:Y:S02]  /*1710*/  @!P2 IADD3 R20, PT, PT, -R20, RZ, RZ ;  /* 0x000000ff1414a210 */ /* 0x000fe40007ffe1ff */
[----:B------:R-:W-:Y:S02]  /*1720*/  @!P5 IADD3 R17, PT, PT, -R17, RZ, RZ ;  /* 0x000000ff1111d210 */ /* 0x000fe40007ffe1ff */
[----:B------:R-:W-:Y:S01]  /*1730*/  ISETP.GE.AND P2, PT, R206, RZ, PT ;  /* 0x000000ffce00720c */ /* 0x000fe20003f46270 */
[----:B------:R-:W-:Y:S01]  /*1740*/  @!P4 IMAD.IADD R5, R5, 0x1, -R27 ;  /* 0x000000010505c824 */ /* 0x000fe200078e0a1b */
[----:B------:R-:W-:Y:S01]  /*1750*/  ISETP.GT.U32.AND P5, PT, R27, R6, PT ;  /* 0x000000061b00720c */ /* 0x000fe20003fa4070 */
[----:B------:R-:W-:Y:S01]  /*1760*/  @!P3 IMAD.MOV R19, RZ, RZ, -R19 ;  /* 0x000000ffff13b224 */ /* 0x000fe200078e0a13 */
[----:B------:R-:W-:Y:S01]  /*1770*/  @!P0 IADD3 R0, PT, PT, R0, -R27, RZ ;  /* 0x8000001b00008210 */ /* 0x000fe20007ffe0ff */
[----:B------:R-:W-:Y:S01]  /*1780*/  @!P6 IMAD.MOV R18, RZ, RZ, -R18 ;  /* 0x000000ffff12e224 */ /* 0x000fe200078e0a12 */
[----:B------:R-:W-:Y:S01]  /*1790*/  ISETP.GE.AND P0, PT, R36, RZ, PT ;  /* 0x000000ff2400720c */ /* 0x000fe20003f06270 */
[----:B------:R-:W-:Y:S01]  /*17a0*/  @!P1 IMAD.MOV R22, RZ, RZ, -R22 ;  /* 0x000000ffff169224 */ /* 0x000fe200078e0a16 */
[----:B------:R-:W-:-:S02]  /*17b0*/  ISETP.GE.AND P3, PT, R203, RZ, PT ;  /* 0x000000ffcb00720c */ /* 0x000fc40003f66270 */
[----:B------:R-:W-:Y:S02]  /*17c0*/  ISETP.GE.AND P1, PT, R205, RZ, PT ;  /* 0x000000ffcd00720c */ /* 0x000fe40003f26270 */
[----:B------:R-:W-:Y:S02]  /*17d0*/  ISETP.GE.AND P4, PT, R30, RZ, PT ;  /* 0x000000ff1e00720c */ /* 0x000fe40003f86270 */
[----:B------:R-:W-:Y:S02]  /*17e0*/  @!P2 IADD3 R4, PT, PT, -R4, RZ, RZ ;  /* 0x000000ff0404a210 */ /* 0x000fe40007ffe1ff */
[----:B------:R-:W-:Y:S01]  /*17f0*/  @!P5 IADD3 R6, PT, PT, R6, -R27, RZ ;  /* 0x8000001b0606d210 */ /* 0x000fe20007ffe0ff */
[----:B------:R-:W-:Y:S01]  /*1800*/  VIADD R27, R252, 0xfffffffd ;  /* 0xfffffffdfc1b7836 */ /* 0x000fe20000000000 */
[----:B------:R-:W-:Y:S01]  /*1810*/  ISETP.GE.AND P2, PT, R204, RZ, PT ;  /* 0x000000ffcc00720c */ /* 0x000fe20003f46270 */
[----:B------:R-:W-:Y:S01]  /*1820*/  @!P0 IMAD.MOV R21, RZ, RZ, -R21 ;  /* 0x000000ffff158224 */ /* 0x000fe200078e0a15 */
[----:B------:R-:W-:Y:S01]  /*1830*/  ISETP.NE.AND P5, PT, R3, RZ, PT ;  /* 0x000000ff0300720c */ /* 0x000fe20003fa5270 */
[----:B------:R-:W-:-:S02]  /*1840*/  VIADD R3, R252, 0xffffffff ;  /* 0xfffffffffc037836 */ /* 0x000fc40000000000 */
[----:B------:R-:W-:Y:S01]  /*1850*/  @!P3 IMAD.MOV R0, RZ, RZ, -R0 ;  /* 0x000000ffff00b224 */ /* 0x000fe200078e0a00 */
[----:B------:R-:W-:Y:S01]  /*1860*/  ISETP.NE.AND P3, PT, R2, RZ, PT ;  /* 0x000000ff0200720c */ /* 0x000fe20003f65270 */
[----:B------:R-:W-:Y:S01]  /*1870*/  @!P1 IMAD.MOV R5, RZ, RZ, -R5 ;  /* 0x000000ffff059224 */ /* 0x000fe200078e0a05 */
[----:B------:R-:W-:Y:S01]  /*1880*/  ISETP.GE.U32.AND P0, PT, R3, 0x7fffffe0, PT ;  /* 0x7fffffe00300780c */ /* 0x000fe20003f06070 */
[----:B------:R-:W-:Y:S01]  /*1890*/  VIADD R3, R252, 0xfffffffc ;  /* 0xfffffffcfc037836 */ /* 0x000fe20000000000 */
[----:B------:R-:W-:Y:S02]  /*18a0*/  @!P4 IADD3 R23, PT, PT, -R23, RZ, RZ ;  /* 0x000000ff1717c210 */ /* 0x000fe40007ffe1ff */
[----:B------:R-:W-:Y:S01]  /*18b0*/  SEL R24, R8, R7, !P5 ;  /* 0x0000000708187207 */ /* 0x000fe20006800000 */
[----:B------:R-:W-:Y:S01]  /*18c0*/  @!P2 IMAD.MOV R6, RZ, RZ, -R6 ;  /* 0x000000ffff06a224 */ /* 0x000fe200078e0a06 */
[----:B------:R-:W-:Y:S02]  /*18d0*/  ISETP.GE.U32.AND P6, PT, R3, 0x7fffffdd, PT ;  /* 0x7fffffdd0300780c */ /* 0x000fe40003fc6070 */
[----:B------:R-:W-:-:S02]  /*18e0*/  LOP3.LUT R3, RZ, R2, RZ, 0x33, !PT ;  /* 0x00000002ff037212 */ /* 0x000fc400078e33ff */
[----:B---3--:R-:W-:Y:S02]  /*18f0*/  LEA R98, P2, R207, UR22, 0x2 ;  /* 0x00000016cf627c11 */ /* 0x008fe4000f8410ff */
[C---:B------:R-:W-:Y:S02]  /*1900*/  SEL R11, R8.reuse, R11, !P5 ;  /* 0x0000000b080b7207 */ /* 0x040fe40006800000 */
[C---:B------:R-:W-:Y:S02]  /*1910*/  SEL R10, R8.reuse, R10, !P5 ;  /* 0x0000000a080a7207 */ /* 0x040fe40006800000 */
[C---:B------:R-:W-:Y:S02]  /*1920*/  SEL R12, R8.reuse, R12, !P5 ;  /* 0x0000000c080c7207 */ /* 0x040fe40006800000 */
[C---:B------:R-:W-:Y:S02]  /*1930*/  SEL R14, R8.reuse, R14, !P5 ;  /* 0x0000000e080e7207 */ /* 0x040fe40006800000 */
[----:B------:R-:W-:-:S02]  /*1940*/  SEL R9, R8, R9, !P5 ;  /* 0x0000000908097207 */ /* 0x000fc40006800000 */
[C---:B------:R-:W-:Y:S02]  /*1950*/  SEL R15, R8.reuse, R15, !P5 ;  /* 0x0000000f080f7207 */ /* 0x040fe40006800000 */
        /* <DEDUP_REMOVED lines=8> */
[----:B------:R-:W-:Y:S02]  /*19e0*/  SEL R7, R8, R25, !P5 ;  /* 0x0000001908077207 */ /* 0x000fe40006800000 */
[C---:B------:R-:W-:Y:S02]  /*19f0*/  SEL R140, R3.reuse, R0, !P3 ;  /* 0x00000000038c7207 */ /* 0x040fe40005800000 */
[----:B------:R-:W-:-:S02]  /*1a00*/  SEL R139, R3, R4, !P3 ;  /* 0x00000004038b7207 */ /* 0x000fc40005800000 */
[C---:B------:R-:W-:Y:S02]  /*1a10*/  SEL R138, R3.reuse, R5, !P3 ;  /* 0x00000005038a7207 */ /* 0x040fe40005800000 */
[----:B------:R-:W-:Y:S02]  /*1a20*/  SEL R137, R3, R6, !P3 ;  /* 0x0000000603897207 */ /* 0x000fe40005800000 */
[----:B------:R-:W-:Y:S02]  /*1a30*/  ISETP.GE.U32.AND P5, PT, R26, 0x7fffffdf, PT ;  /* 0x7fffffdf1a00780c */ /* 0x000fe40003fa6070 */
[----:B------:R-:W-:Y:S02]  /*1a40*/  ISETP.GE.U32.AND P4, PT, R27, 0x7fffffde, PT ;  /* 0x7fffffde1b00780c */ /* 0x000fe40003f86070 */
[----:B------:R-:W-:Y:S02]  /*1a50*/  ISETP.NE.U32.AND P1, PT, R13, RZ, PT ;  /* 0x000000ff0d00720c */ /* 0x000fe40003f25070 */
[----:B------:R-:W-:-:S02]  /*1a60*/  IADD3 R3, PT, PT, R252, -0x5, RZ ;  /* 0xfffffffbfc037810 */ /* 0x000fc40007ffe0ff */
[----:B------:R-:W-:Y:S01]  /*1a70*/  LEA.HI.X.SX32 R0, R207, UR23, 0x2, P2 ;  /* 0x00000017cf007c11 */ /* 0x000fe200090f16ff */
[----:B------:R-:W-:Y:S08]  /*1a80*/  BRA.U UP0, `(.L_x_5) ;  /* 0x0000000100187547 */ /* 0x000ff0000b800000 */
[----:B------:R-:W-:Y:S01]  /*1a90*/  ELECT P2, URZ, PT ;  /* 0x0000000000ff782f */ /* 0x000fe20003840000 */
[----:B------:R-:W-:Y:S01]  /*1aa0*/  IMAD.MOV.U32 R2, RZ, RZ, 0x1 ;  /* 0x00000001ff027424 */ /* 0x000fe200078e00ff */
[----:B------:R-:W-:Y:S01]  /*1ab0*/  UMOV UR7, 0x40 ;  /* 0x0000004000077882 */ /* 0x000fe20000000000 */
[----:B------:R-:W-:Y:S01]  /*1ac0*/  UVIRTCOUNT.DEALLOC.SMPOOL 0x80 ;  /* 0x000000800000784c */ /* 0x000fe20000000000 */
[----:B------:R-:W-:-:S09]  /*1ad0*/  ULEA UR7, UR6, UR7, 0x18 ;  /* 0x0000000706077291 */ /* 0x000fd2000f8ec0ff */
[----:B------:R1:W-:Y:S03]  /*1ae0*/  @P2 STS.U8 [UR7], R2 ;  /* 0x00000002ff002988 */ /* 0x0003e60008000007 */
.L_x_5:
[----:B------:R-:W-:Y:S01]  /*1af0*/  ULOP3.LUT UR5, UR5, 0x600000, URZ, 0xc0, !UPT ;  /* 0x0060000005057892 */ /* 0x000fe2000f8ec0ff */
[----:B------:R-:W-:Y:S01]  /*1b00*/  IMAD R140, R140, UR12, RZ ;  /* 0x0000000c8c8c7c24 */ /* 0x000fe2000f8e02ff */
[----:B------:R-:W-:Y:S01]  /*1b10*/  STL.64 [R1+0x5e8], R206 ;  /* 0x0005e8ce01007387 */ /* 0x000fe20000100a00 */
[----:B------:R-:W-:Y:S01]  /*1b20*/  IMAD R139, R139, UR12, RZ ;  /* 0x0000000c8b8b7c24 */ /* 0x000fe2000f8e02ff */
[----:B------:R-:W-:Y:S01]  /*1b30*/  VOTEU.ALL UP1, P1 ;  /* 0x0000000000ff7886 */ /* 0x000fe20000820000 */
[----:B------:R-:W-:Y:S01]  /*1b40*/  IMAD R138, R138, UR12, RZ ;  /* 0x0000000c8a8a7c24 */ /* 0x000fe2000f8e02ff */
[----:B------:R-:W-:Y:S01]  /*1b50*/  STL.64 [R1+0x5e0], R204 ;  /* 0x0005e0cc01007387 */ /* 0x000fe20000100a00 */
[----:B------:R-:W-:Y:S01]  /*1b60*/  IMAD R137, R137, UR12, RZ ;  /* 0x0000000c89897c24 */ /* 0x000fe2000f8e02ff */
[----:B------:R-:W-:Y:S01]  /*1b70*/  UIADD3 UR12, UPT, UPT, UR11, UR5, URZ ;  /* 0x000000050b0c7290 */ /* 0x000fe2000fffe0ff */
[----:B------:R-:W-:Y:S01]  /*1b80*/  IMAD R24, R24, UR13, RZ ;  /* 0x0000000d18187c24 */ /* 0x000fe2000f8e02ff */
[----:B------:R-:W-:Y:S01]  /*1b90*/  STL.64 [R1+0x5d8], R202 ;  /* 0x0005d8ca01007387 */ /* 0x000fe20000100a00 */
[----:B------:R-:W-:Y:S01]  /*1ba0*/  IMAD R11, R11, UR13, RZ ;  /* 0x0000000d0b0b7c24 */ /* 0x000fe2000f8e02ff */
[----:B------:R-:W-:-:S04]  /*1bb0*/  @!UP1 UIADD3 UR14, UPT, UPT, -UR8, 0x100000, URZ ;  /* 0x00100000080e9890 */ /* 0x000fc8000fffe1ff */
[----:B------:R-:W-:Y:S02]  /*1bc0*/  @!UP1 USHF.L.U32 UR15, UR14, 0xb, URZ ;  /* 0x0000000b0e0f9899 */ /* 0x000fe400080006ff */
[----:B------:R-:W-:Y:S01]  /*1bd0*/  @!UP1 USHF.L.U32 UR14, UR14, 0x1, URZ ;  /* 0x000000010e0e9899 */ /* 0x000fe200080006ff */
[----:B------:R-:W-:Y:S01]  /*1be0*/  IMAD R27, R10, UR13, RZ ;  /* 0x0000000d0a1b7c24 */ /* 0x000fe2000f8e02ff */
[-C--:B------:R-:W-:Y:S01]  /*1bf0*/  LEA R176, P3, R24, R98.reuse, 0x2 ;  /* 0x0000006218b07211 */ /* 0x080fe200078610ff */
[----:B------:R-:W-:Y:S01]  /*1c00*/  IMAD R26, R16, UR13, RZ ;  /* 0x0000000d101a7c24 */ /* 0x000fe2000f8e02ff */
[----:B------:R-:W-:Y:S01]  /*1c10*/  LEA R16, P2, R11, R98, 0x2 ;  /* 0x000000620b107211 */ /* 0x000fe200078410ff */
[----:B------:R-:W-:Y:S01]  /*1c20*/  IMAD R12, R12, UR13, RZ ;  /* 0x0000000d0c0c7c24 */ /* 0x000fe2000f8e02ff */
[----:B------:R2:W-:Y:S01]  /*1c30*/  STL [R1+0x550], R24 ;  /* 0x0005501801007387 */ /* 0x0005e20000100800 */
[----:B------:R-:W-:Y:S01]  /*1c40*/  IMAD R6, R17, UR13, RZ ;  /* 0x0000000d11067c24 */ /* 0x000fe2000f8e02ff */
[-C--:B------:R-:W-:Y:S01]  /*1c50*/  LEA.HI.X.SX32 R177, R24, R0.reuse, 0x2, P3 ;  /* 0x0000000018b17211 */ /* 0x080fe200018f16ff */
[----:B------:R-:W-:Y:S01]  /*1c60*/  IMAD R14, R14, UR13, RZ ;  /* 0x0000000d0e0e7c24 */ /* 0x000fe2000f8e02ff */
[----:B------:R-:W-:Y:S01]  /*1c70*/  STTM.x64 tmem[UR12], RZ ;  /* 0x000000ff000079ed */ /* 0x000fe2000834000c */
[----:B------:R-:W-:Y:S01]  /*1c80*/  LEA.HI.X.SX32 R17, R11, R0, 0x2, P2 ;  /* 0x000000000b117211 */ /* 0x000fe200010f16ff */
[----:B------:R-:W-:Y:S01]  /*1c90*/  STTM.x64 tmem[UR12+0x40], RZ ;  /* 0x000040ff000079ed */ /* 0x000fe2000834000c */
[----:B-1----:R-:W-:Y:S01]  /*1ca0*/  IMAD R2, R9, UR13, RZ ;  /* 0x0000000d09027c24 */ /* 0x002fe2000f8e02ff */
[-C--:B------:R-:W-:Y:S01]  /*1cb0*/  LEA R174, P2, R12, R98.reuse, 0x2 ;  /* 0x000000620cae7211 */ /* 0x080fe200078410ff */
[----:B------:R-:W-:Y:S01]  /*1cc0*/  STTM.x64 tmem[UR12+0x80], RZ ;  /* 0x000080ff000079ed */ /* 0x000fe2000834000c */
[----:B--2---:R-:W-:Y:S01]  /*1cd0*/  LEA R24, P3, R27, R98, 0x2 ;  /* 0x000000621b187211 */ /* 0x004fe200078610ff */
[----:B------:R-:W-:Y:S01]  /*1ce0*/  STTM.x64 tmem[UR12+0xc0], RZ ;  /* 0x0000c0ff000079ed */ /* 0x000fe2000834000c */
[----:B------:R-:W1:Y:S01]  /*1cf0*/  FENCE.VIEW.ASYNC.T ;  /* 0x00000000000073c6 */ /* 0x000e620000000200 */
[----:B------:R-:W-:Y:S01]  /*1d00*/  IMAD R8, R15, UR13, RZ ;  /* 0x0000000d0f087c24 */ /* 0x000fe2000f8e02ff */
[----:B------:R-:W-:Y:S01]  /*1d10*/  LEA.HI.X.SX32 R25, R27, R0, 0x2, P3 ;  /* 0x000000001b197211 */ /* 0x000fe200018f16ff */
[----:B------:R-:W-:Y:S01]  /*1d20*/  STL [R1+0x54c], R11 ;  /* 0x00054c0b01007387 */ /* 0x000fe20000100800 */
[----:B------:R-:W-:Y:S01]  /*1d30*/  LEA R96, P3, R14, R98, 0x2 ;  /* 0x000000620e607211 */ /* 0x000fe200078610ff */
[----:B------:R-:W-:Y:S01]  /*1d40*/  IMAD R5, R18, UR13, RZ ;  /* 0x0000000d12057c24 */ /* 0x000fe2000f8e02ff */
[----:B------:R-:W-:Y:S01]  /*1d50*/  LEA.HI.X.SX32 R175, R12, R0, 0x2, P2 ;  /* 0x000000000caf7211 */ /* 0x000fe200010f16ff */
[----:B------:R-:W-:Y:S01]  /*1d60*/  STL [R1+0x548], R27 ;  /* 0x0005481b01007387 */ /* 0x000fe20000100800 */
[----:B------:R-:W-:Y:S01]  /*1d70*/  LEA R170, P2, R2, R98, 0x2 ;  /* 0x0000006202aa7211 */ /* 0x000fe200078410ff */
[----:B------:R-:W-:Y:S01]  /*1d80*/  IMAD R4, R19, UR13, RZ ;  /* 0x0000000d13047c24 */ /* 0x000fe2000f8e02ff */
[----:B------:R-:W-:Y:S01]  /*1d90*/  LEA.HI.X.SX32 R97, R14, R0, 0x2, P3 ;  /* 0x000000000e617211 */ /* 0x000fe200018f16ff */
[----:B------:R2:W-:Y:S01]  /*1da0*/  STL [R1+0x544], R12 ;  /* 0x0005440c01007387 */ /* 0x0005e20000100800 */
[----:B------:R-:W-:Y:S01]  /*1db0*/  LEA R94, P3, R8, R98, 0x2 ;  /* 0x00000062085e7211 */ /* 0x000fe200078610ff */
[----:B------:R-:W-:Y:S01]  /*1dc0*/  IMAD R10, R20, UR13, RZ ;  /* 0x0000000d140a7c24 */ /* 0x000fe2000f8e02ff */
[----:B------:R-:W-:Y:S01]  /*1dd0*/  LEA.HI.X.SX32 R171, R2, R0, 0x2, P2 ;  /* 0x0000000002ab7211 */ /* 0x000fe200010f16ff */
[----:B------:R3:W-:Y:S01]  /*1de0*/  STL [R1+0x540], R14 ;  /* 0x0005400e01007387 */ /* 0x0007e20000100800 */
[----:B------:R-:W-:Y:S01]  /*1df0*/  LEA R178, P2, R26, R98, 0x2 ;  /* 0x000000621ab27211 */ /* 0x000fe200078410ff */
[----:B------:R-:W-:Y:S01]  /*1e00*/  IMAD R15, R21, UR13, RZ ;  /* 0x0000000d150f7c24 */ /* 0x000fe2000f8e02ff */
[-C--:B------:R-:W-:Y:S01]  /*1e10*/  LEA.HI.X.SX32 R95, R8, R0.reuse, 0x2, P3 ;  /* 0x00000000085f7211 */ /* 0x080fe200018f16ff */
[----:B------:R4:W-:Y:S01]  /*1e20*/  STL [R1+0x53c], R2 ;  /* 0x00053c0201007387 */ /* 0x0009e20000100800 */
[----:B------:R-:W-:Y:S01]  /*1e30*/  LEA.HI.X.SX32 R179, R26, R0, 0x2, P2 ;  /* 0x000000001ab37211 */ /* 0x000fe200010f16ff */
[----:B--2---:R-:W-:Y:S01]  /*1e40*/  IMAD R12, R23, UR13, RZ ;  /* 0x0000000d170c7c24 */ /* 0x004fe2000f8e02ff */
[----:B------:R-:W-:Y:S01]  /*1e50*/  LEA R172, P2, R5, R98, 0x2 ;  /* 0x0000006205ac7211 */ /* 0x000fe200078410ff */
[----:B------:R2:W-:Y:S01]  /*1e60*/  STL [R1+0x538], R8 ;  /* 0x0005380801007387 */ /* 0x0005e20000100800 */
[----:B------:R-:W-:-:S04]  /*1e70*/  @!UP1 UIADD3 UR6, UPT, UPT, -UR8, 0x100000, URZ ;  /* 0x0010000008069890 */ /* 0x000fc8000fffe1ff */
[----:B------:R-:W-:Y:S02]  /*1e80*/  @!UP1 USHF.L.U32 UR7, UR6, 0xb, URZ ;  /* 0x0000000b06079899 */ /* 0x000fe400080006ff */
[----:B------:R-:W-:Y:S01]  /*1e90*/  @!UP1 USHF.L.U32 UR6, UR6, 0x1, URZ ;  /* 0x0000000106069899 */ /* 0x000fe200080006ff */
[----:B---3--:R-:W-:Y:S01]  /*1ea0*/  IMAD R14, R7, UR13, RZ ;  /* 0x0000000d070e7c24 */ /* 0x008fe2000f8e02ff */
[----:B------:R-:W-:Y:S01]  /*1eb0*/  LEA.HI.X.SX32 R173, R5, R0, 0x2, P2 ;  /* 0x0000000005ad7211 */ /* 0x000fe200010f16ff */
[----:B------:R-:W-:Y:S01]  /*1ec0*/  STL [R1+0x534], R26 ;  /* 0x0005341a01007387 */ /* 0x000fe20000100800 */
[----:B------:R-:W-:Y:S01]  /*1ed0*/  LEA R20, P2, R10, R98, 0x2 ;  /* 0x000000620a147211 */ /* 0x000fe200078410ff */
[----:B----4-:R-:W-:Y:S01]  /*1ee0*/  IMAD R2, R22, UR13, RZ ;  /* 0x0000000d16027c24 */ /* 0x010fe2000f8e02ff */
[----:B-1----:R-:W-:Y:S01]  /*1ef0*/  VOTEU.ALL UP1, P1 ;  /* 0x0000000000ff7886 */ /* 0x002fe20000820000 */
[----:B------:R-:W-:Y:S01]  /*1f00*/  BAR.SYNC.DEFER_BLOCKING 0x0 ;  /* 0x0000000000007b1d */ /* 0x000fe20000010000 */
[----:B------:R-:W-:-:S02]  /*1f10*/  LEA.HI.X.SX32 R21, R10, R0, 0x2, P2 ;  /* 0x000000000a157211 */ /* 0x000fc400010f16ff */
[----:B--2---:R-:W-:Y:S02]  /*1f20*/  LEA R8, P3, R6, R98, 0x2 ;  /* 0x0000006206087211 */ /* 0x004fe400078610ff */
[----:B------:R-:W-:Y:S01]  /*1f30*/  LOP3.LUT R207, R136, 0x1f, RZ, 0xc0, !PT ;  /* 0x0000001f88cf7812 */ /* 0x000fe200078ec0ff */
[----:B------:R-:W1:Y:S01]  /*1f40*/  LDCU.64 UR26, c[0x0][0x358] ;  /* 0x00006b00ff1a77ac */ /* 0x000e620008000a00 */
[----:B------:R-:W-:Y:S01]  /*1f50*/  LEA.HI.X.SX32 R9, R6, R0, 0x2, P3 ;  /* 0x0000000006097211 */ /* 0x000fe200018f16ff */
[----:B------:R2:W-:Y:S01]  /*1f60*/  STL [R1+0x530], R6 ;  /* 0x0005300601007387 */ /* 0x0005e20000100800 */
[----:B------:R-:W-:Y:S01]  /*1f70*/  IADD3 R206, PT, PT, R252, 0x1f, RZ ;  /* 0x0000001ffcce7810 */ /* 0x000fe20007ffe0ff */
[----:B------:R-:W-:Y:S02]  /*1f80*/  VOTEU.ALL UP2, P1 ;  /* 0x0000000000ff7886 */ /* 0x000fe40000840000 */
[----:B------:R-:W-:Y:S04]  /*1f90*/  STL [R1+0x52c], R5 ;  /* 0x00052c0501007387 */ /* 0x000fe80000100800 */
[----:B------:R-:W-:Y:S01]  /*1fa0*/  STL.64 [R1+0x768], R176 ;  /* 0x000768b001007387 */ /* 0x000fe20000100a00 */
[----:B--2---:R-:W-:-:S03]  /*1fb0*/  LEA R6, P3, R4, R98, 0x2 ;  /* 0x0000006204067211 */ /* 0x004fc600078610ff */
[----:B------:R2:W-:Y:S01]  /*1fc0*/  STL [R1+0x528], R4 ;  /* 0x0005280401007387 */ /* 0x0005e20000100800 */
[----:B------:R-:W-:-:S03]  /*1fd0*/  LEA.HI.X.SX32 R7, R4, R0, 0x2, P3 ;  /* 0x0000000004077211 */ /* 0x000fc600018f16ff */
[----:B------:R3:W-:Y:S04]  /*1fe0*/  STL.64 [R1+0x770], R16 ;  /* 0x0007701001007387 */ /* 0x0007e80000100a00 */
[----:B------:R-:W4:Y:S02]  /*1ff0*/  FENCE.VIEW.ASYNC.S ;  /* 0x00000000000073c6 */ /* 0x000f240000000000 */
[----:B----4-:R4:W1:Y:S02]  /*2000*/  @!UP1 SYNCS.EXCH.64 URZ, [UR4], UR14 ;  /* 0x0000000e04ff95b2 */ /* 0x0108640008000100 */
[----:B------:R-:W-:Y:S01]  /*2010*/  STL.64 [R1+0x778], R24 ;  /* 0x0007781801007387 */ /* 0x000fe20000100a00 */
[----:B-1----:R-:W-:Y:S01]  /*2020*/  BAR.SYNC.DEFER_BLOCKING 0x0 ;  /* 0x0000000000007b1d */ /* 0x002fe20000010000 */
[----:B--2---:R-:W-:Y:S01]  /*2030*/  LEA R4, P3, R15, R98, 0x2 ;  /* 0x000000620f047211 */ /* 0x004fe200078610ff */
[----:B---3--:R-:W-:-:S03]  /*2040*/  IMAD R16, R142, 0x3, RZ ;  /* 0x000000038e107824 */ /* 0x008fc600078e02ff */
[----:B------:R-:W-:Y:S01]  /*2050*/  LEA.HI.X.SX32 R5, R15, R0, 0x2, P3 ;  /* 0x000000000f057211 */ /* 0x000fe200018f16ff */
[----:B------:R-:W-:Y:S01]  /*2060*/  IMAD R17, R142, 0x19, RZ ;  /* 0x000000198e117824 */ /* 0x000fe200078e02ff */
[C---:B------:R-:W-:Y:S01]  /*2070*/  LEA R18, P3, R12.reuse, R98, 0x2 ;  /* 0x000000620c127211 */ /* 0x040fe200078610ff */
[----:B------:R1:W-:Y:S03]  /*2080*/  STL [R1+0x524], R10 ;  /* 0x0005240a01007387 */ /* 0x0003e60000100800 */
[----:B------:R-:W-:Y:S01]  /*2090*/  LEA.HI.X.SX32 R19, R12, R0, 0x2, P3 ;  /* 0x000000000c137211 */ /* 0x000fe200018f16ff */
[----:B------:R-:W-:Y:S04]  /*20a0*/  STL.64 [R1+0x780], R174 ;  /* 0x000780ae01007387 */ /* 0x000fe80000100a00 */
[----:B------:R-:W-:Y:S01]  /*20b0*/  STL.64 [R1+0x788], R96 ;  /* 0x0007886001007387 */ /* 0x000fe20000100a00 */
[----:B-1----:R-:W-:-:S03]  /*20c0*/  LEA R10, P2, R2, R98, 0x2 ;  /* 0x00000062020a7211 */ /* 0x002fc600078410ff */
[----:B------:R-:W-:Y:S01]  /*20d0*/  STL [R1+0x520], R15 ;  /* 0x0005200f01007387 */ /* 0x000fe20000100800 */
[----:B------:R-:W-:-:S03]  /*20e0*/  LEA.HI.X.SX32 R11, R2, R0, 0x2, P2 ;  /* 0x00000000020b7211 */ /* 0x000fc600010f16ff */
[----:B------:R-:W-:Y:S01]  /*20f0*/  STL.64 [R1+0x790], R170 ;  /* 0x000790aa01007387 */ /* 0x000fe20000100a00 */
[C---:B------:R-:W-:Y:S01]  /*2100*/  LEA R98, P2, R14.reuse, R98, 0x2 ;  /* 0x000000620e627211 */ /* 0x040fe200078410ff */
[----:B------:R4:W1:Y:S02]  /*2110*/  @!UP2 SYNCS.EXCH.64 URZ, [UR10+0x80008], UR6 ;  /* 0x080008060affa5b2 */ /* 0x0008640008000100 */
[----:B------:R-:W-:Y:S01]  /*2120*/  STL.64 [R1+0x798], R94 ;  /* 0x0007985e01007387 */ /* 0x000fe20000100a00 */
[----:B------:R-:W-:Y:S01]  /*2130*/  LEA.HI.X.SX32 R99, R14, R0, 0x2, P2 ;  /* 0x000000000e637211 */ /* 0x000fe200010f16ff */
[----:B------:R-:W-:Y:S02]  /*2140*/  IMAD.SHL.U32 R0, R137, 0x4, RZ ;  /* 0x0000000489007824 */ /* 0x000fe400078e00ff */
[----:B------:R2:W-:Y:S04]  /*2150*/  STL [R1+0x51c], R2 ;  /* 0x00051c0201007387 */ /* 0x0005e80000100800 */
[----:B------:R3:W-:Y:S04]  /*2160*/  STL [R1+0x518], R12 ;  /* 0x0005180c01007387 */ /* 0x0007e80000100800 */
[----:B------:R-:W-:Y:S01]  /*2170*/  STL [R1+0x514], R14 ;  /* 0x0005140e01007387 */ /* 0x000fe20000100800 */
[----:B--2---:R-:W-:Y:S01]  /*2180*/  IMAD.SHL.U32 R2, R140, 0x4, RZ ;  /* 0x000000048c027824 */ /* 0x004fe200078e00ff */
[----:B---3--:R-:W-:-:S04]  /*2190*/  SHF.L.U32 R12, R139, 0x2, RZ ;  /* 0x000000028b0c7819 */ /* 0x008fc800000006ff */
[----:B------:R2:W-:Y:S01]  /*21a0*/  STL [R1+0x510], R2 ;  /* 0x0005100201007387 */ /* 0x0005e20000100800 */
[----:B------:R-:W-:Y:S02]  /*21b0*/  IADD3 R130, P2, PT, R2, UR20, RZ ;  /* 0x0000001402827c10 */ /* 0x000fe4000ff5e0ff */
[----:B------:R-:W-:Y:S01]  /*21c0*/  IADD3 R146, P3, PT, R12, UR20, RZ ;  /* 0x000000140c927c10 */ /* 0x000fe2000ff7e0ff */
[----:B------:R-:W-:Y:S01]  /*21d0*/  STL [R1+0x50c], R12 ;  /* 0x00050c0c01007387 */ /* 0x000fe20000100800 */
[----:B------:R-:W-:Y:S02]  /*21e0*/  LEA.HI.X.SX32 R131, R140, UR21, 0x2, P2 ;  /* 0x000000158c837c11 */ /* 0x000fe400090f16ff */
[----:B------:R-:W-:Y:S02]  /*21f0*/  LEA.HI.X.SX32 R147, R139, UR21, 0x2, P3 ;  /* 0x000000158b937c11 */ /* 0x000fe400098f16ff */
[----:B------:R-:W-:Y:S01]  /*2200*/  ISETP.GE.U32.AND P3, PT, R3, 0x7fffffdc, PT ;  /* 0x7fffffdc0300780c */ /* 0x000fe20003f66070 */
[----:B--2---:R-:W-:-:S02]  /*2210*/  IMAD.SHL.U32 R2, R138, 0x4, RZ ;  /* 0x000000048a027824 */ /* 0x004fc400078e00ff */
[C---:B------:R-:W-:Y:S02]  /*2220*/  IMAD.SHL.U32 R3, R142.reuse, 0x2, RZ ;  /* 0x000000028e037824 */ /* 0x040fe400078e00ff */
[----:B------:R-:W-:Y:S01]  /*2230*/  IMAD.WIDE R180, R142, 0x4, R146 ;  /* 0x000000048eb47825 */ /* 0x000fe200078e0292 */
[----:B------:R-:W-:Y:S01]  /*2240*/  IADD3 R14, P2, PT, R2, UR20, RZ ;  /* 0x00000014020e7c10 */ /* 0x000fe2000ff5e0ff */
[----:B------:R2:W-:Y:S02]  /*2250*/  STL [R1+0x508], R2 ;  /* 0x0005080201007387 */ /* 0x0005e40000100800 */
[C---:B------:R-:W-:Y:S01]  /*2260*/  IMAD.WIDE R152, R3.reuse, 0x4, R130 ;  /* 0x0000000403987825 */ /* 0x040fe200078e0282 */
[----:B------:R-:W-:Y:S01]  /*2270*/  LEA.HI.X.SX32 R15, R138, UR21, 0x2, P2 ;  /* 0x000000158a0f7c11 */ /* 0x000fe200090f16ff */
[----:B------:R3:W-:Y:S01]  /*2280*/  STL [R1+0x504], R0 ;  /* 0x0005040001007387 */ /* 0x0007e20000100800 */
[----:B------:R-:W-:Y:S01]  /*2290*/  IADD3 R122, P2, PT, R0, UR20, RZ ;  /* 0x00000014007a7c10 */ /* 0x000fe2000ff5e0ff */
[----:B------:R-:W-:-:S02]  /*22a0*/  IMAD.WIDE R222, R3, 0x4, R146 ;  /* 0x0000000403de7825 */ /* 0x000fc400078e0292 */
[----:B------:R-:W-:Y:S01]  /*22b0*/  STL.64 [R1+0x5f0], R138 ;  /* 0x0005f08a01007387 */ /* 0x000fe20000100a00 */
[----:B------:R-:W-:Y:S01]  /*22c0*/  LEA.HI.X.SX32 R123, R137, UR21, 0x2, P2 ;  /* 0x00000015897b7c11 */ /* 0x000fe200090f16ff */
[----:B--2---:R-:W-:Y:S02]  /*22d0*/  IMAD.SHL.U32 R2, R13, 0x4, RZ ;  /* 0x000000040d027824 */ /* 0x004fe400078e00ff */
[----:B------:R-:W-:Y:S01]  /*22e0*/  IMAD.WIDE R12, R142, 0x4, R130 ;  /* 0x000000048e0c7825 */ /* 0x000fe200078e0282 */
[----:B------:R2:W-:Y:S01]  /*22f0*/  STL [R1+0x5d0], R3 ;  /* 0x0005d00301007387 */ /* 0x0005e20000100800 */
[----:B---3--:R-:W-:Y:S02]  /*2300*/  IADD3 R0, PT, PT, R252, -0x6, RZ ;  /* 0xfffffffafc007810 */ /* 0x008fe40007ffe0ff */
[----:B------:R-:W-:Y:S01]  /*2310*/  IADD3 R201, PT, PT, R2, UR10, RZ ;  /* 0x0000000a02c97c10 */ /* 0x000fe2000fffe0ff */
[----:B------:R-:W-:Y:S01]  /*2320*/  IMAD.WIDE R148, R142, 0x4, R14 ;  /* 0x000000048e947825 */ /* 0x000fe200078e020e */
[----:B------:R-:W-:Y:S01]  /*2330*/  ISETP.GE.U32.AND P2, PT, R0, 0x7fffffdb, PT ;  /* 0x7fffffdb0000780c */ /* 0x000fe20003f46070 */
[----:B------:R3:W-:Y:S02]  /*2340*/  STL [R1+0x5cc], R16 ;  /* 0x0005cc1001007387 */ /* 0x0007e40000100800 */
[----:B------:R-:W-:-:S02]  /*2350*/  VIADD R0, R252, 0xfffffff9 ;  /* 0xfffffff9fc007836 */ /* 0x000fc40000000000 */
[----:B------:R-:W-:Y:S01]  /*2360*/  @!PT LDS RZ, [RZ] ;  /* 0x00000000fffff984 */ /* 0x000fe20000000800 */
[----:B------:R-:W-:Y:S01]  /*2370*/  @!PT LDS RZ, [RZ] ;  /* 0x00000000fffff984 */ /* 0x000fe20000000800 */
[----:B------:R-:W-:Y:S01]  /*2380*/  @!PT LDS RZ, [RZ] ;  /* 0x00000000fffff984 */ /* 0x000fe20000000800 */
[----:B-1----:R-:W-:Y:S01]  /*2390*/  LDGSTS.E [R201], desc[UR26][R130.64], !P0 ;  /* 0x0000000082c97fae */ /* 0x002fe2000c1a101a */
[----:B------:R-:W-:-:S03]  /*23a0*/  IMAD.WIDE R150, R142, 0x4, R122 ;  /* 0x000000048e967825 */ /* 0x000fc600078e027a */
[----:B------:R-:W-:Y:S01]  /*23b0*/  LDGSTS.E [R201+0x200], desc[UR26][R146.64], !P0 ;  /* 0x0020000092c97fae */ /* 0x000fe2000c1a101a */
[----:B------:R-:W-:-:S03]  /*23c0*/  IMAD.WIDE R154, R3, 0x4, R14 ;  /* 0x00000004039a7825 */ /* 0x000fc600078e020e */
[----:B------:R-:W-:Y:S01]  /*23d0*/  LDGSTS.E [R201+0x400], desc[UR26][R14.64], !P0 ;  /* 0x004000000ec97fae */ /* 0x000fe2000c1a101a */
[----:B------:R-:W-:-:S03]  /*23e0*/  IMAD.WIDE R156, R3, 0x4, R122 ;  /* 0x00000004039c7825 */ /* 0x000fc600078e027a */
[----:B------:R-:W-:Y:S01]  /*23f0*/  LDGSTS.E [R201+0x600], desc[UR26][R122.64], !P0 ;  /* 0x006000007ac97fae */ /* 0x000fe2000c1a101a */
[----:B------:R-:W-:Y:S01]  /*2400*/  ISETP.GE.U32.AND P0, PT, R0, 0x7fffffda, PT ;  /* 0x7fffffda0000780c */ /* 0x000fe20003f06070 */
[----:B------:R-:W-:Y:S02]  /*2410*/  VIADD R0, R252, 0xfffffff8 ;  /* 0xfffffff8fc007836 */ /* 0x000fe40000000000 */
[----:B------:R-:W-:Y:S01]  /*2420*/  LDGSTS.E [R201+0x800], desc[UR26][R12.64], !P5 ;  /* 0x008000000cc97fae */ /* 0x000fe2000e9a101a */
[----:B------:R-:W-:-:S03]  /*2430*/  IMAD.WIDE R158, R16, 0x4, R130 ;  /* 0x00000004109e7825 */ /* 0x000fc600078e0282 */
[----:B------:R-:W-:Y:S01]  /*2440*/  LDGSTS.E [R201+0xa00], desc[UR26][R180.64], !P5 ;  /* 0x00a00000b4c97fae */ /* 0x000fe2000e9a101a */
[----:B--2---:R-:W-:Y:S02]  /*2450*/  IMAD.SHL.U32 R3, R142, 0x4, RZ ;  /* 0x000000048e037824 */ /* 0x004fe400078e00ff */
[C---:B------:R-:W-:Y:S01]  /*2460*/  IMAD.WIDE R234, R16.reuse, 0x4, R146 ;  /* 0x0000000410ea7825 */ /* 0x040fe200078e0292 */
[----:B------:R-:W-:Y:S03]  /*2470*/  LDGSTS.E [R201+0xc00], desc[UR26][R148.64], !P5 ;  /* 0x00c0000094c97fae */ /* 0x000fe6000e9a101a */
[----:B------:R-:W-:Y:S01]  /*2480*/  IMAD.WIDE R160, R16, 0x4, R14 ;  /* 0x0000000410a07825 */ /* 0x000fe200078e020e */
[----:B------:R-:W-:Y:S01]  /*2490*/  LDGSTS.E [R201+0xe00], desc[UR26][R150.64], !P5 ;  /* 0x00e0000096c97fae */ /* 0x000fe2000e9a101a */
[----:B------:R-:W-:Y:S02]  /*24a0*/  ISETP.GE.U32.AND P5, PT, R0, 0x7fffffd9, PT ;  /* 0x7fffffd90000780c */ /* 0x000fe40003fa6070 */
[----:B------:R-:W-:Y:S01]  /*24b0*/  IADD3 R0, PT, PT, R252, -0x9, RZ ;  /* 0xfffffff7fc007810 */ /* 0x000fe20007ffe0ff */
[----:B------:R-:W-:Y:S01]  /*24c0*/  LDGSTS.E [R201+0x1000], desc[UR26][R152.64], !P4 ;  /* 0x0100000098c97fae */ /* 0x000fe2000e1a101a */
        /* <DEDUP_REMOVED lines=9> */
[----:B---3--:R-:W-:Y:S02]  /*2560*/  IMAD R16, R142, 0x5, RZ ;  /* 0x000000058e107824 */ /* 0x008fe400078e02ff */
[C---:B------:R-:W-:Y:S01]  /*2570*/  IMAD.WIDE R210, R3.reuse, 0x4, R14 ;  /* 0x0000000403d27825 */ /* 0x040fe200078e020e */
[----:B------:R-:W-:Y:S03]  /*2580*/  LDGSTS.E [R201+0x1a00], desc[UR26][R234.64], !P6 ;  /* 0x01a00000eac97fae */ /* 0x000fe6000f1a101a */
[----:B------:R-:W-:Y:S01]  /*2590*/  IMAD.WIDE R218, R3, 0x4, R122 ;  /* 0x0000000403da7825 */ /* 0x000fe200078e027a */
[----:B------:R-:W-:Y:S03]  /*25a0*/  LDGSTS.E [R201+0x1c00], desc[UR26][R160.64], !P6 ;  /* 0x01c00000a0c97fae */ /* 0x000fe6000f1a101a */
[----:B------:R-:W-:Y:S01]  /*25b0*/  IMAD.WIDE R220, R16, 0x4, R130 ;  /* 0x0000000410dc7825 */ /* 0x000fe200078e0282 */
[----:B------:R-:W-:Y:S01]  /*25c0*/  LDGSTS.E [R201+0x1e00], desc[UR26][R162.64], !P6 ;  /* 0x01e00000a2c97fae */ /* 0x000fe2000f1a101a */
[----:B------:R-:W-:-:S02]  /*25d0*/  ISETP.GE.U32.AND P6, PT, R0, 0x7fffffd7, PT ;  /* 0x7fffffd70000780c */ /* 0x000fc40003fc6070 */
[----:B------:R-:W-:Y:S01]  /*25e0*/  IADD3 R0, PT, PT, R252, -0xb, RZ ;  /* 0xfffffff5fc007810 */ /* 0x000fe20007ffe0ff */
[----:B------:R-:W-:Y:S01]  /*25f0*/  LDGSTS.E [R201+0x2000], desc[UR26][R164.64], !P3 ;  /* 0x02000000a4c97fae */ /* 0x000fe2000d9a101a */
[----:B------:R-:W-:-:S03]  /*2600*/  IMAD.WIDE R238, R16, 0x4, R146 ;  /* 0x0000000410ee7825 */ /* 0x000fc600078e0292 */
[----:B------:R-:W-:Y:S01]  /*2610*/  LDGSTS.E [R201+0x2200], desc[UR26][R236.64], !P3 ;  /* 0x02200000ecc97fae */ /* 0x000fe2000d9a101a */
[----:B------:R-:W-:-:S03]  /*2620*/  IMAD.WIDE R226, R16, 0x4, R14 ;  /* 0x0000000410e27825 */ /* 0x000fc600078e020e */
[----:B------:R1:W-:Y:S01]  /*2630*/  STL [R1+0x5c8], R3 ;  /* 0x0005c80301007387 */ /* 0x0003e20000100800 */
[----:B------:R-:W-:-:S03]  /*2640*/  IMAD.WIDE R228, R16, 0x4, R122 ;  /* 0x0000000410e47825 */ /* 0x000fc600078e027a */
[----:B------:R-:W-:Y:S01]  /*2650*/  LDGSTS.E [R201+0x2400], desc[UR26][R210.64], !P3 ;  /* 0x02400000d2c97fae */ /* 0x000fe2000d9a101a */
[----:B------:R-:W-:-:S03]  /*2660*/  IMAD.WIDE R174, R17, 0x4, R130 ;  /* 0x0000000411ae7825 */ /* 0x000fc600078e0282 */
[----:B------:R-:W-:Y:S01]  /*2670*/  LDGSTS.E [R201+0x2600], desc[UR26][R218.64], !P3 ;  /* 0x02600000dac97fae */ /* 0x000fe2000d9a101a */
[----:B------:R-:W-:Y:S01]  /*2680*/  ISETP.GE.U32.AND P3, PT, R0, 0x7fffffd6, PT ;  /* 0x7fffffd60000780c */ /* 0x000fe20003f66070 */
[----:B-1----:R-:W-:Y:S02]  /*2690*/  IMAD R3, R142, 0x6, RZ ;  /* 0x000000068e037824 */ /* 0x002fe400078e02ff */
[----:B------:R-:W-:Y:S01]  /*26a0*/  VIADD R0, R252, 0xfffffff4 ;  /* 0xfffffff4fc007836 */ /* 0x000fe20000000000 */
        /* <DEDUP_REMOVED lines=14> */
[----:B------:R1:W-:Y:S01]  /*2790*/  STL [R1+0x5c0], R3 ;  /* 0x0005c00301007387 */ /* 0x0003e20000100800 */
[----:B------:R-:W-:-:S03]  /*27a0*/  IMAD.WIDE R192, R16, 0x4, R146 ;  /* 0x0000000410c07825 */ /* 0x000fc600078e0292 */
[----:B------:R-:W-:Y:S01]  /*27b0*/  LDGSTS.E [R201+0x3200], desc[UR26][R184.64], !P0 ;  /* 0x03200000b8c97fae */ /* 0x000fe2000c1a101a */
[----:B------:R-:W-:-:S03]  /*27c0*/  IMAD.WIDE R194, R16, 0x4, R14 ;  /* 0x0000000410c27825 */ /* 0x000fc600078e020e */
[----:B------:R-:W-:Y:S01]  /*27d0*/  LDGSTS.E [R201+0x3400], desc[UR26][R186.64], !P0 ;  /* 0x03400000bac97fae */ /* 0x000fe2000c1a101a */
[----:B------:R-:W-:Y:S01]  /*27e0*/  IMAD.WIDE R196, R16, 0x4, R122 ;  /* 0x0000000410c47825 */ /* 0x000fe200078e027a */
[----:B-1----:R-:W-:Y:S02]  /*27f0*/  SHF.L.U32 R3, R142, 0x3, RZ ;  /* 0x000000038e037819 */ /* 0x002fe400000006ff */
[----:B------:R-:W-:Y:S01]  /*2800*/  LDGSTS.E [R201+0x3600], desc[UR26][R188.64], !P0 ;  /* 0x03600000bcc97fae */ /* 0x000fe2000c1a101a */
[----:B------:R-:W-:Y:S01]  /*2810*/  ISETP.GE.U32.AND P0, PT, R0, 0x7fffffd4, PT ;  /* 0x7fffffd40000780c */ /* 0x000fe20003f06070 */
[----:B------:R-:W-:Y:S02]  /*2820*/  VIADD R0, R252, 0xfffffff2 ;  /* 0xfffffff2fc007836 */ /* 0x000fe40000000000 */
[----:B------:R-:W-:Y:S01]  /*2830*/  LDGSTS.E [R201+0x3800], desc[UR26][R190.64], !P5 ;  /* 0x03800000bec97fae */ /* 0x000fe2000e9a101a */
[----:B------:R-:W-:-:S03]  /*2840*/  IMAD.WIDE R198, R3, 0x4, R130 ;  /* 0x0000000403c67825 */ /* 0x000fc600078e0282 */
[----:B------:R1:W-:Y:S01]  /*2850*/  STL [R1+0x5bc], R16 ;  /* 0x0005bc1001007387 */ /* 0x0003e20000100800 */
[----:B------:R-:W-:-:S03]  /*2860*/  IMAD.WIDE R208, R3, 0x4, R146 ;  /* 0x0000000403d07825 */ /* 0x000fc600078e0292 */
[----:B------:R-:W-:Y:S01]  /*2870*/  LDGSTS.E [R201+0x3a00], desc[UR26][R192.64], !P5 ;  /* 0x03a00000c0c97fae */ /* 0x000fe2000e9a101a */
[----:B------:R-:W-:-:S03]  /*2880*/  IMAD.WIDE R212, R3, 0x4, R14 ;  /* 0x0000000403d47825 */ /* 0x000fc600078e020e */
[----:B------:R-:W-:Y:S01]  /*2890*/  LDGSTS.E [R201+0x3c00], desc[UR26][R194.64], !P5 ;  /* 0x03c00000c2c97fae */ /* 0x000fe2000e9a101a */
[----:B------:R-:W-:-:S03]  /*28a0*/  IMAD.WIDE R214, R3, 0x4, R122 ;  /* 0x0000000403d67825 */ /* 0x000fc600078e027a */
[----:B------:R-:W-:Y:S01]  /*28b0*/  LDGSTS.E [R201+0x3e00], desc[UR26][R196.64], !P5 ;  /* 0x03e00000c4c97fae */ /* 0x000fe2000e9a101a */
[----:B-1----:R-:W-:Y:S01]  /*28c0*/  IMAD R16, R142, 0x9, RZ ;  /* 0x000000098e107824 */ /* 0x002fe200078e02ff */
[----:B------:R-:W-:Y:S01]  /*28d0*/  ISETP.GE.U32.AND P5, PT, R0, 0x7fffffd3, PT ;  /* 0x7fffffd30000780c */ /* 0x000fe20003fa6070 */
        /* <DEDUP_REMOVED lines=12> */
[----:B------:R-:W-:Y:S01]  /*29a0*/  IMAD.WIDE R170, R17, 0x4, R146 ;  /* 0x0000000411aa7825 */ /* 0x000fe200078e0292 */
[----:B------:R-:W-:Y:S01]  /*29b0*/  IADD3 R0, PT, PT, R252, -0x10, RZ ;  /* 0xfffffff0fc007810 */ /* 0x000fe20007ffe0ff */
[----:B------:R-:W-:Y:S02]  /*29c0*/  LDGSTS.E [R201+0x4800], desc[UR26][R216.64], !P6 ;  /* 0x04800000d8c97fae */ /* 0x000fe4000f1a101a */
[C---:B------:R-:W-:Y:S02]  /*29d0*/  IMAD.WIDE R22, R3.reuse, 0x4, R130 ;  /* 0x0000000403167825 */ /* 0x040fe400078e0282 */
[----:B------:R-:W-:Y:S02]  /*29e0*/  LDGSTS.E [R201+0x4a00], desc[UR26][R224.64], !P6 ;  /* 0x04a00000e0c97fae */ /* 0x000fe4000f1a101a */
[----:B------:R-:W-:-:S02]  /*29f0*/  IMAD.WIDE R26, R3, 0x4, R146 ;  /* 0x00000004031a7825 */ /* 0x000fc400078e0292 */
[----:B------:R1:W-:Y:S02]  /*2a00*/  STL [R1+0x5b4], R16 ;  /* 0x0005b41001007387 */ /* 0x0003e40000100800 */
[C---:B------:R-:W-:Y:S02]  /*2a10*/  IMAD.WIDE R28, R3.reuse, 0x4, R14 ;  /* 0x00000004031c7825 */ /* 0x040fe400078e020e */
[----:B------:R-:W-:Y:S02]  /*2a20*/  LDGSTS.E [R201+0x4c00], desc[UR26][R230.64], !P6 ;  /* 0x04c00000e6c97fae */ /* 0x000fe4000f1a101a */
[----:B------:R-:W-:Y:S02]  /*2a30*/  IMAD.WIDE R30, R3, 0x4, R122 ;  /* 0x00000004031e7825 */ /* 0x000fe400078e027a */
[----:B------:R-:W-:Y:S01]  /*2a40*/  LDGSTS.E [R201+0x4e00], desc[UR26][R232.64], !P6 ;  /* 0x04e00000e8c97fae */ /* 0x000fe2000f1a101a */
[----:B------:R-:W-:Y:S01]  /*2a50*/  ISETP.GE.U32.AND P6, PT, R0, 0x7fffffd1, PT ;  /* 0x7fffffd10000780c */ /* 0x000fe20003fc6070 */
[----:B-1----:R-:W-:-:S02]  /*2a60*/  IMAD R16, R142, 0xb, RZ ;  /* 0x0000000b8e107824 */ /* 0x002fc400078e02ff */
        /* <DEDUP_REMOVED lines=58> */
[----:B------:R-:W-:-:S03]  /*2e10*/  IMAD.WIDE R70, R16, 0x4, R122 ;  /* 0x0000000410467825 */ /* 0x000fc600078e027a */
[----:B------:R-:W-:Y:S01]  /*2e20*/  LDGSTS.E [R201+0x7600], desc[UR26][R62.64], !P4 ;  /* 0x076000003ec97fae */ /* 0x000fe2000e1a101a */
[----:B------:R-:W-:Y:S01]  /*2e30*/  ISETP.GE.U32.AND P4, PT, R0, 0x7fffffcc, PT ;  /* 0x7fffffcc0000780c */ /* 0x000fe20003f86070 */
[----:B------:R-:W-:Y:S02]  /*2e40*/  VIADD R0, R252, 0xffffffea ;  /* 0xffffffeafc007836 */ /* 0x000fe40000000000 */
[----:B------:R1:W-:Y:S01]  /*2e50*/  STL [R1+0x59c], R16 ;  /* 0x00059c1001007387 */ /* 0x0003e20000100800 */
[----:B------:R-:W-:-:S03]  /*2e60*/  IMAD.WIDE R72, R3, 0x4, R130 ;  /* 0x0000000403487825 */ /* 0x000fc600078e0282 */
[----:B------:R-:W-:Y:S01]  /*2e70*/  LDGSTS.E [R201+0x7800], desc[UR26][R64.64], !P6 ;  /* 0x0780000040c97fae */ /* 0x000fe2000f1a101a */
[----:B------:R-:W-:-:S03]  /*2e80*/  IMAD.WIDE R74, R3, 0x4, R146 ;  /* 0x00000004034a7825 */ /* 0x000fc600078e0292 */
[----:B------:R-:W-:Y:S01]  /*2e90*/  LDGSTS.E [R201+0x7a00], desc[UR26][R66.64], !P6 ;  /* 0x07a0000042c97fae */ /* 0x000fe2000f1a101a */
[----:B------:R-:W-:-:S03]  /*2ea0*/  IMAD.WIDE R76, R3, 0x4, R14 ;  /* 0x00000004034c7825 */ /* 0x000fc600078e020e */
[----:B------:R-:W-:Y:S01]  /*2eb0*/  LDGSTS.E [R201+0x7c00], desc[UR26][R68.64], !P6 ;  /* 0x07c0000044c97fae */ /* 0x000fe2000f1a101a */
[----:B-1----:R-:W-:Y:S02]  /*2ec0*/  IMAD R16, R142, 0x11, RZ ;  /* 0x000000118e107824 */ /* 0x002fe400078e02ff */
[----:B------:R-:W-:Y:S01]  /*2ed0*/  IMAD.WIDE R78, R3, 0x4, R122 ;  /* 0x00000004034e7825 */ /* 0x000fe200078e027a */
[----:B------:R1:W-:Y:S03]  /*2ee0*/  STL [R1+0x598], R3 ;  /* 0x0005980301007387 */ /* 0x0003e60000100800 */
[----:B------:R-:W-:Y:S01]  /*2ef0*/  IMAD.WIDE R80, R16, 0x4, R130 ;  /* 0x0000000410507825 */ /* 0x000fe200078e0282 */
[----:B------:R-:W-:Y:S01]  /*2f00*/  LDGSTS.E [R201+0x7e00], desc[UR26][R70.64], !P6 ;  /* 0x07e0000046c97fae */ /* 0x000fe2000f1a101a */
[----:B------:R-:W-:Y:S02]  /*2f10*/  ISETP.GE.U32.AND P6, PT, R0, 0x7fffffcb, PT ;  /* 0x7fffffcb0000780c */ /* 0x000fe40003fc6070 */
[----:B------:R-:W-:Y:S01]  /*2f20*/  VIADD R0, R252, 0xffffffe9 ;  /* 0xffffffe9fc007836 */ /* 0x000fe20000000000 */
[----:B------:R-:W-:Y:S01]  /*2f30*/  LDGSTS.E [R201+0x8000], desc[UR26][R72.64], !P3 ;  /* 0x0800000048c97fae */ /* 0x000fe2000d9a101a */
[----:B------:R-:W-:-:S03]  /*2f40*/  IMAD.WIDE R82, R16, 0x4, R146 ;  /* 0x0000000410527825 */ /* 0x000fc600078e0292 */
[----:B------:R-:W-:Y:S01]  /*2f50*/  LDGSTS.E [R201+0x8200], desc[UR26][R74.64], !P3 ;  /* 0x082000004ac97fae */ /* 0x000fe2000d9a101a */
[----:B-1----:R-:W-:Y:S02]  /*2f60*/  IMAD R3, R142, 0x12, RZ ;  /* 0x000000128e037824 */ /* 0x002fe400078e02ff */
[C---:B------:R-:W-:Y:S01]  /*2f70*/  IMAD.WIDE R84, R16.reuse, 0x4, R14 ;  /* 0x0000000410547825 */ /* 0x040fe200078e020e */
[----:B------:R1:W-:Y:S03]  /*2f80*/  STL [R1+0x594], R16 ;  /* 0x0005941001007387 */ /* 0x0003e60000100800 */
[----:B------:R-:W-:Y:S01]  /*2f90*/  IMAD.WIDE R86, R16, 0x4, R122 ;  /* 0x0000000410567825 */ /* 0x000fe200078e027a */
[----:B------:R-:W-:Y:S03]  /*2fa0*/  LDGSTS.E [R201+0x8400], desc[UR26][R76.64], !P3 ;  /* 0x084000004cc97fae */ /* 0x000fe6000d9a101a */
[----:B------:R-:W-:Y:S01]  /*2fb0*/  IMAD.WIDE R88, R3, 0x4, R130 ;  /* 0x0000000403587825 */ /* 0x000fe200078e0282 */
[----:B------:R-:W-:Y:S01]  /*2fc0*/  LDGSTS.E [R201+0x8600], desc[UR26][R78.64], !P3 ;  /* 0x086000004ec97fae */ /* 0x000fe2000d9a101a */
[----:B------:R-:W-:-:S02]  /*2fd0*/  ISETP.GE.U32.AND P3, PT, R0, 0x7fffffca, PT ;  /* 0x7fffffca0000780c */ /* 0x000fc40003f66070 */
[----:B-1----:R-:W-:Y:S01]  /*2fe0*/  IMAD R16, R142, 0x13, RZ ;  /* 0x000000138e107824 */ /* 0x002fe200078e02ff */
[----:B------:R-:W-:Y:S01]  /*2ff0*/  LDGSTS.E [R201+0x8800], desc[UR26][R80.64], !P2 ;  /* 0x0880000050c97fae */ /* 0x000fe2000d1a101a */
[C---:B------:R-:W-:Y:S01]  /*3000*/  IMAD.WIDE R90, R3.reuse, 0x4, R146 ;  /* 0x00000004035a7825 */ /* 0x040fe200078e0292 */
[----:B------:R-:W-:Y:S02]  /*3010*/  IADD3 R0, PT, PT, R252, -0x18, RZ ;  /* 0xffffffe8fc007810 */ /* 0x000fe40007ffe0ff */
        /* <DEDUP_REMOVED lines=8> */
[----:B------:R-:W-:Y:S02]  /*30a0*/  ISETP.GE.U32.AND P2, PT, R0, 0x7fffffc9, PT ;  /* 0x7fffffc90000780c */ /* 0x000fe40003f46070 */
[----:B------:R-:W-:Y:S01]  /*30b0*/  LDGSTS.E [R201+0x9000], desc[UR26][R88.64], !P0 ;  /* 0x0900000058c97fae */ /* 0x000fe2000c1a101a */
[----:B-1----:R-:W-:Y:S02]  /*30c0*/  IMAD R3, R142, 0x14, RZ ;  /* 0x000000148e037824 */ /* 0x002fe400078e02ff */
[C---:B------:R-:W-:Y:S01]  /*30d0*/  IMAD.WIDE R112, R16.reuse, 0x4, R14 ;  /* 0x0000000410707825 */ /* 0x040fe200078e020e */
[----:B------:R-:W-:Y:S03]  /*30e0*/  LDGSTS.E [R201+0x9200], desc[UR26][R90.64], !P0 ;  /* 0x092000005ac97fae */ /* 0x000fe6000c1a101a */
[----:B------:R-:W-:Y:S01]  /*30f0*/  IMAD.WIDE R102, R16, 0x4, R122 ;  /* 0x0000000410667825 */ /* 0x000fe200078e027a */
[----:B------:R1:W-:Y:S03]  /*3100*/  STL [R1+0x58c], R16 ;  /* 0x00058c1001007387 */ /* 0x0003e60000100800 */
[----:B------:R-:W-:Y:S01]  /*3110*/  VIADD R0, R252, 0xffffffe7 ;  /* 0xffffffe7fc007836 */ /* 0x000fe20000000000 */
[----:B------:R-:W-:Y:S01]  /*3120*/  LDGSTS.E [R201+0x9400], desc[UR26][R92.64], !P0 ;  /* 0x094000005cc97fae */ /* 0x000fe2000c1a101a */
[----:B------:R-:W-:-:S03]  /*3130*/  IMAD.WIDE R116, R3, 0x4, R130 ;  /* 0x0000000403747825 */ /* 0x000fc600078e0282 */
[----:B------:R-:W-:Y:S01]  /*3140*/  LDGSTS.E [R201+0x9600], desc[UR26][R100.64], !P0 ;  /* 0x0960000064c97fae */ /* 0x000fe2000c1a101a */
[C---:B------:R-:W-:Y:S01]  /*3150*/  IMAD.WIDE R118, R3.reuse, 0x4, R146 ;  /* 0x0000000403767825 */ /* 0x040fe200078e0292 */
[----:B------:R-:W-:Y:S02]  /*3160*/  ISETP.GE.U32.AND P0, PT, R0, 0x7fffffc8, PT ;  /* 0x7fffffc80000780c */ /* 0x000fe40003f06070 */
[----:B------:R-:W-:Y:S01]  /*3170*/  LDGSTS.E [R201+0x9800], desc[UR26][R108.64], !P5 ;  /* 0x098000006cc97fae */ /* 0x000fe2000e9a101a */
[----:B-1----:R-:W-:Y:S02]  /*3180*/  IMAD R16, R142, 0x15, RZ ;  /* 0x000000158e107824 */ /* 0x002fe400078e02ff */
[C---:B------:R-:W-:Y:S01]  /*3190*/  IMAD.WIDE R120, R3.reuse, 0x4, R14 ;  /* 0x0000000403787825 */ /* 0x040fe200078e020e */
[----:B------:R-:W-:Y:S03]  /*31a0*/  LDGSTS.E [R201+0x9a00], desc[UR26][R110.64], !P5 ;  /* 0x09a000006ec97fae */ /* 0x000fe6000e9a101a */
[----:B------:R-:W-:Y:S01]  /*31b0*/  IMAD.WIDE R104, R3, 0x4, R122 ;  /* 0x0000000403687825 */ /* 0x000fe200078e027a */
[----:B------:R1:W-:Y:S03]  /*31c0*/  STL [R1+0x588], R3 ;  /* 0x0005880301007387 */ /* 0x0003e60000100800 */
[C---:B------:R-:W-:Y:S01]  /*31d0*/  IMAD.WIDE R124, R16.reuse, 0x4, R130 ;  /* 0x00000004107c7825 */ /* 0x040fe200078e0282 */
[----:B------:R-:W-:Y:S03]  /*31e0*/  LDGSTS.E [R201+0x9c00], desc[UR26][R112.64], !P5 ;  /* 0x09c0000070c97fae */ /* 0x000fe6000e9a101a */
[----:B------:R-:W-:Y:S01]  /*31f0*/  IMAD.WIDE R126, R16, 0x4, R146 ;  /* 0x00000004107e7825 */ /* 0x000fe200078e0292 */
[----:B------:R-:W-:Y:S03]  /*3200*/  LDGSTS.E [R201+0x9e00], desc[UR26][R102.64], !P5 ;  /* 0x09e0000066c97fae */ /* 0x000fe6000e9a101a */
[----:B-1----:R-:W-:Y:S01]  /*3210*/  IMAD R3, R142, 0x16, RZ ;  /* 0x000000168e037824 */ /* 0x002fe200078e02ff */
[----:B------:R-:W-:Y:S01]  /*3220*/  LDGSTS.E [R201+0xa000], desc[UR26][R116.64], !P4 ;  /* 0x0a00000074c97fae */ /* 0x000fe2000e1a101a */
[----:B------:R-:W-:-:S02]  /*3230*/  VIADD R0, R252, 0xffffffe6 ;  /* 0xffffffe6fc007836 */ /* 0x000fc40000000000 */
[----:B------:R-:W-:Y:S01]  /*3240*/  IMAD.WIDE R128, R16, 0x4, R14 ;  /* 0x0000000410807825 */ /* 0x000fe200078e020e */
[----:B------:R-:W-:Y:S02]  /*3250*/  LDGSTS.E [R201+0xa200], desc[UR26][R118.64], !P4 ;  /* 0x0a20000076c97fae */ /* 0x000fe4000e1a101a */
[----:B------:R-:W-:Y:S01]  /*3260*/  ISETP.GE.U32.AND P5, PT, R0, 0x7fffffc7, PT ;  /* 0x7fffffc70000780c */ /* 0x000fe20003fa6070 */
[----:B------:R-:W-:Y:S01]  /*3270*/  IMAD.WIDE R106, R16, 0x4, R122 ;  /* 0x00000004106a7825 */ /* 0x000fe200078e027a */
[----:B------:R1:W-:Y:S01]  /*3280*/  STL [R1+0x584], R16 ;  /* 0x0005841001007387 */ /* 0x0003e20000100800 */
[----:B------:R-:W-:Y:S02]  /*3290*/  IADD3 R0, PT, PT, R252, -0x1b, RZ ;  /* 0xffffffe5fc007810 */ /* 0x000fe40007ffe0ff */
[C---:B------:R-:W-:Y:S01]  /*32a0*/  IMAD.WIDE R132, R3.reuse, 0x4, R130 ;  /* 0x0000000403847825 */ /* 0x040fe200078e0282 */
[----:B------:R-:W-:Y:S03]  /*32b0*/  LDGSTS.E [R201+0xa400], desc[UR26][R120.64], !P4 ;  /* 0x0a40000078c97fae */ /* 0x000fe6000e1a101a */
[----:B------:R-:W-:Y:S01]  /*32c0*/  IMAD.WIDE R134, R3, 0x4, R146 ;  /* 0x0000000403867825 */ /* 0x000fe200078e0292 */
[----:B------:R-:W-:Y:S01]  /*32d0*/  LDGSTS.E [R201+0xa600], desc[UR26][R104.64], !P4 ;  /* 0x0a60000068c97fae */ /* 0x000fe2000e1a101a */
[----:B------:R-:W-:-:S02]  /*32e0*/  ISETP.GE.U32.AND P4, PT, R0, 0x7fffffc6, PT ;  /* 0x7fffffc60000780c */ /* 0x000fc40003f86070 */
[----:B-1----:R-:W-:Y:S01]  /*32f0*/  IMAD R16, R142, 0x17, RZ ;  /* 0x000000178e107824 */ /* 0x002fe200078e02ff */
        /* <DEDUP_REMOVED lines=13> */
[----:B------:R-:W-:Y:S03]  /*33d0*/  LDGSTS.E [R201+0xb200], desc[UR26][R134.64], !P3 ;  /* 0x0b20000086c97fae */ /* 0x000fe6000d9a101a */
[C---:B------:R-:W-:Y:S01]  /*33e0*/  IMAD.WIDE R244, R3.reuse, 0x4, R130 ;  /* 0x0000000403f47825 */ /* 0x040fe200078e0282 */
[----:B------:R-:W-:Y:S03]  /*33f0*/  LDGSTS.E [R201+0xb400], desc[UR26][R144.64], !P3 ;  /* 0x0b40000090c97fae */ /* 0x000fe6000d9a101a */
[C---:B------:R-:W-:Y:S01]  /*3400*/  IMAD.WIDE R246, R3.reuse, 0x4, R146 ;  /* 0x0000000403f67825 */ /* 0x040fe200078e0292 */
[----:B------:R-:W-:Y:S03]  /*3410*/  LDGSTS.E [R201+0xb600], desc[UR26][R114.64], !P3 ;  /* 0x0b60000072c97fae */ /* 0x000fe6000d9a101a */
[C---:B------:R-:W-:Y:S01]  /*3420*/  IMAD.WIDE R248, R3.reuse, 0x4, R14 ;  /* 0x0000000403f87825 */ /* 0x040fe200078e020e */
[----:B------:R-:W-:Y:S03]  /*3430*/  LDGSTS.E [R201+0xb800], desc[UR26][R166.64], !P2 ;  /* 0x0b800000a6c97fae */ /* 0x000fe6000d1a101a */
[--C-:B------:R-:W-:Y:S01]  /*3440*/  IMAD.WIDE R250, R3, 0x4, R122.reuse ;  /* 0x0000000403fa7825 */ /* 0x100fe200078e027a */
[----:B------:R-:W-:Y:S03]  /*3450*/  LDGSTS.E [R201+0xba00], desc[UR26][R168.64], !P2 ;  /* 0x0ba00000a8c97fae */ /* 0x000fe6000d1a101a */
[----:B------:R-:W-:Y:S01]  /*3460*/  VIADD R0, R252, 0xffffffe4 ;  /* 0xffffffe4fc007836 */ /* 0x000fe20000000000 */
[----:B------:R1:W-:Y:S01]  /*3470*/  STL [R1+0x57c], R16 ;  /* 0x00057c1001007387 */ /* 0x0003e20000100800 */
[----:B------:R-:W-:-:S03]  /*3480*/  IMAD.WIDE R94, R17, 0x4, R122 ;  /* 0x00000004115e7825 */ /* 0x000fc600078e027a */
[----:B------:R-:W-:Y:S01]  /*3490*/  LDGSTS.E [R201+0xbc00], desc[UR26][R240.64], !P2 ;  /* 0x0bc00000f0c97fae */ /* 0x000fe2000d1a101a */
[----:B------:R-:W-:Y:S01]  /*34a0*/  ISETP.GE.U32.AND P6, PT, R0, 0x7fffffc5, PT ;  /* 0x7fffffc50000780c */ /* 0x000fe20003fc6070 */
[----:B------:R-:W-:Y:S02]  /*34b0*/  VIADD R0, R252, 0xffffffe3 ;  /* 0xffffffe3fc007836 */ /* 0x000fe40000000000 */
[----:B------:R2:W-:Y:S01]  /*34c0*/  STL [R1+0x578], R3 ;  /* 0x0005780301007387 */ /* 0x0005e20000100800 */
[----:B-1----:R-:W-:Y:S02]  /*34d0*/  IMAD R16, R142, 0x1a, RZ ;  /* 0x0000001a8e107824 */ /* 0x002fe400078e02ff */
[----:B------:R-:W-:Y:S01]  /*34e0*/  ISETP.GE.U32.AND P3, PT, R0, 0x7fffffc4, PT ;  /* 0x7fffffc40000780c */ /* 0x000fe20003f66070 */
[----:B------:R-:W-:Y:S01]  /*34f0*/  LDGSTS.E [R201+0xbe00], desc[UR26][R242.64], !P2 ;  /* 0x0be00000f2c97fae */ /* 0x000fe2000d1a101a */
[----:B------:R-:W-:Y:S01]  /*3500*/  IADD3 R0, PT, PT, R252, -0x1e, RZ ;  /* 0xffffffe2fc007810 */ /* 0x000fe20007ffe0ff */
[----:B------:R-:W-:-:S02]  /*3510*/  IMAD.WIDE R202, R16, 0x4, R130 ;  /* 0x0000000410ca7825 */ /* 0x000fc400078e0282 */
[----:B------:R-:W-:Y:S01]  /*3520*/  LDGSTS.E [R201+0xc000], desc[UR26][R244.64], !P0 ;  /* 0x0c000000f4c97fae */ /* 0x000fe2000c1a101a */
[----:B------:R-:W-:Y:S01]  /*3530*/  ISETP.GE.U32.AND P2, PT, R0, 0x7fffffc3, PT ;  /* 0x7fffffc30000780c */ /* 0x000fe20003f46070 */
[----:B--2---:R-:W-:Y:S02]  /*3540*/  IMAD R3, R142, 0x1b, RZ ;  /* 0x0000001b8e037824 */ /* 0x004fe400078e02ff */
[----:B------:R-:W-:Y:S01]  /*3550*/  LDGSTS.E [R201+0xc200], desc[UR26][R246.64], !P0 ;  /* 0x0c200000f6c97fae */ /* 0x000fe2000c1a101a */
[----:B------:R-:W-:-:S03]  /*3560*/  IMAD.WIDE R138, R16, 0x4, R146 ;  /* 0x00000004108a7825 */ /* 0x000fc600078e0292 */
[----:B------:R-:W-:Y:S01]  /*3570*/  LDGSTS.E [R201+0xc400], desc[UR26][R248.64], !P0 ;  /* 0x0c400000f8c97fae */ /* 0x000fe2000c1a101a */
[----:B------:R-:W-:-:S03]  /*3580*/  IMAD.WIDE R24, R16, 0x4, R14 ;  /* 0x0000000410187825 */ /* 0x000fc600078e020e */
[----:B------:R-:W-:Y:S01]  /*3590*/  LDGSTS.E [R201+0xc600], desc[UR26][R250.64], !P0 ;  /* 0x0c600000fac97fae */ /* 0x000fe2000c1a101a */
[----:B------:R-:W-:-:S03]  /*35a0*/  VIADD R0, R252, 0xffffffe1 ;  /* 0xffffffe1fc007836 */ /* 0x000fc60000000000 */
[----:B------:R-:W-:Y:S02]  /*35b0*/  STL [R1+0x574], R17 ;  /* 0x0005741101007387 */ /* 0x000fe40000100800 */
[----:B------:R-:W-:Y:S01]  /*35c0*/  ISETP.GE.U32.AND P0, PT, R0, 0x7fffffc2, PT ;  /* 0x7fffffc20000780c */ /* 0x000fe20003f06070 */
[----:B------:R-:W-:Y:S01]  /*35d0*/  VIADD R0, R252, 0xffffffe0 ;  /* 0xffffffe0fc007836 */ /* 0x000fe20000000000 */
[----:B------:R1:W-:Y:S04]  /*35e0*/  STL [R1+0x570], R16 ;  /* 0x0005701001007387 */ /* 0x0003e80000100800 */
[----:B------:R-:W-:Y:S04]  /*35f0*/  LDGSTS.E [R201+0xc800], desc[UR26][R174.64], !P5 ;  /* 0x0c800000aec97fae */ /* 0x000fe8000e9a101a */
[----:B------:R-:W-:Y:S01]  /*3600*/  STL [R1+0x56c], R3 ;  /* 0x00056c0301007387 */ /* 0x000fe20000100800 */
[----:B-1----:R-:W-:-:S03]  /*3610*/  IMAD.WIDE R16, R16, 0x4, R122 ;  /* 0x0000000410107825 */ /* 0x002fc600078e027a */
[----:B------:R1:W-:Y:S04]  /*3620*/  LDGSTS.E [R201+0xca00], desc[UR26][R170.64], !P5 ;  /* 0x0ca00000aac97fae */ /* 0x0003e8000e9a101a */
[----:B------:R-:W-:Y:S04]  /*3630*/  STL.64 [R1], R174 ;  /* 0x000000ae01007387 */ /* 0x000fe80000100a00 */
[----:B------:R2:W-:Y:S04]  /*3640*/  LDGSTS.E [R201+0xcc00], desc[UR26][R96.64], !P5 ;  /* 0x0cc0000060c97fae */ /* 0x0005e8000e9a101a */
[----:B------:R1:W-:Y:S04]  /*3650*/  STL.64 [R1+0x10], R170 ;  /* 0x000010aa01007387 */ /* 0x0003e80000100a00 */
[----:B------:R3:W-:Y:S01]  /*3660*/  LDGSTS.E [R201+0xce00], desc[UR26][R94.64], !P5 ;  /* 0x0ce000005ec97fae */ /* 0x0007e2000e9a101a */
[----:B------:R-:W-:-:S03]  /*3670*/  ISETP.GE.U32.AND P5, PT, R0, 0x7fffffc1, PT ;  /* 0x7fffffc10000780c */ /* 0x000fc60003fa6070 */
[----:B------:R2:W-:Y:S04]  /*3680*/  STL.64 [R1+0x18], R96 ;  /* 0x0000186001007387 */ /* 0x0005e80000100a00 */
[----:B------:R-:W-:Y:S01]  /*3690*/  LDGSTS.E [R201+0xd000], desc[UR26][R202.64], !P4 ;  /* 0x0d000000cac97fae */ /* 0x000fe2000e1a101a */
[----:B-1----:R-:W-:-:S03]  /*36a0*/  IMAD.WIDE R170, R3, 0x4, R130 ;  /* 0x0000000403aa7825 */ /* 0x002fc600078e0282 */
[----:B------:R3:W-:Y:S04]  /*36b0*/  STL.64 [R1+0x20], R94 ;  /* 0x0000205e01007387 */ /* 0x0007e80000100a00 */
[----:B------:R-:W-:Y:S01]  /*36c0*/  LDGSTS.E [R201+0xd200], desc[UR26][R138.64], !P4 ;  /* 0x0d2000008ac97fae */ /* 0x000fe2000e1a101a */
[----:B--2---:R-:W-:-:S03]  /*36d0*/  IMAD.WIDE R96, R3, 0x4, R146 ;  /* 0x0000000403607825 */ /* 0x004fc600078e0292 */
[----:B------:R1:W-:Y:S04]  /*36e0*/  STL.64 [R1+0x28], R24 ;  /* 0x0000281801007387 */ /* 0x0003e80000100a00 */
[----:B------:R1:W-:Y:S01]  /*36f0*/  LDGSTS.E [R201+0xd400], desc[UR26][R24.64], !P4 ;  /* 0x0d40000018c97fae */ /* 0x0003e2000e1a101a */
[----:B---3--:R-:W-:-:S03]  /*3700*/  IMAD.WIDE R94, R3, 0x4, R14 ;  /* 0x00000004035e7825 */ /* 0x008fc600078e020e */
[----:B------:R2:W-:Y:S04]  /*3710*/  STL.64 [R1+0x38], R16 ;  /* 0x0000381001007387 */ /* 0x0005e80000100a00 */
[----:B------:R2:W-:Y:S01]  /*3720*/  LDGSTS.E [R201+0xd600], desc[UR26][R16.64], !P4 ;  /* 0x0d60000010c97fae */ /* 0x0005e2000e1a101a */
[----:B------:R-:W-:Y:S02]  /*3730*/  ISETP.GE.AND P4, PT, R207, R0, PT ;  /* 0x00000000cf00720c */ /* 0x000fe40003f86270 */
[----:B------:R-:W-:Y:S01]  /*3740*/  IADD3 R0, PT, PT, R252, -0x21, RZ ;  /* 0xffffffdffc007810 */ /* 0x000fe20007ffe0ff */
[----:B-1----:R-:W-:Y:S01]  /*3750*/  IMAD.WIDE R24, R3, 0x4, R122 ;  /* 0x0000000403187825 */ /* 0x002fe200078e027a */
[----:B------:R1:W-:Y:S03]  /*3760*/  LDGSTS.E [R201+0xd800], desc[UR26][R170.64], !P6 ;  /* 0x0d800000aac97fae */ /* 0x0003e6000f1a101a */
[C---:B------:R-:W-:Y:S01]  /*3770*/  IMAD R3, R142.reuse, 0x1d, RZ ;  /* 0x0000001d8e037824 */ /* 0x040fe200078e02ff */
[----:B------:R3:W-:Y:S01]  /*3780*/  LDGSTS.E [R201+0xda00], desc[UR26][R96.64], !P6 ;  /* 0x0da0000060c97fae */ /* 0x0007e2000f1a101a */
[----:B--2---:R-:W-:-:S03]  /*3790*/  IMAD R16, R142, 0x1c, RZ ;  /* 0x0000001c8e107824 */ /* 0x004fc600078e02ff */
[----:B------:R2:W-:Y:S04]  /*37a0*/  LDGSTS.E [R201+0xdc00], desc[UR26][R94.64], !P6 ;  /* 0x0dc000005ec97fae */ /* 0x0005e8000f1a101a */
[----:B------:R-:W-:Y:S04]  /*37b0*/  STL [R1+0x568], R16 ;  /* 0x0005681001007387 */ /* 0x000fe80000100800 */
[----:B------:R1:W-:Y:S04]  /*37c0*/  STL.64 [R1+0x40], R170 ;  /* 0x000040aa01007387 */ /* 0x0003e80000100a00 */
[----:B------:R3:W-:Y:S04]  /*37d0*/  STL.64 [R1+0x48], R96 ;  /* 0x0000486001007387 */ /* 0x0007e80000100a00 */
[----:B------:R2:W-:Y:S04]  /*37e0*/  STL.64 [R1+0x50], R94 ;  /* 0x0000505e01007387 */ /* 0x0005e80000100a00 */
[----:B------:R4:W-:Y:S01]  /*37f0*/  STL.64 [R1+0x58], R24 ;  /* 0x0000581801007387 */ /* 0x0009e20000100a00 */
[----:B-1----:R-:W-:-:S03]  /*3800*/  IMAD.WIDE R170, R3, 0x4, R130 ;  /* 0x0000000403aa7825 */ /* 0x002fc600078e0282 */
[----:B------:R4:W-:Y:S01]  /*3810*/  LDGSTS.E [R201+0xde00], desc[UR26][R24.64], !P6 ;  /* 0x0de0000018c97fae */ /* 0x0009e2000f1a101a */
[----:B---3--:R-:W-:Y:S01]  /*3820*/  IMAD.WIDE R96, R16, 0x4, R130 ;  /* 0x0000000410607825 */ /* 0x008fe200078e0282 */
[----:B------:R-:W-:Y:S02]  /*3830*/  ISETP.GE.U32.AND P6, PT, R0, 0x7fffffc0, PT ;  /* 0x7fffffc00000780c */ /* 0x000fe40003fc6070 */
[----:B------:R-:W-:Y:S01]  /*3840*/  STL [R1+0x564], R3 ;  /* 0x0005640301007387 */ /* 0x000fe20000100800 */
[----:B--2---:R-:W-:-:S03]  /*3850*/  IMAD.WIDE R94, R16, 0x4, R146 ;  /* 0x00000004105e7825 */ /* 0x004fc600078e0292 */
[----:B------:R1:W-:Y:S01]  /*3860*/  STL.64 [R1+0x60], R96 ;  /* 0x0000606001007387 */ /* 0x0003e20000100a00 */
[----:B------:R-:W-:Y:S02]  /*3870*/  VIADD R0, R252, 0xffffffde ;  /* 0xffffffdefc007836 */ /* 0x000fe40000000000 */
[C---:B----4-:R-:W-:Y:S01]  /*3880*/  IMAD.WIDE R24, R16.reuse, 0x4, R14 ;  /* 0x0000000410187825 */ /* 0x050fe200078e020e */
[----:B------:R1:W-:Y:S03]  /*3890*/  LDGSTS.E [R201+0xe000], desc[UR26][R96.64], !P3 ;  /* 0x0e00000060c97fae */ /* 0x0003e6000d9a101a */
[----:B------:R-:W-:Y:S01]  /*38a0*/  IMAD.WIDE R16, R16, 0x4, R122 ;  /* 0x0000000410107825 */ /* 0x000fe200078e027a */
[----:B------:R2:W-:Y:S04]  /*38b0*/  STL.64 [R1+0x68], R94 ;  /* 0x0000685e01007387 */ /* 0x0005e80000100a00 */
[----:B------:R2:W-:Y:S01]  /*38c0*/  LDGSTS.E [R201+0xe200], desc[UR26][R94.64], !P3 ;  /* 0x0e2000005ec97fae */ /* 0x0005e2000d9a101a */
[----:B-1----:R-:W-:-:S03]  /*38d0*/  IMAD.WIDE R96, R3, 0x4, R146 ;  /* 0x0000000403607825 */ /* 0x002fc600078e0292 */
[----:B------:R1:W-:Y:S04]  /*38e0*/  STL.64 [R1+0x70], R24 ;  /* 0x0000701801007387 */ /* 0x0003e80000100a00 */
[----:B------:R1:W-:Y:S01]  /*38f0*/  LDGSTS.E [R201+0xe400], desc[UR26][R24.64], !P3 ;  /* 0x0e40000018c97fae */ /* 0x0003e2000d9a101a */
[----:B--2---:R-:W-:-:S03]  /*3900*/  IMAD.WIDE R94, R3, 0x4, R14 ;  /* 0x00000004035e7825 */ /* 0x004fc600078e020e */
[----:B------:R2:W-:Y:S04]  /*3910*/  STL.64 [R1+0x78], R16 ;  /* 0x0000781001007387 */ /* 0x0005e80000100a00 */
[----:B------:R2:W-:Y:S01]  /*3920*/  LDGSTS.E [R201+0xe600], desc[UR26][R16.64], !P3 ;  /* 0x0e60000010c97fae */ /* 0x0005e2000d9a101a */
[----:B------:R-:W-:Y:S01]  /*3930*/  ISETP.GE.U32.AND P3, PT, R0, 0x7fffffbf, PT ;  /* 0x7fffffbf0000780c */ /* 0x000fe20003f66070 */
[----:B------:R-:W-:Y:S02]  /*3940*/  VIADD R0, R252, 0xffffffdd ;  /* 0xffffffddfc007836 */ /* 0x000fe40000000000 */
[----:B-1----:R-:W-:Y:S01]  /*3950*/  IMAD.WIDE R24, R3, 0x4, R122 ;  /* 0x0000000403187825 */ /* 0x002fe200078e027a */
[----:B------:R1:W-:Y:S03]  /*3960*/  STL.64 [R1+0x80], R170 ;  /* 0x000080aa01007387 */ /* 0x0003e60000100a00 */
[C---:B------:R-:W-:Y:S01]  /*3970*/  IMAD R3, R142.reuse, 0x1f, RZ ;  /* 0x0000001f8e037824 */ /* 0x040fe200078e02ff */
[----:B------:R1:W-:Y:S01]  /*3980*/  LDGSTS.E [R201+0xe800], desc[UR26][R170.64], !P2 ;  /* 0x0e800000aac97fae */ /* 0x0003e2000d1a101a */
[----:B--2---:R-:W-:-:S03]  /*3990*/  IMAD R16, R142, 0x1e, RZ ;  /* 0x0000001e8e107824 */ /* 0x004fc600078e02ff */
[----:B------:R2:W-:Y:S01]  /*39a0*/  STL.64 [R1+0x88], R96 ;  /* 0x0000886001007387 */ /* 0x0005e20000100a00 */
[----:B------:R-:W-:Y:S01]  /*39b0*/  LOP3.LUT R17, R136, 0x60, RZ, 0xc0, !PT ;  /* 0x0000006088117812 */ /* 0x000fe200078ec0ff */
[----:B------:R-:W-:Y:S02]  /*39c0*/  IMAD.WIDE R176, R3, 0x4, R14 ;  /* 0x0000000403b07825 */ /* 0x000fe400078e020e */
[----:B------:R2:W-:Y:S01]  /*39d0*/  LDGSTS.E [R201+0xea00], desc[UR26][R96.64], !P2 ;  /* 0x0ea0000060c97fae */ /* 0x0005e2000d1a101a */
[----:B------:R-:W-:Y:S01]  /*39e0*/  SHF.R.U32.HI R136, RZ, 0x1, R17 ;  /* 0x00000001ff887819 */ /* 0x000fe20000011611 */
[C---:B------:R-:W-:Y:S02]  /*39f0*/  IMAD.WIDE R174, R16.reuse, 0x4, R122 ;  /* 0x0000000410ae7825 */ /* 0x040fe400078e027a */
[----:B------:R3:W-:Y:S02]  /*3a00*/  STL.64 [R1+0x90], R94 ;  /* 0x0000905e01007387 */ /* 0x0007e40000100a00 */
[----:B-1----:R-:W-:-:S02]  /*3a10*/  IMAD.WIDE R170, R16, 0x4, R146 ;  /* 0x0000000410aa7825 */ /* 0x002fc400078e0292 */
[----:B------:R3:W-:Y:S02]  /*3a20*/  LDGSTS.E [R201+0xec00], desc[UR26][R94.64], !P2 ;  /* 0x0ec000005ec97fae */ /* 0x0007e4000d1a101a */
[----:B------:R-:W-:Y:S02]  /*3a30*/  IMAD.WIDE R204, R3, 0x4, R122 ;  /* 0x0000000403cc7825 */ /* 0x000fe400078e027a */
[----:B------:R1:W-:Y:S02]  /*3a40*/  STL.64 [R1+0x98], R24 ;  /* 0x0000981801007387 */ /* 0x0003e40000100a00 */
[----:B--2---:R-:W-:Y:S02]  /*3a50*/  IMAD.WIDE R96, R16, 0x4, R14 ;  /* 0x0000000410607825 */ /* 0x004fe400078e020e */
[----:B------:R1:W-:Y:S01]  /*3a60*/  LDGSTS.E [R201+0xee00], desc[UR26][R24.64], !P2 ;  /* 0x0ee0000018c97fae */ /* 0x0003e2000d1a101a */
[----:B------:R-:W-:Y:S01]  /*3a70*/  ISETP.GE.U32.AND P2, PT, R0, 0x7fffffbe, PT ;  /* 0x7fffffbe0000780c */ /* 0x000fe20003f46070 */
[----:B---3--:R-:W-:-:S02]  /*3a80*/  IMAD.WIDE R94, R16, 0x4, R130 ;  /* 0x00000004105e7825 */ /* 0x008fc400078e0282 */
[----:B------:R2:W-:Y:S04]  /*3a90*/  STL [R1+0x560], R16 ;  /* 0x0005601001007387 */ /* 0x0005e80000100800 */
[----:B------:R3:W-:Y:S01]  /*3aa0*/  STL.64 [R1+0xa0], R94 ;  /* 0x0000a05e01007387 */ /* 0x0007e20000100a00 */
[----:B-1----:R-:W-:-:S03]  /*3ab0*/  IMAD.WIDE R24, R3, 0x4, R130 ;  /* 0x0000000403187825 */ /* 0x002fc600078e0282 */
[----:B------:R-:W-:Y:S01]  /*3ac0*/  LDGSTS.E [R201+0xf000], desc[UR26][R94.64], !P0 ;  /* 0x0f0000005ec97fae */ /* 0x000fe2000c1a101a */
[----:B--2---:R-:W-:-:S03]  /*3ad0*/  IMAD.WIDE R16, R3, 0x4, R146 ;  /* 0x0000000403107825 */ /* 0x004fc600078e0292 */
[----:B------:R-:W-:Y:S04]  /*3ae0*/  STL.64 [R1+0xd0], R24 ;  /* 0x0000d01801007387 */ /* 0x000fe80000100a00 */
[----:B------:R1:W-:Y:S04]  /*3af0*/  STL.64 [R1+0xa8], R170 ;  /* 0x0000a8aa01007387 */ /* 0x0003e80000100a00 */
[----:B------:R2:W-:Y:S04]  /*3b00*/  STL.64 [R1+0xb8], R96 ;  /* 0x0000b86001007387 */ /* 0x0005e80000100a00 */
[----:B------:R4:W-:Y:S04]  /*3b10*/  STL.64 [R1+0xc0], R174 ;  /* 0x0000c0ae01007387 */ /* 0x0009e80000100a00 */
[----:B---3--:R-:W3:Y:S04]  /*3b20*/  LDL.LU.64 R94, [R1+0x798] ;  /* 0x00079800015e7983 */ /* 0x008ee80000300a00 */
[----:B------:R1:W-:Y:S04]  /*3b30*/  STL.64 [R1+0xd8], R16 ;  /* 0x0000d81001007387 */ /* 0x0003e80000100a00 */
[----:B------:R-:W-:Y:S04]  /*3b40*/  LDGSTS.E [R201+0xf200], desc[UR26][R170.64], !P0 ;  /* 0x0f200000aac97fae */ /* 0x000fe8000c1a101a */
[----:B------:R-:W-:Y:S04]  /*3b50*/  LDGSTS.E [R201+0xf400], desc[UR26][R96.64], !P0 ;  /* 0x0f40000060c97fae */ /* 0x000fe8000c1a101a */
[----:B------:R-:W-:Y:S04]  /*3b60*/  LDGSTS.E [R201+0xf600], desc[UR26][R174.64], !P0 ;  /* 0x0f600000aec97fae */ /* 0x000fe8000c1a101a */
[----:B-1----:R-:W3:Y:S04]  /*3b70*/  LDL.LU.64 R170, [R1+0x790] ;  /* 0x0007900001aa7983 */ /* 0x002ee80000300a00 */
[----:B------:R1:W-:Y:S04]  /*3b80*/  STL.64 [R1+0xe8], R176 ;  /* 0x0000e8b001007387 */ /* 0x0003e80000100a00 */
[----:B--2---:R-:W2:Y:S04]  /*3b90*/  LDL.LU.64 R96, [R1+0x788] ;  /* 0x0007880001607983 */ /* 0x004ea80000300a00 */
[----:B------:R1:W-:Y:S04]  /*3ba0*/  STL.64 [R1+0xf8], R204 ;  /* 0x0000f8cc01007387 */ /* 0x0003e80000100a00 */
[----:B----4-:R-:W4:Y:S01]  /*3bb0*/  LDL.LU.64 R174, [R1+0x780] ;  /* 0x0007800001ae7983 */ /* 0x010f220000300a00 */
[----:B------:R-:W-:-:S03]  /*3bc0*/  ISETP.GT.AND P0, PT, R206, 0x1f, PT ;  /* 0x0000001fce00780c */ /* 0x000fc60003f04270 */
[----:B------:R-:W-:Y:S04]  /*3bd0*/  LDGSTS.E [R201+0xf800], desc[UR26][R24.64], !P5 ;  /* 0x0f80000018c97fae */ /* 0x000fe8000e9a101a */
[----:B------:R-:W-:Y:S04]  /*3be0*/  LDGSTS.E [R201+0xfa00], desc[UR26][R16.64], !P5 ;  /* 0x0fa0000010c97fae */ /* 0x000fe8000e9a101a */
[----:B------:R-:W-:Y:S04]  /*3bf0*/  LDGSTS.E [R201+0xfc00], desc[UR26][R176.64], !P5 ;  /* 0x0fc00000b0c97fae */ /* 0x000fe8000e9a101a */
[----:B------:R-:W2:Y:S04]  /*3c00*/  LDL.LU.64 R24, [R1+0x778] ;  /* 0x0007780001187983 */ /* 0x000ea80000300a00 */
[----:B------:R-:W2:Y:S04]  /*3c10*/  LDL.LU.64 R16, [R1+0x770] ;  /* 0x0007700001107983 */ /* 0x000ea80000300a00 */
[----:B-1----:R-:W2:Y:S01]  /*3c20*/  LDL.LU.64 R176, [R1+0x768] ;  /* 0x0007680001b07983 */ /* 0x002ea20000300a00 */
[----:B------:R-:W-:Y:S01]  /*3c30*/  SEL R3, RZ, 0x4, !P0 ;  /* 0x00000004ff037807 */ /* 0x000fe20004000000 */
[C---:B------:R-:W-:Y:S01]  /*3c40*/  VIADD R200, R252.reuse, 0xffffffc0 ;  /* 0xffffffc0fcc87836 */ /* 0x040fe20000000000 */
[----:B------:R-:W-:Y:S01]  /*3c50*/  SEL R0, RZ, 0x4, P4 ;  /* 0x00000004ff007807 */ /* 0x000fe20002000000 */
[----:B------:R1:W-:Y:S01]  /*3c60*/  LDGSTS.E [R201+0xfe00], desc[UR26][R204.64], !P5 ;  /* 0x0fe00000ccc97fae */ /* 0x0003e2000e9a101a */
[----:B------:R-:W-:Y:S01]  /*3c70*/  ISETP.GE.AND P5, PT, R207, R252, PT ;  /* 0x000000fccf00720c */ /* 0x000fe20003fa6270 */
[----:B------:R-:W-:Y:S01]  /*3c80*/  VIADD R141, R252, 0xffffffdc ;  /* 0xffffffdcfc8d7836 */ /* 0x000fe20000000000 */
[----:B------:R-:W-:Y:S01]  /*3c90*/  ISETP.GT.AND P4, PT, R206, 0x3f, PT ;  /* 0x0000003fce00780c */ /* 0x000fe20003f84270 */
[----:B------:R-:W0:Y:S01]  /*3ca0*/  LDGDEPBAR ;  /* 0x00000000000079af */ /* 0x000e220000000000 */
[----:B------:R-:W-:-:S02]  /*3cb0*/  SEL R3, R3, RZ, !P5 ;  /* 0x000000ff03037207 */ /* 0x000fc40006800000 */
[----:B------:R-:W-:Y:S02]  /*3cc0*/  ISETP.GE.AND P5, PT, R207, R200, PT ;  /* 0x000000c8cf00720c */ /* 0x000fe40003fa6270 */
[----:B------:R-:W-:Y:S02]  /*3cd0*/  LOP3.LUT R200, R2, R136, RZ, 0x3c, !PT ;  /* 0x0000008802c87212 */ /* 0x000fe400078e3cff */
[----:B------:R-:W-:Y:S02]  /*3ce0*/  SEL R2, R0, RZ, P4 ;  /* 0x000000ff00027207 */ /* 0x000fe40002000000 */
[----:B------:R-:W-:Y:S02]  /*3cf0*/  SEL R0, RZ, 0x4, P5 ;  /* 0x00000004ff007807 */ /* 0x000fe40002800000 */
[----:B------:R-:W-:Y:S01]  /*3d00*/  ISETP.NE.U32.AND P5, PT, R3, RZ, PT ;  /* 0x000000ff0300720c */ /* 0x000fe20003fa5070 */
[----:B------:R-:W-:Y:S01]  /*3d10*/  VIADD R3, R252, 0xffffffdb ;  /* 0xffffffdbfc037836 */ /* 0x000fe20000000000 */
[C---:B-1----:R-:W-:Y:S01]  /*3d20*/  LOP3.LUT R204, R200.reuse, 0x40, RZ, 0x3c, !PT ;  /* 0x00000040c8cc7812 */ /* 0x042fe200078e3cff */
[----:B------:R-:W-:Y:S01]  /*3d30*/  VIADD R200, R200, UR10 ;  /* 0x0000000ac8c87c36 */ /* 0x000fe20008000000 */
[----:B------:R-:W-:-:S02]  /*3d40*/  ISETP.GE.U32.AND P4, PT, R141, 0x7fffffbd, PT ;  /* 0x7fffffbd8d00780c */ /* 0x000fc40003f86070 */
[----:B------:R-:W-:Y:S02]  /*3d50*/  IADD3 R141, PT, PT, R204, UR10, RZ ;  /* 0x0000000acc8d7c10 */ /* 0x000fe4000fffe0ff */
[----:B------:R-:W-:-:S05]  /*3d60*/  SHF.L.U32 R136, R142, 0x5, RZ ;  /* 0x000000058e887819 */ /* 0x000fca00000006ff */
[----:B------:R-:W-:-:S04]  /*3d70*/  IMAD.WIDE R130, R136, 0x4, R130 ;  /* 0x0000000488827825 */ /* 0x000fc800078e0282 */
[C---:B------:R-:W-:Y:S01]  /*3d80*/  IMAD.WIDE R146, R136.reuse, 0x4, R146 ;  /* 0x0000000488927825 */ /* 0x040fe200078e0292 */
[----:B------:R1:W-:Y:S03]  /*3d90*/  STL.64 [R1+0x190], R130 ;  /* 0x0001908201007387 */ /* 0x0003e60000100a00 */
[C---:B------:R-:W-:Y:S01]  /*3da0*/  IMAD.WIDE R14, R136.reuse, 0x4, R14 ;  /* 0x00000004880e7825 */ /* 0x040fe200078e020e */
[----:B------:R-:W-:Y:S03]  /*3db0*/  STL.64 [R1+0x188], R146 ;  /* 0x0001889201007387 */ /* 0x000fe60000100a00 */
[C---:B------:R-:W-:Y:S01]  /*3dc0*/  IMAD.WIDE R122, R136.reuse, 0x4, R122 ;  /* 0x00000004887a7825 */ /* 0x040fe200078e027a */
[----:B------:R1:W-:Y:S03]  /*3dd0*/  STL.64 [R1+0x180], R14 ;  /* 0x0001800e01007387 */ /* 0x0003e60000100a00 */
[C---:B------:R-:W-:Y:S01]  /*3de0*/  IMAD.WIDE R12, R136.reuse, 0x4, R12 ;  /* 0x00000004880c7825 */ /* 0x040fe200078e020c */
[----:B------:R1:W-:Y:S03]  /*3df0*/  STL.64 [R1+0x178], R122 ;  /* 0x0001787a01007387 */ /* 0x0003e60000100a00 */
[----:B------:R-:W-:Y:S01]  /*3e00*/  IMAD.WIDE R204, R136, 0x4, R226 ;  /* 0x0000000488cc7825 */ /* 0x000fe200078e02e2 */
[----:B------:R1:W-:Y:S04]  /*3e10*/  STL.64 [R1+0x170], R12 ;  /* 0x0001700c01007387 */ /* 0x0003e80000100a00 */
[----:B--2---:R-:W-:Y:S04]  /*3e20*/  LDGSTS.E [R200+0x70000], desc[UR26][R176.64], P5 ;  /* 0x70000000b0c87fae */ /* 0x004fe8000a9a101a */
[----:B------:R-:W-:Y:S04]  /*3e30*/  LDGSTS.E [R200+0x70400], desc[UR26][R24.64], P5 ;  /* 0x7040000018c87fae */ /* 0x000fe8000a9a101a */
[----:B------:R-:W-:Y:S04]  /*3e40*/  LDGSTS.E [R200+0x70800], desc[UR26][R96.64], P5 ;  /* 0x7080000060c87fae */ /* 0x000fe8000a9a101a */
[----:B---3--:R-:W-:Y:S04]  /*3e50*/  LDGSTS.E [R200+0x70c00], desc[UR26][R94.64], P5 ;  /* 0x70c000005ec87fae */ /* 0x008fe8000a9a101a */
[----:B------:R-:W-:Y:S04]  /*3e60*/  LDGSTS.E [R200+0x71000], desc[UR26][R8.64], P5 ;  /* 0x7100000008c87fae */ /* 0x000fe8000a9a101a */
[----:B------:R-:W-:Y:S04]  /*3e70*/  LDGSTS.E [R200+0x71400], desc[UR26][R6.64], P5 ;  /* 0x7140000006c87fae */ /* 0x000fe8000a9a101a */
[----:B------:R-:W-:Y:S04]  /*3e80*/  LDGSTS.E [R200+0x71800], desc[UR26][R4.64], P5 ;  /* 0x7180000004c87fae */ /* 0x000fe8000a9a101a */
[----:B------:R-:W-:Y:S04]  /*3e90*/  LDGSTS.E [R200+0x71c00], desc[UR26][R18.64], P5 ;  /* 0x71c0000012c87fae */ /* 0x000fe8000a9a101a */
[----:B------:R-:W-:Y:S04]  /*3ea0*/  LDGSTS.E [R141+0x70200], desc[UR26][R16.64], P5 ;  /* 0x70200000108d7fae */ /* 0x000fe8000a9a101a */
[----:B----4-:R-:W-:Y:S04]  /*3eb0*/  LDGSTS.E [R141+0x70600], desc[UR26][R174.64], P5 ;  /* 0x70600000ae8d7fae */ /* 0x010fe8000a9a101a */
[----:B------:R-:W-:Y:S04]  /*3ec0*/  LDGSTS.E [R141+0x70a00], desc[UR26][R170.64], P5 ;  /* 0x70a00000aa8d7fae */ /* 0x000fe8000a9a101a */
[----:B------:R-:W-:Y:S04]  /*3ed0*/  LDGSTS.E [R141+0x70e00], desc[UR26][R178.64], P5 ;  /* 0x70e00000b28d7fae */ /* 0x000fe8000a9a101a */
[----:B------:R-:W-:Y:S04]  /*3ee0*/  LDGSTS.E [R141+0x71200], desc[UR26][R172.64], P5 ;  /* 0x71200000ac8d7fae */ /* 0x000fe8000a9a101a */
[----:B------:R-:W-:Y:S04]  /*3ef0*/  LDGSTS.E [R141+0x71600], desc[UR26][R20.64], P5 ;  /* 0x71600000148d7fae */ /* 0x000fe8000a9a101a */
[----:B------:R-:W-:Y:S04]  /*3f00*/  LDGSTS.E [R141+0x71a00], desc[UR26][R10.64], P5 ;  /* 0x71a000000a8d7fae */ /* 0x000fe8000a9a101a */
[----:B------:R-:W-:Y:S01]  /*3f10*/  LDGSTS.E [R141+0x71e00], desc[UR26][R98.64], P5 ;  /* 0x71e00000628d7fae */ /* 0x000fe2000a9a101a */
[----:B------:R-:W-:Y:S01]  /*3f20*/  ISETP.GE.U32.AND P5, PT, R3, 0x7fffffbc, PT ;  /* 0x7fffffbc0300780c */ /* 0x000fe20003fa6070 */
[----:B------:R-:W-:-:S02]  /*3f30*/  VIADD R3, R252, 0xffffffda ;  /* 0xffffffdafc037836 */ /* 0x000fc40000000000 */
[----:B------:R-:W0:Y:S01]  /*3f40*/  LDGDEPBAR ;  /* 0x00000000000079af */ /* 0x000e220000000000 */
[----:B------:R-:W-:Y:S06]  /*3f50*/  BAR.SYNC.DEFER_BLOCKING 0x0 ;  /* 0x0000000000007b1d */ /* 0x000fec0000010000 */
[----:B------:R-:W-:Y:S01]  /*3f60*/  @!PT LDS RZ, [RZ] ;  /* 0x00000000fffff984 */ /* 0x000fe20000000800 */
[----:B------:R-:W-:Y:S01]  /*3f70*/  @!PT LDS RZ, [RZ] ;  /* 0x00000000fffff984 */ /* 0x000fe20000000800 */
[----:B------:R-:W-:Y:S01]  /*3f80*/  @!PT LDS RZ, [RZ] ;  /* 0x00000000fffff984 */ /* 0x000fe20000000800 */
[----:B------:R1:W-:Y:S04]  /*3f90*/  LDGSTS.E [R201+0x10000], desc[UR26][R130.64], !P6 ;  /* 0x1000000082c97fae */ /* 0x0003e8000f1a101a */
[----:B------:R-:W-:Y:S04]  /*3fa0*/  LDGSTS.E [R201+0x10200], desc[UR26][R146.64], !P6 ;  /* 0x1020000092c97fae */ /* 0x000fe8000f1a101a */
[----:B------:R2:W-:Y:S04]  /*3fb0*/  LDGSTS.E [R201+0x10400], desc[UR26][R14.64], !P6 ;  /* 0x104000000ec97fae */ /* 0x0005e8000f1a101a */
[----:B------:R3:W-:Y:S01]  /*3fc0*/  LDGSTS.E [R201+0x10600], desc[UR26][R122.64], !P6 ;  /* 0x106000007ac97fae */ /* 0x0007e2000f1a101a */
[----:B-1----:R-:W-:Y:S01]  /*3fd0*/  IMAD.WIDE R130, R136, 0x4, R180 ;  /* 0x0000000488827825 */ /* 0x002fe200078e02b4 */
[----:B------:R-:W-:-:S02]  /*3fe0*/  ISETP.GE.U32.AND P6, PT, R3, 0x7fffffbb, PT ;  /* 0x7fffffbb0300780c */ /* 0x000fc40003fc6070 */
[----:B------:R1:W-:Y:S01]  /*3ff0*/  LDGSTS.E [R201+0x10800], desc[UR26][R12.64], !P3 ;  /* 0x108000000cc97fae */ /* 0x0003e2000d9a101a */
[----:B------:R-:W-:Y:S02]  /*4000*/  VIADD R3, R252, 0xffffffd9 ;  /* 0xffffffd9fc037836 */ /* 0x000fe40000000000 */
[C---:B------:R-:W-:Y:S01]  /*4010*/  IMAD.WIDE R180, R136.reuse, 0x4, R228 ;  /* 0x0000000488b47825 */ /* 0x040fe200078e02e4 */
[----:B------:R4:W-:Y:S03]  /*4020*/  STL.64 [R1+0x168], R130 ;  /* 0x0001688201007387 */ /* 0x0009e60000100a00 */
[C---:B--2---:R-:W-:Y:S01]  /*4030*/  IMAD.WIDE R14, R136.reuse, 0x4, R150 ;  /* 0x00000004880e7825 */ /* 0x044fe200078e0296 */
[----:B------:R4:W-:Y:S03]  /*4040*/  LDGSTS.E [R201+0x10a00], desc[UR26][R130.64], !P3 ;  /* 0x10a0000082c97fae */ /* 0x0009e6000d9a101a */
[----:B---3--:R-:W-:-:S04]  /*4050*/  IMAD.WIDE R122, R136, 0x4, R148 ;  /* 0x00000004887a7825 */ /* 0x008fc800078e0294 */
[C---:B-1----:R-:W-:Y:S01]  /*4060*/  IMAD.WIDE R12, R136.reuse, 0x4, R156 ;  /* 0x00000004880c7825 */ /* 0x042fe200078e029c */
[----:B------:R1:W-:Y:S04]  /*4070*/  STL.64 [R1+0x160], R122 ;  /* 0x0001607a01007387 */ /* 0x0003e80000100a00 */
[----:B------:R1:W-:Y:S01]  /*4080*/  LDGSTS.E [R201+0x10c00], desc[UR26][R122.64], !P3 ;  /* 0x10c000007ac97fae */ /* 0x0003e2000d9a101a */
[----:B----4-:R-:W-:-:S03]  /*4090*/  IMAD.WIDE R130, R136, 0x4, R152 ;  /* 0x0000000488827825 */ /* 0x010fc600078e0298 */
[----:B------:R2:W-:Y:S04]  /*40a0*/  STL.64 [R1+0x158], R14 ;  /* 0x0001580e01007387 */ /* 0x0005e80000100a00 */
[----:B------:R2:W-:Y:S01]  /*40b0*/  LDGSTS.E [R201+0x10e00], desc[UR26][R14.64], !P3 ;  /* 0x10e000000ec97fae */ /* 0x0005e2000d9a101a */
[----:B------:R-:W-:Y:S02]  /*40c0*/  ISETP.GE.U32.AND P3, PT, R3, 0x7fffffba, PT ;  /* 0x7fffffba0300780c */ /* 0x000fe40003f66070 */
[----:B------:R-:W-:Y:S01]  /*40d0*/  IADD3 R3, PT, PT, R252, -0x28, RZ ;  /* 0xffffffd8fc037810 */ /* 0x000fe20007ffe0ff */
[C---:B-1----:R-:W-:Y:S01]  /*40e0*/  IMAD.WIDE R122, R136.reuse, 0x4, R222 ;  /* 0x00000004887a7825 */ /* 0x042fe200078e02de */
[----:B------:R1:W-:Y:S04]  /*40f0*/  STL.64 [R1+0x150], R130 ;  /* 0x0001508201007387 */ /* 0x0003e80000100a00 */
[----:B------:R1:W-:Y:S01]  /*4100*/  LDGSTS.E [R201+0x11000], desc[UR26][R130.64], !P2 ;  /* 0x1100000082c97fae */ /* 0x0003e2000d1a101a */
[----:B--2---:R-:W-:-:S03]  /*4110*/  IMAD.WIDE R14, R136, 0x4, R154 ;  /* 0x00000004880e7825 */ /* 0x004fc600078e029a */
        /* <DEDUP_REMOVED lines=10> */
[C---:B-1----:R-:W-:Y:S01]  /*41c0*/  IMAD.WIDE R14, R136.reuse, 0x4, R160 ;  /* 0x00000004880e7825 */ /* 0x042fe200078e02a0 */
[----:B------:R1:W-:Y:S01]  /*41d0*/  STL.64 [R1+0x130], R130 ;  /* 0x0001308201007387 */ /* 0x0003e20000100a00 */
[----:B------:R-:W3:Y:S03]  /*41e0*/  LDC R161, c[0x0][0x3a0] ;  /* 0x0000e800ffa17b82 */ /* 0x000ee60000000800 */
        /* <DEDUP_REMOVED lines=13> */
[----:B------:R-:W-:Y:S04]  /*42c0*/  STL.64 [R1+0x110], R130 ;  /* 0x0001108201007387 */ /* 0x000fe80000100a00 */
[----:B------:R-:W-:Y:S01]  /*42d0*/  LDGSTS.E [R201+0x12000], desc[UR26][R130.64], !P5 ;  /* 0x1200000082c97fae */ /* 0x000fe2000e9a101a */
[----:B--2---:R-:W-:-:S03]  /*42e0*/  IMAD.WIDE R12, R136, 0x4, R218 ;  /* 0x00000004880c7825 */ /* 0x004fc600078e02da */
[----:B------:R-:W-:Y:S04]  /*42f0*/  STL.64 [R1+0x108], R122 ;  /* 0x0001087a01007387 */ /* 0x000fe80000100a00 */
[----:B------:R-:W-:Y:S04]  /*4300*/  LDGSTS.E [R201+0x12200], desc[UR26][R122.64], !P5 ;  /* 0x122000007ac97fae */ /* 0x000fe8000e9a101a */
[----:B------:R1:W-:Y:S04]  /*4310*/  STL.64 [R1+0x100], R14 ;  /* 0x0001000e01007387 */ /* 0x0003e80000100a00 */
[----:B------:R1:W-:Y:S04]  /*4320*/  LDGSTS.E [R201+0x12400], desc[UR26][R14.64], !P5 ;  /* 0x124000000ec97fae */ /* 0x0003e8000e9a101a */
[----:B------:R2:W-:Y:S04]  /*4330*/  STL.64 [R1+0xf0], R12 ;  /* 0x0000f00c01007387 */ /* 0x0005e80000100a00 */
[----:B------:R2:W-:Y:S01]  /*4340*/  LDGSTS.E [R201+0x12600], desc[UR26][R12.64], !P5 ;  /* 0x126000000cc97fae */ /* 0x0005e2000e9a101a */
[----:B------:R-:W-:Y:S01]  /*4350*/  ISETP.GE.U32.AND P5, PT, R3, 0x7fffffb7, PT ;  /* 0x7fffffb70300780c */ /* 0x000fe20003fa6070 */
[----:B------:R-:W-:Y:S01]  /*4360*/  IMAD.WIDE R182, R136, 0x4, R182 ;  /* 0x0000000488b67825 */ /* 0x000fe200078e02b6 */
[----:B------:R-:W-:-:S03]  /*4370*/  IADD3 R3, PT, PT, R252, -0x2b, RZ ;  /* 0xffffffd5fc037810 */ /* 0x000fc60007ffe0ff */
[----:B-1----:R-:W-:-:S05]  /*4380*/  IMAD.WIDE R14, R136, 0x4, R220 ;  /* 0x00000004880e7825 */ /* 0x002fca00078e02dc */
[----:B------:R1:W-:Y:S01]  /*4390*/  STL.64 [R1+0xe0], R14 ;  /* 0x0000e00e01007387 */ /* 0x0003e20000100a00 */
[----:B--2---:R-:W-:-:S03]  /*43a0*/  IMAD.WIDE R12, R136, 0x4, R238 ;  /* 0x00000004880c7825 */ /* 0x004fc600078e02ee */
[----:B------:R2:W-:Y:S04]  /*43b0*/  LDGSTS.E [R201+0x12800], desc[UR26][R14.64], !P6 ;  /* 0x128000000ec97fae */ /* 0x0005e8000f1a101a */
[----:B------:R4:W-:Y:S04]  /*43c0*/  STL.64 [R1+0xc8], R12 ;  /* 0x0000c80c01007387 */ /* 0x0009e80000100a00 */
[----:B------:R-:W2:Y:S04]  /*43d0*/  LDL.LU.64 R150, [R1] ;  /* 0x0000000001967983 */ /* 0x000ea80000300a00 */
[----:B------:R-:W2:Y:S04]  /*43e0*/  LDL.LU.64 R152, [R1+0x10] ;  /* 0x0000100001987983 */ /* 0x000ea80000300a00 */
[----:B------:R-:W2:Y:S04]  /*43f0*/  LDL.LU.64 R146, [R1+0x18] ;  /* 0x0000180001927983 */ /* 0x000ea80000300a00 */
[----:B------:R-:W2:Y:S04]  /*4400*/  LDL.LU.64 R148, [R1+0x20] ;  /* 0x0000200001947983 */ /* 0x000ea80000300a00 */
[----:B-1----:R-:W2:Y:S04]  /*4410*/  LDL.LU.64 R14, [R1+0x28] ;  /* 0x00002800010e7983 */ /* 0x002ea80000300a00 */
[----:B------:R-:W2:Y:S04]  /*4420*/  LDL.LU.64 R222, [R1+0x38] ;  /* 0x0000380001de7983 */ /* 0x000ea80000300a00 */
[----:B------:R1:W-:Y:S01]  /*4430*/  LDGSTS.E [R201+0x12a00], desc[UR26][R12.64], !P6 ;  /* 0x12a000000cc97fae */ /* 0x0003e2000f1a101a */
[----:B------:R-:W-:-:S03]  /*4440*/  IMAD.WIDE R184, R136, 0x4, R184 ;  /* 0x0000000488b87825 */ /* 0x000fc600078e02b8 */
[----:B------:R-:W-:Y:S01]  /*4450*/  LDGSTS.E [R201+0x12c00], desc[UR26][R204.64], !P6 ;  /* 0x12c00000ccc97fae */ /* 0x000fe2000f1a101a */
[----:B------:R-:W-:-:S03]  /*4460*/  IMAD.WIDE R186, R136, 0x4, R186 ;  /* 0x0000000488ba7825 */ /* 0x000fc600078e02ba */
[----:B------:R-:W-:Y:S04]  /*4470*/  LDGSTS.E [R201+0x12e00], desc[UR26][R180.64], !P6 ;  /* 0x12e00000b4c97fae */ /* 0x000fe8000f1a101a */
[----:B----4-:R-:W1:Y:S04]  /*4480*/  LDL.LU.64 R12, [R1+0x40] ;  /* 0x00004000010c7983 */ /* 0x010e680000300a00 */
[----:B------:R-:W4:Y:S04]  /*4490*/  LDL.LU.64 R158, [R1+0x48] ;  /* 0x00004800019e7983 */ /* 0x000f280000300a00 */
[----:B------:R-:W2:Y:S01]  /*44a0*/  LDL.LU.64 R234, [R1+0x50] ;  /* 0x0000500001ea7983 */ /* 0x000ea20000300a00 */
[----:B------:R-:W-:Y:S01]  /*44b0*/  ISETP.GE.U32.AND P6, PT, R3, 0x7fffffb6, PT ;  /* 0x7fffffb60300780c */ /* 0x000fe20003fc6070 */
[----:B------:R-:W-:-:S02]  /*44c0*/  IMAD.WIDE R188, R136, 0x4, R188 ;  /* 0x0000000488bc7825 */ /* 0x000fc400078e02bc */
[----:B------:R-:W-:Y:S02]  /*44d0*/  LDGSTS.E [R201+0x13000], desc[UR26][R182.64], !P3 ;  /* 0x13000000b6c97fae */ /* 0x000fe4000d9a101a */
[----:B------:R-:W-:Y:S02]  /*44e0*/  VIADD R3, R252, 0xffffffd4 ;  /* 0xffffffd4fc037836 */ /* 0x000fe40000000000 */
[----:B------:R-:W-:Y:S01]  /*44f0*/  LDGSTS.E [R201+0x13200], desc[UR26][R184.64], !P3 ;  /* 0x13200000b8c97fae */ /* 0x000fe2000d9a101a */
[----:B------:R-:W-:-:S03]  /*4500*/  IMAD.WIDE R190, R136, 0x4, R190 ;  /* 0x0000000488be7825 */ /* 0x000fc600078e02be */
[----:B------:R1:W-:Y:S01]  /*4510*/  LDGSTS.E [R201+0x13400], desc[UR26][R186.64], !P3 ;  /* 0x13400000bac97fae */ /* 0x0003e2000d9a101a */
[----:B------:R-:W-:-:S03]  /*4520*/  IMAD.WIDE R192, R136, 0x4, R192 ;  /* 0x0000000488c07825 */ /* 0x000fc600078e02c0 */
[----:B------:R-:W-:Y:S01]  /*4530*/  LDGSTS.E [R201+0x13600], desc[UR26][R188.64], !P3 ;  /* 0x13600000bcc97fae */ /* 0x000fe2000d9a101a */
[C---:B------:R-:W-:Y:S01]  /*4540*/  IMAD.WIDE R194, R136.reuse, 0x4, R194 ;  /* 0x0000000488c27825 */ /* 0x040fe200078e02c2 */
[----:B------:R-:W-:Y:S02]  /*4550*/  ISETP.GE.U32.AND P3, PT, R3, 0x7fffffb5, PT ;  /* 0x7fffffb50300780c */ /* 0x000fe40003f66070 */
[----:B------:R-:W-:Y:S01]  /*4560*/  LDGSTS.E [R201+0x13800], desc[UR26][R190.64], !P2 ;  /* 0x13800000bec97fae */ /* 0x000fe2000d1a101a */
[----:B------:R-:W-:-:S03]  /*4570*/  IMAD.WIDE R196, R136, 0x4, R196 ;  /* 0x0000000488c47825 */ /* 0x000fc600078e02c4 */
[----:B------:R-:W-:Y:S01]  /*4580*/  LDGSTS.E [R201+0x13a00], desc[UR26][R192.64], !P2 ;  /* 0x13a00000c0c97fae */ /* 0x000fe2000d1a101a */
[----:B------:R-:W-:Y:S02]  /*4590*/  VIADD R3, R252, 0xffffffd3 ;  /* 0xffffffd3fc037836 */ /* 0x000fe40000000000 */
[C---:B------:R-:W-:Y:S01]  /*45a0*/  IMAD.WIDE R198, R136.reuse, 0x4, R198 ;  /* 0x0000000488c67825 */ /* 0x040fe200078e02c6 */
[----:B------:R-:W-:Y:S03]  /*45b0*/  LDGSTS.E [R201+0x13c00], desc[UR26][R194.64], !P2 ;  /* 0x13c00000c2c97fae */ /* 0x000fe6000d1a101a */
[C---:B------:R-:W-:Y:S01]  /*45c0*/  IMAD.WIDE R208, R136.reuse, 0x4, R208 ;  /* 0x0000000488d07825 */ /* 0x040fe200078e02d0 */
[----:B------:R-:W-:Y:S01]  /*45d0*/  LDGSTS.E [R201+0x13e00], desc[UR26][R196.64], !P2 ;  /* 0x13e00000c4c97fae */ /* 0x000fe2000d1a101a */
[----:B------:R-:W-:Y:S02]  /*45e0*/  ISETP.GE.U32.AND P2, PT, R3, 0x7fffffb4, PT ;  /* 0x7fffffb40300780c */ /* 0x000fe40003f46070 */
[----:B------:R-:W-:Y:S01]  /*45f0*/  IMAD.WIDE R212, R136, 0x4, R212 ;  /* 0x0000000488d47825 */ /* 0x000fe200078e02d4 */
[----:B------:R-:W-:Y:S01]  /*4600*/  IADD3 R3, PT, PT, R252, -0x2e, RZ ;  /* 0xffffffd2fc037810 */ /* 0x000fe20007ffe0ff */
[----:B------:R-:W-:Y:S02]  /*4610*/  LDGSTS.E [R201+0x14000], desc[UR26][R198.64], !P4 ;  /* 0x14000000c6c97fae */ /* 0x000fe4000e1a101a */
[----:B------:R-:W-:-:S02]  /*4620*/  IMAD.WIDE R214, R136, 0x4, R214 ;  /* 0x0000000488d67825 */ /* 0x000fc400078e02d6 */
[----:B------:R-:W-:Y:S02]  /*4630*/  LDGSTS.E [R201+0x14200], desc[UR26][R208.64], !P4 ;  /* 0x14200000d0c97fae */ /* 0x000fe4000e1a101a */
[C---:B------:R-:W-:Y:S02]  /*4640*/  IMAD.WIDE R216, R136.reuse, 0x4, R216 ;  /* 0x0000000488d87825 */ /* 0x040fe400078e02d8 */
[----:B------:R-:W-:Y:S02]  /*4650*/  LDGSTS.E [R201+0x14400], desc[UR26][R212.64], !P4 ;  /* 0x14400000d4c97fae */ /* 0x000fe4000e1a101a */
[C---:B------:R-:W-:Y:S02]  /*4660*/  IMAD.WIDE R224, R136.reuse, 0x4, R224 ;  /* 0x0000000488e07825 */ /* 0x040fe400078e02e0 */
[----:B------:R-:W-:Y:S01]  /*4670*/  LDGSTS.E [R201+0x14600], desc[UR26][R214.64], !P4 ;  /* 0x14600000d6c97fae */ /* 0x000fe2000e1a101a */
[----:B------:R-:W-:Y:S01]  /*4680*/  ISETP.GE.U32.AND P4, PT, R3, 0x7fffffb3, PT ;  /* 0x7fffffb30300780c */ /* 0x000fe20003f86070 */
[----:B------:R-:W-:-:S02]  /*4690*/  IMAD.WIDE R230, R136, 0x4, R230 ;  /* 0x0000000488e67825 */ /* 0x000fc400078e02e6 */
[----:B------:R-:W-:Y:S02]  /*46a0*/  LDGSTS.E [R201+0x14800], desc[UR26][R216.64], !P5 ;  /* 0x14800000d8c97fae */ /* 0x000fe4000e9a101a */
[----:B------:R-:W-:Y:S02]  /*46b0*/  IMAD.WIDE R232, R136, 0x4, R232 ;  /* 0x0000000488e87825 */ /* 0x000fe400078e02e8 */
[----:B------:R-:W-:Y:S02]  /*46c0*/  LDGSTS.E [R201+0x14a00], desc[UR26][R224.64], !P5 ;  /* 0x14a00000e0c97fae */ /* 0x000fe4000e9a101a */
[----:B------:R-:W-:Y:S02]  /*46d0*/  VIADD R3, R252, 0xffffffd1 ;  /* 0xffffffd1fc037836 */ /* 0x000fe40000000000 */
[C---:B------:R-:W-:Y:S01]  /*46e0*/  IMAD.WIDE R22, R136.reuse, 0x4, R22 ;  /* 0x0000000488167825 */ /* 0x040fe200078e0216 */
[----:B------:R-:W-:Y:S03]  /*46f0*/  LDGSTS.E [R201+0x14c00], desc[UR26][R230.64], !P5 ;  /* 0x14c00000e6c97fae */ /* 0x000fe6000e9a101a */
[----:B------:R-:W-:Y:S01]  /*4700*/  IMAD.WIDE R26, R136, 0x4, R26 ;  /* 0x00000004881a7825 */ /* 0x000fe200078e021a */
[----:B------:R-:W-:Y:S01]  /*4710*/  LDGSTS.E [R201+0x14e00], desc[UR26][R232.64], !P5 ;  /* 0x14e00000e8c97fae */ /* 0x000fe2000e9a101a */
[----:B------:R-:W-:-:S02]  /*4720*/  ISETP.GE.U32.AND P5, PT, R3, 0x7fffffb2, PT ;  /* 0x7fffffb20300780c */ /* 0x000fc40003fa6070 */
[C---:B------:R-:W-:Y:S01]  /*4730*/  IMAD.WIDE R28, R136.reuse, 0x4, R28 ;  /* 0x00000004881c7825 */ /* 0x040fe200078e021c */
[----:B------:R-:W-:Y:S03]  /*4740*/  LDGSTS.E [R201+0x15000], desc[UR26][R22.64], !P6 ;  /* 0x1500000016c97fae */ /* 0x000fe6000f1a101a */
[----:B------:R-:W-:Y:S01]  /*4750*/  IMAD.WIDE R30, R136, 0x4, R30 ;  /* 0x00000004881e7825 */ /* 0x000fe200078e021e */
[----:B------:R-:W-:Y:S03]  /*4760*/  LDGSTS.E [R201+0x15200], desc[UR26][R26.64], !P6 ;  /* 0x152000001ac97fae */ /* 0x000fe6000f1a101a */
[----:B------:R-:W-:Y:S01]  /*4770*/  VIADD R3, R252, 0xffffffd0 ;  /* 0xffffffd0fc037836 */ /* 0x000fe20000000000 */
[----:B------:R-:W-:Y:S01]  /*4780*/  LDGSTS.E [R201+0x15400], desc[UR26][R28.64], !P6 ;  /* 0x154000001cc97fae */ /* 0x000fe2000f1a101a */
[----:B------:R-:W-:-:S03]  /*4790*/  IMAD.WIDE R32, R136, 0x4, R32 ;  /* 0x0000000488207825 */ /* 0x000fc600078e0220 */
[----:B------:R-:W-:Y:S01]  /*47a0*/  LDGSTS.E [R201+0x15600], desc[UR26][R30.64], !P6 ;  /* 0x156000001ec97fae */ /* 0x000fe2000f1a101a */
[----:B------:R-:W-:Y:S01]  /*47b0*/  IMAD.WIDE R34, R136, 0x4, R34 ;  /* 0x0000000488227825 */ /* 0x000fe200078e0222 */
[----:B------:R-:W-:-:S03]  /*47c0*/  ISETP.GE.U32.AND P6, PT, R3, 0x7fffffb1, PT ;  /* 0x7fffffb10300780c */ /* 0x000fc60003fc6070 */
[----:B------:R-:W-:Y:S01]  /*47d0*/  IMAD.WIDE R36, R136, 0x4, R36 ;  /* 0x0000000488247825 */ /* 0x000fe200078e0224 */
[----:B------:R-:W-:Y:S01]  /*47e0*/  IADD3 R3, PT, PT, R252, -0x31, RZ ;  /* 0xffffffcffc037810 */ /* 0x000fe20007ffe0ff */
[----:B------:R-:W-:Y:S02]  /*47f0*/  LDGSTS.E [R201+0x15800], desc[UR26][R32.64], !P3 ;  /* 0x1580000020c97fae */ /* 0x000fe4000d9a101a */
[C---:B------:R-:W-:Y:S02]  /*4800*/  IMAD.WIDE R38, R136.reuse, 0x4, R38 ;  /* 0x0000000488267825 */ /* 0x040fe400078e0226 */
[----:B------:R-:W-:Y:S02]  /*4810*/  LDGSTS.E [R201+0x15a00], desc[UR26][R34.64], !P3 ;  /* 0x15a0000022c97fae */ /* 0x000fe4000d9a101a */
[C---:B------:R-:W-:Y:S02]  /*4820*/  IMAD.WIDE R40, R136.reuse, 0x4, R40 ;  /* 0x0000000488287825 */ /* 0x040fe400078e0228 */
[----:B------:R-:W-:Y:S02]  /*4830*/  LDGSTS.E [R201+0x15c00], desc[UR26][R36.64], !P3 ;  /* 0x15c0000024c97fae */ /* 0x000fe4000d9a101a */
[----:B------:R-:W-:-:S02]  /*4840*/  IMAD.WIDE R42, R136, 0x4, R42 ;  /* 0x00000004882a7825 */ /* 0x000fc400078e022a */
[----:B------:R-:W-:Y:S01]  /*4850*/  LDGSTS.E [R201+0x15e00], desc[UR26][R38.64], !P3 ;  /* 0x15e0000026c97fae */ /* 0x000fe2000d9a101a */
[----:B------:R-:W-:Y:S01]  /*4860*/  ISETP.GE.U32.AND P3, PT, R3, 0x7fffffb0, PT ;  /* 0x7fffffb00300780c */ /* 0x000fe20003f66070 */
[C---:B------:R-:W-:Y:S02]  /*4870*/  IMAD.WIDE R44, R136.reuse, 0x4, R44 ;  /* 0x00000004882c7825 */ /* 0x040fe400078e022c */
[----:B------:R-:W-:Y:S02]  /*4880*/  LDGSTS.E [R201+0x16000], desc[UR26][R40.64], !P2 ;  /* 0x1600000028c97fae */ /* 0x000fe4000d1a101a */
[----:B------:R-:W-:Y:S02]  /*4890*/  IMAD.WIDE R46, R136, 0x4, R46 ;  /* 0x00000004882e7825 */ /* 0x000fe400078e022e */
[----:B------:R-:W-:Y:S02]  /*48a0*/  LDGSTS.E [R201+0x16200], desc[UR26][R42.64], !P2 ;  /* 0x162000002ac97fae */ /* 0x000fe4000d1a101a */
[----:B------:R-:W-:-:S02]  /*48b0*/  VIADD R3, R252, 0xffffffce ;  /* 0xffffffcefc037836 */ /* 0x000fc40000000000 */
[C---:B------:R-:W-:Y:S01]  /*48c0*/  IMAD.WIDE R48, R136.reuse, 0x4, R48 ;  /* 0x0000000488307825 */ /* 0x040fe200078e0230 */
[----:B------:R-:W-:Y:S03]  /*48d0*/  LDGSTS.E [R201+0x16400], desc[UR26][R44.64], !P2 ;  /* 0x164000002cc97fae */ /* 0x000fe6000d1a101a */
[C---:B------:R-:W-:Y:S01]  /*48e0*/  IMAD.WIDE R50, R136.reuse, 0x4, R50 ;  /* 0x0000000488327825 */ /* 0x040fe200078e0232 */
[----:B------:R-:W-:Y:S01]  /*48f0*/  LDGSTS.E [R201+0x16600], desc[UR26][R46.64], !P2 ;  /* 0x166000002ec97fae */ /* 0x000fe2000d1a101a */
[----:B------:R-:W-:Y:S02]  /*4900*/  ISETP.GE.U32.AND P2, PT, R3, 0x7fffffaf, PT ;  /* 0x7fffffaf0300780c */ /* 0x000fe40003f46070 */
        /* <DEDUP_REMOVED lines=68> */
[C---:B------:R-:W-:Y:S01]  /*4d50*/  IMAD.WIDE R118, R136.reuse, 0x4, R118 ;  /* 0x0000000488767825 */ /* 0x040fe200078e0276 */
[----:B------:R-:W-:Y:S02]  /*4d60*/  ISETP.GE.U32.AND P5, PT, R3, 0x7fffffa8, PT ;  /* 0x7fffffa80300780c */ /* 0x000fe40003fa6070 */
[----:B------:R-:W-:Y:S01]  /*4d70*/  LDGSTS.E [R201+0x1a000], desc[UR26][R116.64], !P6 ;  /* 0x1a00000074c97fae */ /* 0x000fe2000f1a101a */
[----:B------:R-:W-:Y:S01]  /*4d80*/  IMAD.WIDE R120, R136, 0x4, R120 ;  /* 0x0000000488787825 */ /* 0x000fe200078e0278 */
[----:B------:R-:W-:Y:S02]  /*4d90*/  IADD3 R3, PT, PT, R252, -0x3a, RZ ;  /* 0xffffffc6fc037810 */ /* 0x000fe40007ffe0ff */
[----:B------:R-:W-:Y:S01]  /*4da0*/  LDGSTS.E [R201+0x1a200], desc[UR26][R118.64], !P6 ;  /* 0x1a20000076c97fae */ /* 0x000fe2000f1a101a */
[----:B------:R-:W-:-:S03]  /*4db0*/  IMAD.WIDE R104, R136, 0x4, R104 ;  /* 0x0000000488687825 */ /* 0x000fc600078e0268 */
[----:B------:R-:W-:Y:S01]  /*4dc0*/  LDGSTS.E [R201+0x1a400], desc[UR26][R120.64], !P6 ;  /* 0x1a40000078c97fae */ /* 0x000fe2000f1a101a */
[----:B------:R-:W-:-:S03]  /*4dd0*/  IMAD.WIDE R124, R136, 0x4, R124 ;  /* 0x00000004887c7825 */ /* 0x000fc600078e027c */
[----:B------:R-:W-:Y:S01]  /*4de0*/  LDGSTS.E [R201+0x1a600], desc[UR26][R104.64], !P6 ;  /* 0x1a60000068c97fae */ /* 0x000fe2000f1a101a */
[----:B------:R-:W-:-:S04]  /*4df0*/  IMAD.WIDE R126, R136, 0x4, R126 ;  /* 0x00000004887e7825 */ /* 0x000fc800078e027e */
[C---:B------:R-:W-:Y:S01]  /*4e00*/  IMAD.WIDE R128, R136.reuse, 0x4, R128 ;  /* 0x0000000488807825 */ /* 0x040fe200078e0280 */
[----:B------:R-:W-:Y:S03]  /*4e10*/  LDGSTS.E [R201+0x1a800], desc[UR26][R124.64], !P3 ;  /* 0x1a8000007cc97fae */ /* 0x000fe6000d9a101a */
[C---:B------:R-:W-:Y:S01]  /*4e20*/  IMAD.WIDE R106, R136.reuse, 0x4, R106 ;  /* 0x00000004886a7825 */ /* 0x040fe200078e026a */
[----:B------:R-:W-:Y:S01]  /*4e30*/  ISETP.GE.U32.AND P6, PT, R3, 0x7fffffa7, PT ;  /* 0x7fffffa70300780c */ /* 0x000fe20003fc6070 */
[----:B------:R-:W-:Y:S02]  /*4e40*/  LDGSTS.E [R201+0x1aa00], desc[UR26][R126.64], !P3 ;  /* 0x1aa000007ec97fae */ /* 0x000fe4000d9a101a */
[C---:B------:R-:W-:Y:S02]  /*4e50*/  IMAD.WIDE R132, R136.reuse, 0x4, R132 ;  /* 0x0000000488847825 */ /* 0x040fe400078e0284 */
[----:B------:R-:W-:Y:S02]  /*4e60*/  LDGSTS.E [R201+0x1ac00], desc[UR26][R128.64], !P3 ;  /* 0x1ac0000080c97fae */ /* 0x000fe4000d9a101a */
[----:B------:R-:W-:-:S02]  /*4e70*/  IMAD.WIDE R134, R136, 0x4, R134 ;  /* 0x0000000488867825 */ /* 0x000fc400078e0286 */
[----:B------:R-:W-:Y:S02]  /*4e80*/  LDGSTS.E [R201+0x1ae00], desc[UR26][R106.64], !P3 ;  /* 0x1ae000006ac97fae */ /* 0x000fe4000d9a101a */
[----:B------:R-:W-:Y:S02]  /*4e90*/  IMAD.WIDE R144, R136, 0x4, R144 ;  /* 0x0000000488907825 */ /* 0x000fe400078e0290 */
[----:B------:R-:W-:Y:S02]  /*4ea0*/  LDGSTS.E [R201+0x1b000], desc[UR26][R132.64], !P2 ;  /* 0x1b00000084c97fae */ /* 0x000fe4000d1a101a */
[----:B------:R-:W-:Y:S02]  /*4eb0*/  VIADD R3, R252, 0xffffffc5 ;  /* 0xffffffc5fc037836 */ /* 0x000fe40000000000 */
[C---:B------:R-:W-:Y:S01]  /*4ec0*/  IMAD.WIDE R114, R136.reuse, 0x4, R114 ;  /* 0x0000000488727825 */ /* 0x040fe200078e0272 */
[----:B------:R-:W-:Y:S03]  /*4ed0*/  LDGSTS.E [R201+0x1b200], desc[UR26][R134.64], !P2 ;  /* 0x1b20000086c97fae */ /* 0x000fe6000d1a101a */
[C---:B------:R-:W-:Y:S01]  /*4ee0*/  IMAD.WIDE R166, R136.reuse, 0x4, R166 ;  /* 0x0000000488a67825 */ /* 0x040fe200078e02a6 */
[----:B------:R-:W-:Y:S03]  /*4ef0*/  LDGSTS.E [R201+0x1b400], desc[UR26][R144.64], !P2 ;  /* 0x1b40000090c97fae */ /* 0x000fe6000d1a101a */
[C---:B------:R-:W-:Y:S01]  /*4f00*/  IMAD.WIDE R168, R136.reuse, 0x4, R168 ;  /* 0x0000000488a87825 */ /* 0x040fe200078e02a8 */
[----:B------:R-:W-:Y:S01]  /*4f10*/  ISETP.GE.U32.AND P3, PT, R3, 0x7fffffa6, PT ;  /* 0x7fffffa60300780c */ /* 0x000fe20003f66070 */
[----:B------:R-:W-:Y:S02]  /*4f20*/  LDGSTS.E [R201+0x1b600], desc[UR26][R114.64], !P2 ;  /* 0x1b60000072c97fae */ /* 0x000fe4000d1a101a */
[----:B------:R-:W-:-:S02]  /*4f30*/  IMAD.WIDE R154, R136, 0x4, R240 ;  /* 0x00000004889a7825 */ /* 0x000fc400078e02f0 */
[----:B------:R-:W-:Y:S02]  /*4f40*/  LDGSTS.E [R201+0x1b800], desc[UR26][R166.64], !P4 ;  /* 0x1b800000a6c97fae */ /* 0x000fe4000e1a101a */
[----:B------:R-:W-:-:S04]  /*4f50*/  IMAD.WIDE R226, R136, 0x4, R244 ;  /* 0x0000000488e27825 */ /* 0x000fc800078e02f4 */
[C---:B------:R-:W-:Y:S01]  /*4f60*/  IMAD.WIDE R228, R136.reuse, 0x4, R246 ;  /* 0x0000000488e47825 */ /* 0x040fe200078e02f6 */
[----:B------:R-:W-:Y:S03]  /*4f70*/  LDGSTS.E [R201+0x1ba00], desc[UR26][R168.64], !P4 ;  /* 0x1ba00000a8c97fae */ /* 0x000fe6000e1a101a */
[C---:B------:R-:W-:Y:S01]  /*4f80*/  IMAD.WIDE R202, R136.reuse, 0x4, R202 ;  /* 0x0000000488ca7825 */ /* 0x040fe200078e02ca */
[----:B------:R-:W-:Y:S03]  /*4f90*/  LDGSTS.E [R201+0x1bc00], desc[UR26][R154.64], !P4 ;  /* 0x1bc000009ac97fae */ /* 0x000fe6000e1a101a */
[C---:B------:R-:W-:Y:S01]  /*4fa0*/  IMAD.WIDE R138, R136.reuse, 0x4, R138 ;  /* 0x00000004888a7825 */ /* 0x040fe200078e028a */
[----:B------:R-:W4:Y:S01]  /*4fb0*/  LDL.LU.64 R164, [R1+0x58] ;  /* 0x0000580001a47983 */ /* 0x000f220000300a00 */
[----:B---3--:R-:W-:Y:S01]  /*4fc0*/  IADD3 R161, PT, PT, R161, -0x40, RZ ;  /* 0xffffffc0a1a17810 */ /* 0x008fe20007ffe0ff */
[----:B------:R-:W3:Y:S01]  /*4fd0*/  LDC R241, c[0x0][0x3a0] ;  /* 0x0000e800fff17b82 */ /* 0x000ee20000000800 */
[----:B------:R-:W-:-:S04]  /*4fe0*/  IMAD.WIDE R122, R136, 0x4, R242 ;  /* 0x00000004887a7825 */ /* 0x000fc800078e02f2 */
[C---:B------:R-:W-:Y:S01]  /*4ff0*/  IMAD.WIDE R162, R136.reuse, 0x4, R248 ;  /* 0x0000000488a27825 */ /* 0x040fe200078e02f8 */
[----:B------:R-:W-:Y:S02]  /*5000*/  LDGSTS.E [R201+0x1be00], desc[UR26][R122.64], !P4 ;  /* 0x1be000007ac97fae */ /* 0x000fe4000e1a101a */
[----:B------:R-:W1:Y:S01]  /*5010*/  LDC R240, c[0x0][0x3a0] ;  /* 0x0000e800fff07b82 */ /* 0x000e620000000800 */
[C---:B------:R-:W-:Y:S01]  /*5020*/  IMAD.WIDE R130, R136.reuse, 0x4, R250 ;  /* 0x0000000488827825 */ /* 0x040fe200078e02fa */
[----:B------:R-:W-:Y:S03]  /*5030*/  LDGSTS.E [R201+0x1c000], desc[UR26][R226.64], !P5 ;  /* 0x1c000000e2c97fae */ /* 0x000fe6000e9a101a */
[C---:B--2---:R-:W-:Y:S01]  /*5040*/  IMAD.WIDE R150, R136.reuse, 0x4, R150 ;  /* 0x0000000488967825 */ /* 0x044fe200078e0296 */
[----:B------:R-:W-:Y:S03]  /*5050*/  LDGSTS.E [R201+0x1c200], desc[UR26][R228.64], !P5 ;  /* 0x1c200000e4c97fae */ /* 0x000fe6000e9a101a */
[C---:B------:R-:W-:Y:S01]  /*5060*/  IMAD.WIDE R152, R136.reuse, 0x4, R152 ;  /* 0x0000000488987825 */ /* 0x040fe200078e0298 */
[----:B------:R-:W-:Y:S03]  /*5070*/  LDGSTS.E [R201+0x1c400], desc[UR26][R162.64], !P5 ;  /* 0x1c400000a2c97fae */ /* 0x000fe6000e9a101a */
[C---:B------:R-:W-:Y:S01]  /*5080*/  IMAD.WIDE R146, R136.reuse, 0x4, R146 ;  /* 0x0000000488927825 */ /* 0x040fe200078e0292 */
[----:B------:R-:W-:Y:S03]  /*5090*/  LDGSTS.E [R201+0x1c600], desc[UR26][R130.64], !P5 ;  /* 0x1c60000082c97fae */ /* 0x000fe6000e9a101a */
[C---:B------:R-:W-:Y:S01]  /*50a0*/  IMAD.WIDE R148, R136.reuse, 0x4, R148 ;  /* 0x0000000488947825 */ /* 0x040fe200078e0294 */
[----:B------:R-:W-:Y:S03]  /*50b0*/  LDGSTS.E [R201+0x1c800], desc[UR26][R150.64], !P6 ;  /* 0x1c80000096c97fae */ /* 0x000fe6000f1a101a */
[C---:B------:R-:W-:Y:S01]  /*50c0*/  IMAD.WIDE R14, R136.reuse, 0x4, R14 ;  /* 0x00000004880e7825 */ /* 0x040fe200078e020e */
[----:B------:R-:W-:Y:S03]  /*50d0*/  STL.64 [R1+0x740], R204 ;  /* 0x000740cc01007387 */ /* 0x000fe60000100a00 */
[C---:B------:R-:W-:Y:S01]  /*50e0*/  IMAD.WIDE R156, R136.reuse, 0x4, R222 ;  /* 0x00000004889c7825 */ /* 0x040fe200078e02de */
[----:B------:R-:W-:Y:S04]  /*50f0*/  LDGSTS.E [R201+0x1ca00], desc[UR26][R152.64], !P6 ;  /* 0x1ca0000098c97fae */ /* 0x000fe8000f1a101a */
[----:B------:R-:W-:Y:S04]  /*5100*/  STL.64 [R1+0x748], R180 ;  /* 0x000748b401007387 */ /* 0x000fe80000100a00 */
[----:B------:R-:W-:Y:S04]  /*5110*/  LDGSTS.E [R201+0x1cc00], desc[UR26][R146.64], !P6 ;  /* 0x1cc0000092c97fae */ /* 0x000fe8000f1a101a */
[----:B------:R-:W-:Y:S04]  /*5120*/  STL.64 [R1+0x750], R182 ;  /* 0x000750b601007387 */ /* 0x000fe80000100a00 */
[----:B------:R-:W-:Y:S04]  /*5130*/  LDGSTS.E [R201+0x1ce00], desc[UR26][R148.64], !P6 ;  /* 0x1ce0000094c97fae */ /* 0x000fe8000f1a101a */
[----:B------:R-:W-:Y:S04]  /*5140*/  STL.64 [R1+0x758], R184 ;  /* 0x000758b801007387 */ /* 0x000fe80000100a00 */
[----:B------:R-:W-:Y:S04]  /*5150*/  LDGSTS.E [R201+0x1d000], desc[UR26][R202.64], !P3 ;  /* 0x1d000000cac97fae */ /* 0x000fe8000d9a101a */
[----:B------:R2:W-:Y:S04]  /*5160*/  STL.64 [R1+0x760], R186 ;  /* 0x000760ba01007387 */ /* 0x0005e80000100a00 */
[----:B------:R-:W-:Y:S04]  /*5170*/  LDGSTS.E [R201+0x1d200], desc[UR26][R138.64], !P3 ;  /* 0x1d2000008ac97fae */ /* 0x000fe8000d9a101a */
[----:B------:R-:W3:Y:S04]  /*5180*/  LDL.LU.64 R220, [R1+0x60] ;  /* 0x0000600001dc7983 */ /* 0x000ee80000300a00 */
[----:B------:R-:W-:Y:S04]  /*5190*/  LDGSTS.E [R201+0x1d400], desc[UR26][R14.64], !P3 ;  /* 0x1d4000000ec97fae */ /* 0x000fe8000d9a101a */
[----:B------:R-:W3:Y:S04]  /*51a0*/  LDL.LU.64 R222, [R1+0x68] ;  /* 0x0000680001de7983 */ /* 0x000ee80000300a00 */
[----:B------:R-:W-:Y:S01]  /*51b0*/  LDGSTS.E [R201+0x1d600], desc[UR26][R156.64], !P3 ;  /* 0x1d6000009cc97fae */ /* 0x000fe2000d9a101a */
[----:B------:R-:W-:Y:S01]  /*51c0*/  ISETP.GE.U32.AND P3, PT, R161, 0x7fffffa1, PT ;  /* 0x7fffffa1a100780c */ /* 0x000fe20003f66070 */
[----:B------:R-:W-:-:S02]  /*51d0*/  IMAD.WIDE R160, R136, 0x4, R234 ;  /* 0x0000000488a07825 */ /* 0x000fc400078e02ea */
[----:B------:R-:W3:Y:S04]  /*51e0*/  LDL.LU.64 R210, [R1+0x70] ;  /* 0x0000700001d27983 */ /* 0x000ee80000300a00 */
        /* <DEDUP_REMOVED lines=8> */
[----:B--2---:R-:W2:Y:S04]  /*5270*/  LDL.LU.64 R186, [R1+0xc0] ;  /* 0x0000c00001ba7983 */ /* 0x004ea80000300a00 */
[----:B------:R-:W2:Y:S04]  /*5280*/  LDL.LU.64 R184, [R1+0xd0] ;  /* 0x0000d00001b87983 */ /* 0x000ea80000300a00 */
[----:B------:R-:W2:Y:S04]  /*5290*/  LDL.LU.64 R182, [R1+0xd8] ;  /* 0x0000d80001b67983 */ /* 0x000ea80000300a00 */
[----:B------:R-:W2:Y:S04]  /*52a0*/  LDL.LU.64 R180, [R1+0xe8] ;  /* 0x0000e80001b47983 */ /* 0x000ea80000300a00 */
[----:B------:R-:W2:Y:S01]  /*52b0*/  LDL.LU.64 R204, [R1+0xf8] ;  /* 0x0000f80001cc7983 */ /* 0x000ea20000300a00 */
[----:B------:R-:W-:-:S05]  /*52c0*/  VIADD R3, R252, 0xffffffc4 ;  /* 0xffffffc4fc037836 */ /* 0x000fca0000000000 */
[----:B------:R-:W-:Y:S02]  /*52d0*/  ISETP.GE.U32.AND P2, PT, R3, 0x7fffffa5, PT ;  /* 0x7fffffa50300780c */ /* 0x000fe40003f46070 */
[----:B------:R-:W-:-:S04]  /*52e0*/  IADD3 R3, PT, PT, R252, -0x3d, RZ ;  /* 0xffffffc3fc037810 */ /* 0x000fc80007ffe0ff */
[----:B------:R-:W-:Y:S01]  /*52f0*/  ISETP.GE.U32.AND P4, PT, R3, 0x7fffffa4, PT ;  /* 0x7fffffa40300780c */ /* 0x000fe20003f86070 */
[C---:B------:R-:W-:Y:S02]  /*5300*/  VIADD R3, R252.reuse, 0xffffffc2 ;  /* 0xffffffc2fc037836 */ /* 0x040fe40000000000 */
[----:B------:R-:W-:Y:S02]  /*5310*/  VIADD R252, R252, 0xffffffc1 ;  /* 0xffffffc1fcfc7836 */ /* 0x000fe40000000000 */
[----:B-1----:R-:W-:Y:S01]  /*5320*/  IMAD.WIDE R12, R136, 0x4, R12 ;  /* 0x00000004880c7825 */ /* 0x002fe200078e020c */
[----:B------:R-:W-:-:S03]  /*5330*/  ISETP.GE.U32.AND P5, PT, R3, 0x7fffffa3, PT ;  /* 0x7fffffa30300780c */ /* 0x000fc60003fa6070 */
[----:B----4-:R-:W-:Y:S01]  /*5340*/  IMAD.WIDE R158, R136, 0x4, R158 ;  /* 0x00000004889e7825 */ /* 0x010fe200078e029e */
[----:B------:R-:W-:Y:S01]  /*5350*/  ISETP.GE.U32.AND P6, PT, R252, 0x7fffffa2, PT ;  /* 0x7fffffa2fc00780c */ /* 0x000fe20003fc6070 */
[----:B------:R-:W-:Y:S01]  /*5360*/  LDGSTS.E [R201+0x1d800], desc[UR26][R12.64], !P2 ;  /* 0x1d8000000cc97fae */ /* 0x000fe2000d1a101a */
[----:B------:R-:W1:Y:S03]  /*5370*/  LDC R3, c[0x0][0x3a0] ;  /* 0x0000e800ff037b82 */ /* 0x000e660000000800 */
[----:B------:R-:W-:Y:S04]  /*5380*/  LDGSTS.E [R201+0x1da00], desc[UR26][R158.64], !P2 ;  /* 0x1da000009ec97fae */ /* 0x000fe8000d1a101a */
[----:B------:R-:W-:Y:S01]  /*5390*/  LDGSTS.E [R201+0x1dc00], desc[UR26][R160.64], !P2 ;  /* 0x1dc00000a0c97fae */ /* 0x000fe2000d1a101a */
[----:B------:R-:W-:Y:S01]  /*53a0*/  IMAD.SHL.U32 R143, R143, 0x20, RZ ;  /* 0x000000208f8f7824 */ /* 0x000fe200078e00ff */
[----:B------:R-:W4:Y:S01]  /*53b0*/  LDC R252, c[0x0][0x3a0] ;  /* 0x0000e800fffc7b82 */ /* 0x000f220000000800 */
[----:B------:R-:W-:-:S05]  /*53c0*/  IMAD.WIDE R164, R136, 0x4, R164 ;  /* 0x0000000488a47825 */ /* 0x000fca00078e02a4 */
[----:B------:R-:W-:Y:S01]  /*53d0*/  LDGSTS.E [R201+0x1de00], desc[UR26][R164.64], !P2 ;  /* 0x1de00000a4c97fae */ /* 0x000fe2000d1a101a */
[----:B---3--:R-:W-:-:S05]  /*53e0*/  IMAD.WIDE R220, R136, 0x4, R220 ;  /* 0x0000000488dc7825 */ /* 0x008fca00078e02dc */
[----:B------:R-:W-:Y:S01]  /*53f0*/  LDGSTS.E [R201+0x1e000], desc[UR26][R220.64], !P4 ;  /* 0x1e000000dcc97fae */ /* 0x000fe2000e1a101a */
[----:B------:R-:W-:-:S05]  /*5400*/  IMAD.WIDE R222, R136, 0x4, R222 ;  /* 0x0000000488de7825 */ /* 0x000fca00078e02de */
[----:B------:R-:W-:Y:S01]  /*5410*/  LDGSTS.E [R201+0x1e200], desc[UR26][R222.64], !P4 ;  /* 0x1e200000dec97fae */ /* 0x000fe2000e1a101a */
[----:B------:R-:W-:-:S04]  /*5420*/  IMAD.WIDE R210, R136, 0x4, R210 ;  /* 0x0000000488d27825 */ /* 0x000fc800078e02d2 */
[C---:B------:R-:W-:Y:S01]  /*5430*/  IMAD.WIDE R218, R136.reuse, 0x4, R218 ;  /* 0x0000000488da7825 */ /* 0x040fe200078e02da */
        /* <DEDUP_REMOVED lines=15> */
[C---:B--2---:R-:W-:Y:S01]  /*5530*/  IMAD.WIDE R186, R136.reuse, 0x4, R186 ;  /* 0x0000000488ba7825 */ /* 0x044fe200078e02ba */
[----:B------:R-:W-:Y:S04]  /*5540*/  STL.64 [R1+0x8], R244 ;  /* 0x000008f401007387 */ /* 0x000fe80000100a00 */
[----:B------:R-:W-:Y:S04]  /*5550*/  LDGSTS.E [R201+0x1f400], desc[UR26][R244.64], !P6 ;  /* 0x1f400000f4c97fae */ /* 0x000fe8000f1a101a */
[----:B------:R2:W-:Y:S04]  /*5560*/  STL.64 [R1+0x18], R186 ;  /* 0x000018ba01007387 */ /* 0x0005e80000100a00 */
[----:B------:R2:W-:Y:S02]  /*5570*/  LDGSTS.E [R201+0x1f600], desc[UR26][R186.64], !P6 ;  /* 0x1f600000bac97fae */ /* 0x0005e4000f1a101a */
[----:B--2---:R-:W-:-:S04]  /*5580*/  IMAD.WIDE R186, R136, 0x4, R184 ;  /* 0x0000000488ba7825 */ /* 0x004fc800078e02b8 */
[C---:B------:R-:W-:Y:S01]  /*5590*/  IMAD.WIDE R184, R136.reuse, 0x4, R182 ;  /* 0x0000000488b87825 */ /* 0x040fe200078e02b6 */
[----:B------:R2:W-:Y:S03]  /*55a0*/  STL.64 [R1+0x28], R186 ;  /* 0x000028ba01007387 */ /* 0x0005e60000100a00 */
[C---:B------:R-:W-:Y:S01]  /*55b0*/  IMAD.WIDE R182, R136.reuse, 0x4, R180 ;  /* 0x0000000488b67825 */ /* 0x040fe200078e02b4 */
[----:B------:R2:W-:Y:S03]  /*55c0*/  LDGSTS.E [R201+0x1f800], desc[UR26][R186.64], !P3 ;  /* 0x1f800000bac97fae */ /* 0x0005e6000d9a101a */
[----:B------:R-:W-:Y:S01]  /*55d0*/  IMAD.WIDE R180, R136, 0x4, R204 ;  /* 0x0000000488b47825 */ /* 0x000fe200078e02cc */
[----:B------:R-:W-:Y:S04]  /*55e0*/  STL.64 [R1+0x38], R184 ;  /* 0x000038b801007387 */ /* 0x000fe80000100a00 */
[----:B------:R-:W-:Y:S01]  /*55f0*/  LDGSTS.E [R201+0x1fa00], desc[UR26][R184.64], !P3 ;  /* 0x1fa00000b8c97fae */ /* 0x000fe2000d9a101a */
[----:B------:R-:W-:-:S03]  /*5600*/  IMAD.WIDE R244, R143, 0x4, R16 ;  /* 0x000000048ff47825 */ /* 0x000fc600078e0210 */
[----:B------:R-:W-:Y:S01]  /*5610*/  STL.64 [R1+0x48], R182 ;  /* 0x000048b601007387 */ /* 0x000fe20000100a00 */
[----:B------:R-:W-:-:S03]  /*5620*/  IMAD.WIDE R16, R143, 0x4, R174 ;  /* 0x000000048f107825 */ /* 0x000fc600078e02ae */
[----:B------:R-:W-:Y:S04]  /*5630*/  LDGSTS.E [R201+0x1fc00], desc[UR26][R182.64], !P3 ;  /* 0x1fc00000b6c97fae */ /* 0x000fe8000d9a101a */
[----:B------:R3:W-:Y:S04]  /*5640*/  STL.64 [R1+0xa8], R180 ;  /* 0x0000a8b401007387 */ /* 0x0007e80000100a00 */
[----:B------:R3:W-:Y:S01]  /*5650*/  LDGSTS.E [R201+0x1fe00], desc[UR26][R180.64], !P3 ;  /* 0x1fe00000b4c97fae */ /* 0x0007e2000d9a101a */
[----:B--2---:R-:W-:Y:S01]  /*5660*/  IMAD.WIDE R186, R143, 0x4, R24 ;  /* 0x000000048fba7825 */ /* 0x004fe200078e0218 */
[----:B------:R-:W-:-:S02]  /*5670*/  ISETP.NE.U32.AND P4, PT, R2, RZ, PT ;  /* 0x000000ff0200720c */ /* 0x000fc40003f85070 */
[----:B------:R-:W0:Y:S01]  /*5680*/  LDGDEPBAR ;  /* 0x00000000000079af */ /* 0x000e220000000000 */
[----:B---3--:R-:W-:-:S05]  /*5690*/  IMAD.WIDE R180, R143, 0x4, R176 ;  /* 0x000000048fb47825 */ /* 0x008fca00078e02b0 */
[----:B------:R-:W-:Y:S04]  /*56a0*/  STL.64 [R1+0xa0], R180 ;  /* 0x0000a0b401007387 */ /* 0x000fe80000100a00 */
[----:B------:R2:W-:Y:S04]  /*56b0*/  STL.64 [R1+0x88], R16 ;  /* 0x0000881001007387 */ /* 0x0005e80000100a00 */
[----:B------:R-:W-:Y:S04]  /*56c0*/  STL.64 [R1+0x98], R244 ;  /* 0x000098f401007387 */ /* 0x000fe80000100a00 */
[----:B------:R-:W-:Y:S01]  /*56d0*/  STL.64 [R1+0x90], R186 ;  /* 0x000090ba01007387 */ /* 0x000fe20000100a00 */
[----:B--2---:R-:W-:-:S03]  /*56e0*/  IMAD.WIDE R16, R143, 0x4, R94 ;  /* 0x000000048f107825 */ /* 0x004fc600078e025e */
[----:B------:R-:W2:Y:S01]  /*56f0*/  LDL.LU.64 R184, [R1+0x190] ;  /* 0x0001900001b87983 */ /* 0x000ea20000300a00 */
[----:B------:R-:W-:-:S03]  /*5700*/  IMAD.MOV.U32 R94, RZ, RZ, R180 ;  /* 0x000000ffff5e7224 */ /* 0x000fc600078e00b4 */
[----:B------:R3:W-:Y:S01]  /*5710*/  STL.64 [R1+0x80], R16 ;  /* 0x0000801001007387 */ /* 0x0007e20000100a00 */
[----:B------:R-:W-:-:S03]  /*5720*/  IMAD.MOV.U32 R95, RZ, RZ, R181 ;  /* 0x000000ffff5f7224 */ /* 0x000fc600078e00b5 */
[----:B------:R-:W4:Y:S01]  /*5730*/  LDL.LU.64 R182, [R1+0x188] ;  /* 0x0001880001b67983 */ /* 0x000f220000300a00 */
[----:B------:R-:W-:-:S03]  /*5740*/  IMAD.WIDE R24, R143, 0x4, R178 ;  /* 0x000000048f187825 */ /* 0x000fc600078e02b2 */
[----:B------:R-:W4:Y:S04]  /*5750*/  LDL.LU.64 R180, [R1+0x180] ;  /* 0x0001800001b47983 */ /* 0x000f280000300a00 */
[----:B------:R-:W4:Y:S04]  /*5760*/  LDL.LU.64 R204, [R1+0x178] ;  /* 0x0001780001cc7983 */ /* 0x000f280000300a00 */
[----:B------:R-:W4:Y:S01]  /*5770*/  LDL.LU.64 R178, [R1+0x80] ;  /* 0x0000800001b27983 */ /* 0x000f220000300a00 */
[----:B------:R-:W-:-:S03]  /*5780*/  IMAD.WIDE R176, R143, 0x4, R170 ;  /* 0x000000048fb07825 */ /* 0x000fc600078e02aa */
[----:B------:R-:W-:Y:S01]  /*5790*/  STL.64 [R1+0x78], R24 ;  /* 0x0000781801007387 */ /* 0x000fe20000100a00 */
[----:B------:R-:W-:-:S03]  /*57a0*/  IMAD.WIDE R170, R143, 0x4, R172 ;  /* 0x000000048faa7825 */ /* 0x000fc600078e02ac */
[----:B------:R-:W4:Y:S01]  /*57b0*/  LDL.LU.64 R172, [R1+0x88] ;  /* 0x0000880001ac7983 */ /* 0x000f220000300a00 */
[----:B------:R-:W-:-:S03]  /*57c0*/  IMAD.WIDE R174, R143, 0x4, R96 ;  /* 0x000000048fae7825 */ /* 0x000fc600078e0260 */
[----:B------:R2:W-:Y:S01]  /*57d0*/  LDGSTS.E [R200+0x72000], desc[UR26][R94.64], P4 ;  /* 0x720000005ec87fae */ /* 0x0005e2000a1a101a */
[----:B------:R-:W-:-:S03]  /*57e0*/  IMAD.WIDE R248, R143, 0x4, R8 ;  /* 0x000000048ff87825 */ /* 0x000fc600078e0208 */
[----:B------:R-:W-:Y:S01]  /*57f0*/  LDGSTS.E [R200+0x72400], desc[UR26][R186.64], P4 ;  /* 0x72400000bac87fae */ /* 0x000fe2000a1a101a */
[----:B------:R-:W-:-:S03]  /*5800*/  IMAD.WIDE R96, R143, 0x4, R6 ;  /* 0x000000048f607825 */ /* 0x000fc600078e0206 */
[----:B------:R-:W-:Y:S01]  /*5810*/  LDGSTS.E [R200+0x72800], desc[UR26][R174.64], P4 ;  /* 0x72800000aec87fae */ /* 0x000fe2000a1a101a */
[----:B------:R-:W-:-:S04]  /*5820*/  IMAD.WIDE R8, R143, 0x4, R4 ;  /* 0x000000048f087825 */ /* 0x000fc800078e0204 */
[C---:B------:R-:W-:Y:S01]  /*5830*/  IMAD.WIDE R6, R143.reuse, 0x4, R18 ;  /* 0x000000048f067825 */ /* 0x040fe200078e0212 */
[----:B------:R-:W-:Y:S03]  /*5840*/  STL.64 [R1+0x70], R248 ;  /* 0x000070f801007387 */ /* 0x000fe60000100a00 */
[----:B---3--:R-:W-:Y:S01]  /*5850*/  IMAD.WIDE R16, R143, 0x4, R20 ;  /* 0x000000048f107825 */ /* 0x008fe200078e0214 */
[----:B------:R-:W-:Y:S04]  /*5860*/  STL.64 [R1+0x68], R170 ;  /* 0x000068aa01007387 */ /* 0x000fe80000100a00 */
[----:B------:R3:W-:Y:S04]  /*5870*/  STL.64 [R1+0x60], R96 ;  /* 0x0000606001007387 */ /* 0x0007e80000100a00 */
[----:B------:R1:W-:Y:S04]  /*5880*/  STL.64 [R1+0x58], R16 ;  /* 0x0000581001007387 */ /* 0x0003e80000100a00 */
[----:B------:R-:W3:Y:S01]  /*5890*/  LDL.LU.64 R186, [R1+0x760] ;  /* 0x0007600001ba7983 */ /* 0x000ee20000300a00 */
[----:B--2---:R-:W-:-:S04]  /*58a0*/  IMAD.WIDE R94, R136, 0x4, R184 ;  /* 0x00000004885e7825 */ /* 0x004fc800078e02b8 */
[C---:B----4-:R-:W-:Y:S01]  /*58b0*/  IMAD.WIDE R20, R136.reuse, 0x4, R182 ;  /* 0x0000000488147825 */ /* 0x050fe200078e02b6 */
[----:B------:R-:W-:Y:S04]  /*58c0*/  LDGSTS.E [R200+0x72c00], desc[UR26][R178.64], P4 ;  /* 0x72c00000b2c87fae */ /* 0x000fe8000a1a101a */
[----:B------:R-:W-:Y:S04]  /*58d0*/  LDGSTS.E [R200+0x73000], desc[UR26][R248.64], P4 ;  /* 0x73000000f8c87fae */ /* 0x000fe8000a1a101a */
[----:B------:R-:W-:Y:S04]  /*58e0*/  LDGSTS.E [R200+0x73400], desc[UR26][R96.64], P4 ;  /* 0x7340000060c87fae */ /* 0x000fe8000a1a101a */
[----:B------:R-:W-:Y:S04]  /*58f0*/  LDGSTS.E [R200+0x73800], desc[UR26][R8.64], P4 ;  /* 0x7380000008c87fae */ /* 0x000fe8000a1a101a */
[----:B------:R-:W-:Y:S04]  /*5900*/  LDGSTS.E [R200+0x73c00], desc[UR26][R6.64], P4 ;  /* 0x73c0000006c87fae */ /* 0x000fe8000a1a101a */
[----:B------:R-:W-:Y:S04]  /*5910*/  LDGSTS.E [R141+0x72200], desc[UR26][R244.64], P4 ;  /* 0x72200000f48d7fae */ /* 0x000fe8000a1a101a */
[----:B------:R-:W-:Y:S04]  /*5920*/  LDGSTS.E [R141+0x72600], desc[UR26][R172.64], P4 ;  /* 0x72600000ac8d7fae */ /* 0x000fe8000a1a101a */
[----:B------:R-:W-:Y:S04]  /*5930*/  LDGSTS.E [R141+0x72a00], desc[UR26][R176.64], P4 ;  /* 0x72a00000b08d7fae */ /* 0x000fe8000a1a101a */
[----:B---3--:R-:W2:Y:S04]  /*5940*/  LDL.LU.64 R96, [R1+0x170] ;  /* 0x0001700001607983 */ /* 0x008ea80000300a00 */
[----:B------:R-:W-:Y:S01]  /*5950*/  LDGSTS.E [R141+0x72e00], desc[UR26][R24.64], P4 ;  /* 0x72e00000188d7fae */ /* 0x000fe2000a1a101a */
[----:B------:R-:W-:-:S03]  /*5960*/  IMAD.WIDE R18, R136, 0x4, R180 ;  /* 0x0000000488127825 */ /* 0x000fc600078e02b4 */
[----:B------:R-:W-:Y:S04]  /*5970*/  LDGSTS.E [R141+0x73200], desc[UR26][R170.64], P4 ;  /* 0x73200000aa8d7fae */ /* 0x000fe8000a1a101a */
[----:B------:R1:W-:Y:S04]  /*5980*/  LDGSTS.E [R141+0x73600], desc[UR26][R16.64], P4 ;  /* 0x73600000108d7fae */ /* 0x0003e8000a1a101a */
[----:B------:R-:W3:Y:S04]  /*5990*/  LDL.LU.64 R24, [R1+0x168] ;  /* 0x0001680001187983 */ /* 0x000ee80000300a00 */
[----:B------:R-:W4:Y:S04]  /*59a0*/  LDL.LU.64 R248, [R1+0x160] ;  /* 0x0001600001f87983 */ /* 0x000f280000300a00 */
[----:B------:R-:W4:Y:S01]  /*59b0*/  LDL.LU.64 R244, [R1+0x158] ;  /* 0x0001580001f47983 */ /* 0x000f220000300a00 */
[----:B-1----:R-:W-:-:S03]  /*59c0*/  IMAD.WIDE R16, R136, 0x4, R204 ;  /* 0x0000000488107825 */ /* 0x002fc600078e02cc */
[----:B------:R-:W-:Y:S04]  /*59d0*/  STL.64 [R1+0xc0], R94 ;  /* 0x0000c05e01007387 */ /* 0x000fe80000100a00 */
[----:B------:R-:W4:Y:S04]  /*59e0*/  LDL.LU.64 R184, [R1+0x150] ;  /* 0x0001500001b87983 */ /* 0x000f280000300a00 */
[----:B------:R1:W-:Y:S04]  /*59f0*/  STL.64 [R1+0xd8], R20 ;  /* 0x0000d81401007387 */ /* 0x0003e80000100a00 */
[----:B------:R-:W4:Y:S04]  /*5a00*/  LDL.LU.64 R182, [R1+0x148] ;  /* 0x0001480001b67983 */ /* 0x000f280000300a00 */
[----:B------:R1:W-:Y:S04]  /*5a10*/  STL.64 [R1+0x180], R18 ;  /* 0x0001801201007387 */ /* 0x0003e80000100a00 */
[----:B------:R-:W4:Y:S04]  /*5a20*/  LDL.LU.64 R180, [R1+0x140] ;  /* 0x0001400001b47983 */ /* 0x000f280000300a00 */
[----:B------:R1:W-:Y:S04]  /*5a30*/  STL.64 [R1+0x178], R16 ;  /* 0x0001781001007387 */ /* 0x0003e80000100a00 */
[----:B------:R-:W4:Y:S01]  /*5a40*/  LDL.LU.64 R204, [R1+0x138] ;  /* 0x0001380001cc7983 */ /* 0x000f220000300a00 */
[----:B------:R-:W-:-:S04]  /*5a50*/  ISETP.GT.AND P2, PT, R206, 0x5f, PT ;  /* 0x0000005fce00780c */ /* 0x000fc80003f44270 */
[----:B------:R-:W-:-:S04]  /*5a60*/  SEL R0, R0, RZ, P2 ;  /* 0x000000ff00007207 */ /* 0x000fc80001000000 */
[----:B------:R-:W-:Y:S01]  /*5a70*/  ISETP.NE.U32.AND P2, PT, R0, RZ, PT ;  /* 0x000000ff0000720c */ /* 0x000fe20003f45070 */
[----:B------:R-:W-:Y:S02]  /*5a80*/  VIADD R0, R3, 0xffffffbf ;  /* 0xffffffbf03007836 */ /* 0x000fe40000000000 */
[C---:B------:R-:W-:Y:S01]  /*5a90*/  IMAD.WIDE R10, R143.reuse, 0x4, R10 ;  /* 0x000000048f0a7825 */ /* 0x040fe200078e020a */
[----:B------:R-:W1:Y:S02]  /*5aa0*/  LDC R3, c[0x0][0x3a0] ;  /* 0x0000e800ff037b82 */ /* 0x000e640000000800 */
[----:B------:R-:W-:Y:S01]  /*5ab0*/  ISETP.GE.U32.AND P5, PT, R0, 0x7fffffa0, PT ;  /* 0x7fffffa00000780c */ /* 0x000fe20003fa6070 */
[----:B------:R-:W-:Y:S01]  /*5ac0*/  IMAD.WIDE R4, R143, 0x4, R98 ;  /* 0x000000048f047825 */ /* 0x000fe200078e0262 */
[----:B------:R-:W-:Y:S01]  /*5ad0*/  IADD3 R0, PT, PT, R241, -0x42, RZ ;  /* 0xffffffbef1007810 */ /* 0x000fe20007ffe0ff */
[----:B------:R-:W-:Y:S03]  /*5ae0*/  LDGSTS.E [R141+0x73a00], desc[UR26][R10.64], P4 ;  /* 0x73a000000a8d7fae */ /* 0x000fe6000a1a101a */
[----:B------:R-:W-:Y:S01]  /*5af0*/  ISETP.GE.U32.AND P6, PT, R0, 0x7fffff9f, PT ;  /* 0x7fffff9f0000780c */ /* 0x000fe20003fc6070 */
[----:B------:R-:W-:Y:S01]  /*5b00*/  LDGSTS.E [R141+0x73e00], desc[UR26][R4.64], P4 ;  /* 0x73e00000048d7fae */ /* 0x000fe2000a1a101a */
[----:B------:R-:W-:Y:S01]  /*5b10*/  VIADD R0, R240, 0xffffffbd ;  /* 0xffffffbdf0007836 */ /* 0x000fe20000000000 */
[----:B------:R-:W1:Y:S02]  /*5b20*/  LDC R241, c[0x0][0x3a0] ;  /* 0x0000e800fff17b82 */ /* 0x000e640000000800 */
[----:B------:R-:W0:Y:S06]  /*5b30*/  LDGDEPBAR ;  /* 0x00000000000079af */ /* 0x000e2c0000000000 */
[----:B------:R-:W-:Y:S08]  /*5b40*/  BAR.SYNC.DEFER_BLOCKING 0x0 ;  /* 0x0000000000007b1d */ /* 0x000ff00000010000 */
[----:B------:R-:W1:Y:S01]  /*5b50*/  LDC R240, c[0x0][0x3a0] ;  /* 0x0000e800fff07b82 */ /* 0x000e620000000800 */
[----:B------:R-:W-:Y:S01]  /*5b60*/  ISETP.GE.U32.AND P3, PT, R0, 0x7fffff9e, PT ;  /* 0x7fffff9e0000780c */ /* 0x000fe20003f66070 */
[----:B------:R-:W4:Y:S01]  /*5b70*/  LDL.LU.64 R98, [R1+0x128] ;  /* 0x0001280001627983 */ /* 0x000f220000300a00 */
[----:B-1----:R-:W-:-:S04]  /*5b80*/  IADD3 R0, PT, PT, R3, -0x44, RZ ;  /* 0xffffffbc03007810 */ /* 0x002fc80007ffe0ff */
[----:B------:R-:W-:Y:S01]  /*5b90*/  ISETP.GE.U32.AND P4, PT, R0, 0x7fffff9d, PT ;  /* 0x7fffff9d0000780c */ /* 0x000fe20003f86070 */
[----:B------:R-:W1:Y:S01]  /*5ba0*/  LDC R3, c[0x0][0x3a0] ;  /* 0x0000e800ff037b82 */ /* 0x000e620000000800 */
[----:B------:R-:W-:Y:S01]  /*5bb0*/  @!PT LDS RZ, [RZ] ;  /* 0x00000000fffff984 */ /* 0x000fe20000000800 */
[----:B------:R-:W-:Y:S01]  /*5bc0*/  @!PT LDS RZ, [RZ] ;  /* 0x00000000fffff984 */ /* 0x000fe20000000800 */
[----:B------:R-:W-:Y:S01]  /*5bd0*/  @!PT LDS RZ, [RZ] ;  /* 0x00000000fffff984 */ /* 0x000fe20000000800 */
[----:B------:R-:W-:Y:S04]  /*5be0*/  LDGSTS.E [R201+0x20000], desc[UR26][R94.64], !P5 ;  /* 0x200000005ec97fae */ /* 0x000fe8000e9a101a */
[----:B------:R-:W-:Y:S01]  /*5bf0*/  LDGSTS.E [R201+0x20200], desc[UR26][R20.64], !P5 ;  /* 0x2020000014c97fae */ /* 0x000fe2000e9a101a */
[----:B------:R-:W-:-:S03]  /*5c00*/  IADD3 R0, PT, PT, R240, -0x45, RZ ;  /* 0xffffffbbf0007810 */ /* 0x000fc60007ffe0ff */
[----:B------:R-:W-:Y:S04]  /*5c10*/  LDGSTS.E [R201+0x20400], desc[UR26][R18.64], !P5 ;  /* 0x2040000012c97fae */ /* 0x000fe8000e9a101a */
[----:B------:R1:W-:Y:S01]  /*5c20*/  LDGSTS.E [R201+0x20600], desc[UR26][R16.64], !P5 ;  /* 0x2060000010c97fae */ /* 0x0003e2000e9a101a */
[----:B------:R-:W-:-:S03]  /*5c30*/  ISETP.GE.U32.AND P5, PT, R0, 0x7fffff9c, PT ;  /* 0x7fffff9c0000780c */ /* 0x000fc60003fa6070 */
[----:B------:R-:W4:Y:S01]  /*5c40*/  LDL.LU.64 R20, [R1+0x120] ;  /* 0x0001200001147983 */ /* 0x000f220000300a00 */
[----:B------:R-:W-:-:S03]  /*5c50*/  VIADD R0, R241, 0xffffffba ;  /* 0xffffffbaf1007836 */ /* 0x000fc60000000000 */
[----:B------:R-:W4:Y:S01]  /*5c60*/  LDL.LU.64 R18, [R1+0x118] ;  /* 0x0001180001127983 */ /* 0x000f220000300a00 */
[----:B-1----:R-:W1:Y:S01]  /*5c70*/  LDC R16, c[0x0][0x3a0] ;  /* 0x0000e800ff107b82 */ /* 0x002e620000000800 */
[----:B------:R-:W-:-:S04]  /*5c80*/  IMAD.WIDE R22, R136, 0x4, R22 ;  /* 0x0000000488167825 */ /* 0x000fc800078e0216 */
[----:B------:R-:W-:-:S03]  /*5c90*/  IMAD.WIDE R26, R136, 0x4, R26 ;  /* 0x00000004881a7825 */ /* 0x000fc600078e021a */
[----:B------:R-:W1:Y:S01]  /*5ca0*/  LDC R17, c[0x0][0x3a0] ;  /* 0x0000e800ff117b82 */ /* 0x000e620000000800 */
[----:B--2---:R-:W-:-:S05]  /*5cb0*/  IMAD.WIDE R96, R136, 0x4, R96 ;  /* 0x0000000488607825 */ /* 0x004fca00078e0260 */
[----:B------:R-:W-:Y:S04]  /*5cc0*/  STL.64 [R1+0x170], R96 ;  /* 0x0001706001007387 */ /* 0x000fe80000100a00 */
[----:B------:R-:W-:Y:S01]  /*5cd0*/  LDGSTS.E [R201+0x20800], desc[UR26][R96.64], !P6 ;  /* 0x2080000060c97fae */ /* 0x000fe2000f1a101a */
[----:B---3--:R-:W-:-:S04]  /*5ce0*/  IMAD.WIDE R94, R136, 0x4, R24 ;  /* 0x00000004885e7825 */ /* 0x008fc800078e0218 */
[C---:B----4-:R-:W-:Y:S01]  /*5cf0*/  IMAD.WIDE R24, R136.reuse, 0x4, R248 ;  /* 0x0000000488187825 */ /* 0x050fe200078e02f8 */
[----:B------:R2:W-:Y:S03]  /*5d00*/  STL.64 [R1+0x168], R94 ;  /* 0x0001685e01007387 */ /* 0x0005e60000100a00 */
[C---:B------:R-:W-:Y:S01]  /*5d10*/  IMAD.WIDE R244, R136.reuse, 0x4, R244 ;  /* 0x0000000488f47825 */ /* 0x040fe200078e02f4 */
[----:B------:R-:W3:Y:S04]  /*5d20*/  LDL.LU.64 R240, [R1+0x130] ;  /* 0x0001300001f07983 */ /* 0x000ee80000300a00 */
[----:B------:R4:W-:Y:S01]  /*5d30*/  STL.64 [R1+0x160], R24 ;  /* 0x0001601801007387 */ /* 0x0009e20000100a00 */
[----:B------:R-:W-:-:S03]  /*5d40*/  IMAD.WIDE R184, R136, 0x4, R184 ;  /* 0x0000000488b87825 */ /* 0x000fc600078e02b8 */
[----:B------:R1:W-:Y:S04]  /*5d50*/  STL.64 [R1+0x158], R244 ;  /* 0x000158f401007387 */ /* 0x0003e80000100a00 */
[----:B------:R1:W-:Y:S01]  /*5d60*/  LDGSTS.E [R201+0x20a00], desc[UR26][R94.64], !P6 ;  /* 0x20a000005ec97fae */ /* 0x0003e2000f1a101a */
[----:B------:R-:W-:-:S03]  /*5d70*/  IMAD.WIDE R182, R136, 0x4, R182 ;  /* 0x0000000488b67825 */ /* 0x000fc600078e02b6 */
[----:B------:R1:W-:Y:S04]  /*5d80*/  LDGSTS.E [R201+0x20c00], desc[UR26][R24.64], !P6 ;  /* 0x20c0000018c97fae */ /* 0x0003e8000f1a101a */
[----:B------:R-:W-:Y:S04]  /*5d90*/  LDGSTS.E [R201+0x20e00], desc[UR26][R244.64], !P6 ;  /* 0x20e00000f4c97fae */ /* 0x000fe8000f1a101a */
[----:B--2---:R-:W2:Y:S01]  /*5da0*/  LDL.LU.64 R94, [R1+0x110] ;  /* 0x00011000015e7983 */ /* 0x004ea20000300a00 */
[----:B------:R-:W-:-:S03]  /*5db0*/  IMAD.WIDE R180, R136, 0x4, R180 ;  /* 0x0000000488b47825 */ /* 0x000fc600078e02b4 */
[----:B----4-:R-:W4:Y:S04]  /*5dc0*/  LDL.LU.64 R24, [R1+0x108] ;  /* 0x0001080001187983 */ /* 0x010f280000300a00 */
[----:B------:R-:W4:Y:S01]  /*5dd0*/  LDL.LU.64 R170, [R1+0x100] ;  /* 0x0001000001aa7983 */ /* 0x000f220000300a00 */
[----:B------:R-:W-:-:S03]  /*5de0*/  IMAD.WIDE R204, R136, 0x4, R204 ;  /* 0x0000000488cc7825 */ /* 0x000fc600078e02cc */
[----:B------:R-:W4:Y:S04]  /*5df0*/  LDL.LU.64 R96, [R1+0xf0] ;  /* 0x0000f00001607983 */ /* 0x000f280000300a00 */
[----:B------:R1:W-:Y:S04]  /*5e00*/  STL.64 [R1+0x150], R184 ;  /* 0x000150b801007387 */ /* 0x0003e80000100a00 */
[----:B------:R-:W4:Y:S04]  /*5e10*/  LDL.LU.64 R248, [R1+0xe0] ;  /* 0x0000e00001f87983 */ /* 0x000f280000300a00 */
[----:B------:R1:W-:Y:S04]  /*5e20*/  STL.64 [R1+0x148], R182 ;  /* 0x000148b601007387 */ /* 0x0003e80000100a00 */
[----:B-1----:R-:W4:Y:S04]  /*5e30*/  LDL.LU.64 R244, [R1+0xc8] ;  /* 0x0000c80001f47983 */ /* 0x002f280000300a00 */
[----:B------:R1:W-:Y:S04]  /*5e40*/  STL.64 [R1+0x140], R180 ;  /* 0x000140b401007387 */ /* 0x0003e80000100a00 */
[----:B------:R1:W-:Y:S04]  /*5e50*/  STL.64 [R1+0x138], R204 ;  /* 0x000138cc01007387 */ /* 0x0003e80000100a00 */
[----:B------:R-:W-:Y:S04]  /*5e60*/  LDGSTS.E [R201+0x21000], desc[UR26][R184.64], !P3 ;  /* 0x21000000b8c97fae */ /* 0x000fe8000d9a101a */
[----:B------:R-:W-:Y:S04]  /*5e70*/  LDGSTS.E [R201+0x21200], desc[UR26][R182.64], !P3 ;  /* 0x21200000b6c97fae */ /* 0x000fe8000d9a101a */
[----:B------:R-:W-:Y:S04]  /*5e80*/  LDGSTS.E [R201+0x21400], desc[UR26][R180.64], !P3 ;  /* 0x21400000b4c97fae */ /* 0x000fe8000d9a101a */
[----:B------:R-:W4:Y:S04]  /*5e90*/  LDL.LU.64 R184, [R1+0x758] ;  /* 0x0007580001b87983 */ /* 0x000f280000300a00 */
[----:B------:R-:W4:Y:S04]  /*5ea0*/  LDL.LU.64 R182, [R1+0x750] ;  /* 0x0007500001b67983 */ /* 0x000f280000300a00 */
[----:B-1----:R-:W4:Y:S04]  /*5eb0*/  LDL.LU.64 R180, [R1+0x748] ;  /* 0x0007480001b47983 */ /* 0x002f280000300a00 */
[----:B------:R-:W-:Y:S04]  /*5ec0*/  LDGSTS.E [R201+0x21600], desc[UR26][R204.64], !P3 ;  /* 0x21600000ccc97fae */ /* 0x000fe8000d9a101a */
[----:B------:R-:W4:Y:S01]  /*5ed0*/  LDL.LU.64 R204, [R1+0x740] ;  /* 0x0007400001cc7983 */ /* 0x000f220000300a00 */
[----:B------:R-:W-:Y:S01]  /*5ee0*/  IMAD.WIDE R98, R136, 0x4, R98 ;  /* 0x0000000488627825 */ /* 0x000fe200078e0262 */
[----:B------:R-:W-:-:S03]  /*5ef0*/  ISETP.GE.U32.AND P6, PT, R0, 0x7fffff9b, PT ;  /* 0x7fffff9b0000780c */ /* 0x000fc60003fc6070 */
[----:B------:R-:W-:-:S04]  /*5f00*/  IMAD.WIDE R20, R136, 0x4, R20 ;  /* 0x0000000488147825 */ /* 0x000fc800078e0214 */
[----:B------:R-:W-:-:S04]  /*5f10*/  IMAD.WIDE R18, R136, 0x4, R18 ;  /* 0x0000000488127825 */ /* 0x000fc800078e0212 */
[----:B------:R-:W-:Y:S02]  /*5f20*/  VIADD R0, R3, 0xffffffb9 ;  /* 0xffffffb903007836 */ /* 0x000fe40000000000 */
[----:B------:R-:W-:Y:S01]  /*5f30*/  IMAD.WIDE R28, R136, 0x4, R28 ;  /* 0x00000004881c7825 */ /* 0x000fe200078e021c */
[----:B------:R-:W1:Y:S02]  /*5f40*/  LDC R3, c[0x0][0x3a0] ;  /* 0x0000e800ff037b82 */ /* 0x000e640000000800 */
[----:B------:R-:W-:Y:S02]  /*5f50*/  ISETP.GE.U32.AND P3, PT, R0, 0x7fffff9a, PT ;  /* 0x7fffff9a0000780c */ /* 0x000fe40003f66070 */
[----:B------:R-:W-:Y:S01]  /*5f60*/  IADD3 R0, PT, PT, R16, -0x48, RZ ;  /* 0xffffffb810007810 */ /* 0x000fe20007ffe0ff */
[----:B------:R-:W-:-:S03]  /*5f70*/  IMAD.WIDE R30, R136, 0x4, R30 ;  /* 0x00000004881e7825 */ /* 0x000fc600078e021e */
[----:B------:R-:W1:Y:S01]  /*5f80*/  LDC R16, c[0x0][0x3a0] ;  /* 0x0000e800ff107b82 */ /* 0x000e620000000800 */
[----:B------:R-:W-:-:S04]  /*5f90*/  IMAD.WIDE R32, R136, 0x4, R32 ;  /* 0x0000000488207825 */ /* 0x000fc800078e0220 */
[----:B---3--:R-:W-:-:S05]  /*5fa0*/  IMAD.WIDE R240, R136, 0x4, R240 ;  /* 0x0000000488f07825 */ /* 0x008fca00078e02f0 */
[----:B------:R-:W-:Y:S04]  /*5fb0*/  STL.64 [R1+0x130], R240 ;  /* 0x000130f001007387 */ /* 0x000fe80000100a00 */
[----:B------:R-:W-:Y:S04]  /*5fc0*/  LDGSTS.E [R201+0x21800], desc[UR26][R240.64], !P4 ;  /* 0x21800000f0c97fae */ /* 0x000fe8000e1a101a */
[----:B------:R-:W-:Y:S04]  /*5fd0*/  STL.64 [R1+0x128], R98 ;  /* 0x0001286201007387 */ /* 0x000fe80000100a00 */
[----:B------:R-:W-:Y:S04]  /*5fe0*/  LDGSTS.E [R201+0x21a00], desc[UR26][R98.64], !P4 ;  /* 0x21a0000062c97fae */ /* 0x000fe8000e1a101a */
[----:B------:R3:W-:Y:S01]  /*5ff0*/  STL.64 [R1+0x120], R20 ;  /* 0x0001201401007387 */ /* 0x0007e20000100a00 */
[----:B--2---:R-:W-:-:S03]  /*6000*/  IMAD.WIDE R94, R136, 0x4, R94 ;  /* 0x00000004885e7825 */ /* 0x004fc600078e025e */
[----:B------:R3:W-:Y:S01]  /*6010*/  LDGSTS.E [R201+0x21c00], desc[UR26][R20.64], !P4 ;  /* 0x21c0000014c97fae */ /* 0x0007e2000e1a101a */
[----:B----4-:R-:W-:-:S03]  /*6020*/  IMAD.WIDE R24, R136, 0x4, R24 ;  /* 0x0000000488187825 */ /* 0x010fc600078e0218 */
[----:B------:R2:W-:Y:S04]  /*6030*/  STL.64 [R1+0x118], R18 ;  /* 0x0001181201007387 */ /* 0x0005e80000100a00 */
[----:B------:R2:W-:Y:S01]  /*6040*/  LDGSTS.E [R201+0x21e00], desc[UR26][R18.64], !P4 ;  /* 0x21e0000012c97fae */ /* 0x0005e2000e1a101a */
[----:B---3--:R-:W-:-:S03]  /*6050*/  IMAD.WIDE R20, R136, 0x4, R170 ;  /* 0x0000000488147825 */ /* 0x008fc600078e02aa */
[----:B------:R3:W-:Y:S01]  /*6060*/  STL.64 [R1+0x110], R94 ;  /* 0x0001105e01007387 */ /* 0x0007e20000100a00 */
[----:B--2---:R-:W-:-:S03]  /*6070*/  IMAD.WIDE R18, R136, 0x4, R96 ;  /* 0x0000000488127825 */ /* 0x004fc600078e0260 */
[----:B------:R3:W-:Y:S01]  /*6080*/  LDGSTS.E [R201+0x22000], desc[UR26][R94.64], !P5 ;  /* 0x220000005ec97fae */ /* 0x0007e2000e9a101a */
[----:B------:R-:W-:Y:S01]  /*6090*/  ISETP.GE.U32.AND P4, PT, R0, 0x7fffff99, PT ;  /* 0x7fffff990000780c */ /* 0x000fe20003f86070 */
[----:B------:R-:W2:Y:S02]  /*60a0*/  LDC R170, c[0x0][0x3a0] ;  /* 0x0000e800ffaa7b82 */ /* 0x000ea40000000800 */
[----:B------:R4:W-:Y:S04]  /*60b0*/  STL.64 [R1+0x108], R24 ;  /* 0x0001081801007387 */ /* 0x0009e80000100a00 */
[----:B------:R4:W-:Y:S01]  /*60c0*/  LDGSTS.E [R201+0x22200], desc[UR26][R24.64], !P5 ;  /* 0x2220000018c97fae */ /* 0x0009e2000e9a101a */
[----:B---3--:R-:W-:-:S03]  /*60d0*/  IMAD.WIDE R94, R136, 0x4, R248 ;  /* 0x00000004885e7825 */ /* 0x008fc600078e02f8 */
[----:B------:R-:W-:Y:S04]  /*60e0*/  STL.64 [R1+0x100], R20 ;  /* 0x0001001401007387 */ /* 0x000fe80000100a00 */
[----:B------:R-:W-:Y:S01]  /*60f0*/  LDGSTS.E [R201+0x22400], desc[UR26][R20.64], !P5 ;  /* 0x2240000014c97fae */ /* 0x000fe2000e9a101a */
[----:B----4-:R-:W-:-:S03]  /*6100*/  IMAD.WIDE R24, R136, 0x4, R244 ;  /* 0x0000000488187825 */ /* 0x010fc600078e02f4 */
[----:B------:R3:W-:Y:S04]  /*6110*/  STL.64 [R1+0xf8], R18 ;  /* 0x0000f81201007387 */ /* 0x0007e80000100a00 */
[----:B------:R3:W-:Y:S04]  /*6120*/  LDGSTS.E [R201+0x22600], desc[UR26][R18.64], !P5 ;  /* 0x2260000012c97fae */ /* 0x0007e8000e9a101a */
[----:B------:R4:W-:Y:S04]  /*6130*/  STL.64 [R1+0xf0], R94 ;  /* 0x0000f05e01007387 */ /* 0x0009e80000100a00 */
[----:B------:R4:W-:Y:S01]  /*6140*/  LDGSTS.E [R201+0x22800], desc[UR26][R94.64], !P6 ;  /* 0x228000005ec97fae */ /* 0x0009e2000f1a101a */
[----:B---3--:R-:W-:-:S03]  /*6150*/  IMAD.WIDE R18, R136, 0x4, R180 ;  /* 0x0000000488127825 */ /* 0x008fc600078e02b4 */
[----:B------:R3:W-:Y:S04]  /*6160*/  STL.64 [R1+0xe8], R24 ;  /* 0x0000e81801007387 */ /* 0x0007e80000100a00 */
[----:B------:R3:W-:Y:S01]  /*6170*/  LDGSTS.E [R201+0x22a00], desc[UR26][R24.64], !P6 ;  /* 0x22a0000018c97fae */ /* 0x0007e2000f1a101a */
[----:B----4-:R-:W-:-:S04]  /*6180*/  IMAD.WIDE R94, R136, 0x4, R182 ;  /* 0x00000004885e7825 */ /* 0x010fc800078e02b6 */
[----:B------:R-:W-:-:S04]  /*6190*/  IMAD.WIDE R20, R136, 0x4, R204 ;  /* 0x0000000488147825 */ /* 0x000fc800078e02cc */
[C---:B---3--:R-:W-:Y:S01]  /*61a0*/  IMAD.WIDE R24, R136.reuse, 0x4, R184 ;  /* 0x0000000488187825 */ /* 0x048fe200078e02b8 */
[----:B------:R3:W-:Y:S04]  /*61b0*/  STL.64 [R1+0xe0], R20 ;  /* 0x0000e01401007387 */ /* 0x0007e80000100a00 */
[----:B------:R3:W-:Y:S04]  /*61c0*/  LDGSTS.E [R201+0x22c00], desc[UR26][R20.64], !P6 ;  /* 0x22c0000014c97fae */ /* 0x0007e8000f1a101a */
[----:B------:R4:W-:Y:S04]  /*61d0*/  STL.64 [R1+0xd0], R18 ;  /* 0x0000d01201007387 */ /* 0x0009e80000100a00 */
[----:B------:R4:W-:Y:S01]  /*61e0*/  LDGSTS.E [R201+0x22e00], desc[UR26][R18.64], !P6 ;  /* 0x22e0000012c97fae */ /* 0x0009e2000f1a101a */
[----:B---3--:R-:W-:-:S03]  /*61f0*/  IMAD.WIDE R20, R136, 0x4, R186 ;  /* 0x0000000488147825 */ /* 0x008fc600078e02ba */
[----:B------:R3:W-:Y:S04]  /*6200*/  STL.64 [R1+0xc8], R94 ;  /* 0x0000c85e01007387 */ /* 0x0007e80000100a00 */
[----:B------:R3:W-:Y:S01]  /*6210*/  LDGSTS.E [R201+0x23000], desc[UR26][R94.64], !P3 ;  /* 0x230000005ec97fae */ /* 0x0007e2000d9a101a */
[----:B----4-:R-:W-:-:S03]  /*6220*/  IMAD.WIDE R18, R136, 0x4, R188 ;  /* 0x0000000488127825 */ /* 0x010fc600078e02bc */
        /* <DEDUP_REMOVED lines=8> */
[----:B------:R-:W-:-:S04]  /*62b0*/  IMAD.WIDE R204, R136, 0x4, R198 ;  /* 0x0000000488cc7825 */ /* 0x000fc800078e02c6 */
[C---:B---3--:R-:W-:Y:S01]  /*62c0*/  IMAD.WIDE R20, R136.reuse, 0x4, R194 ;  /* 0x0000000488147825 */ /* 0x048fe200078e02c2 */
[----:B------:R3:W-:Y:S03]  /*62d0*/  STL.64 [R1+0x40], R94 ;  /* 0x0000405e01007387 */ /* 0x0007e60000100a00 */
[C---:B------:R-:W-:Y:S01]  /*62e0*/  IMAD.WIDE R248, R136.reuse, 0x4, R208 ;  /* 0x0000000488f87825 */ /* 0x040fe200078e02d0 */
[----:B------:R1:W-:Y:S03]  /*62f0*/  STL.64 [R1+0x30], R24 ;  /* 0x0000301801007387 */ /* 0x0003e60000100a00 */
[C---:B----4-:R-:W-:Y:S01]  /*6300*/  IMAD.WIDE R18, R136.reuse, 0x4, R196 ;  /* 0x0000000488127825 */ /* 0x050fe200078e02c4 */
[----:B------:R4:W-:Y:S03]  /*6310*/  STL.64 [R1+0x20], R20 ;  /* 0x0000201401007387 */ /* 0x0009e60000100a00 */
[C---:B------:R-:W-:Y:S01]  /*6320*/  IMAD.WIDE R244, R136.reuse, 0x4, R212 ;  /* 0x0000000488f47825 */ /* 0x040fe200078e02d4 */
[----:B------:R3:W-:Y:S03]  /*6330*/  LDGSTS.E [R201+0x23800], desc[UR26][R94.64], !P4 ;  /* 0x238000005ec97fae */ /* 0x0007e6000e1a101a */
[C---:B------:R-:W-:Y:S01]  /*6340*/  IMAD.WIDE R240, R136.reuse, 0x4, R214 ;  /* 0x0000000488f07825 */ /* 0x040fe200078e02d6 */
[----:B------:R1:W-:Y:S03]  /*6350*/  STL.64 [R1+0x10], R18 ;  /* 0x0000101201007387 */ /* 0x0003e60000100a00 */
[C---:B------:R-:W-:Y:S01]  /*6360*/  IMAD.WIDE R98, R136.reuse, 0x4, R216 ;  /* 0x0000000488627825 */ /* 0x040fe200078e02d8 */
[----:B------:R1:W-:Y:S03]  /*6370*/  LDGSTS.E [R201+0x23a00], desc[UR26][R24.64], !P4 ;  /* 0x23a0000018c97fae */ /* 0x0003e6000e1a101a */
[C---:B------:R-:W-:Y:S01]  /*6380*/  IMAD.WIDE R96, R136.reuse, 0x4, R224 ;  /* 0x0000000488607825 */ /* 0x040fe200078e02e0 */
[----:B------:R2:W-:Y:S03]  /*6390*/  STL.64 [R1+0x6d8], R204 ;  /* 0x0006d8cc01007387 */ /* 0x0005e60000100a00 */
[C---:B---3--:R-:W-:Y:S01]  /*63a0*/  IMAD.WIDE R94, R136.reuse, 0x4, R230 ;  /* 0x00000004885e7825 */ /* 0x048fe200078e02e6 */
[----:B------:R4:W-:Y:S04]  /*63b0*/  LDGSTS.E [R201+0x23c00], desc[UR26][R20.64], !P4 ;  /* 0x23c0000014c97fae */ /* 0x0009e8000e1a101a */
[----:B------:R-:W-:Y:S01]  /*63c0*/  STL.64 [R1+0x6e0], R248 ;  /* 0x0006e0f801007387 */ /* 0x000fe20000100a00 */
[----:B------:R-:W-:Y:S01]  /*63d0*/  VIADD R0, R17, 0xffffffb7 ;  /* 0xffffffb711007836 */ /* 0x000fe20000000000 */
[----:B-1----:R-:W1:Y:S02]  /*63e0*/  LDC R25, c[0x0][0x3a0] ;  /* 0x0000e800ff197b82 */ /* 0x002e640000000800 */
[----:B------:R-:W-:Y:S01]  /*63f0*/  STL.64 [R1+0x6e8], R244 ;  /* 0x0006e8f401007387 */ /* 0x000fe20000100a00 */
[----:B----4-:R-:W-:-:S03]  /*6400*/  IMAD.WIDE R20, R136, 0x4, R232 ;  /* 0x0000000488147825 */ /* 0x010fc600078e02e8 */
[----:B------:R-:W-:Y:S02]  /*6410*/  STL.64 [R1+0x6f0], R240 ;  /* 0x0006f0f001007387 */ /* 0x000fe40000100a00 */
[----:B------:R-:W3:Y:S02]  /*6420*/  LDC R17, c[0x0][0x3a0] ;  /* 0x0000e800ff117b82 */ /* 0x000ee40000000800 */
[----:B------:R-:W-:Y:S04]  /*6430*/  STL.64 [R1+0x6f8], R98 ;  /* 0x0006f86201007387 */ /* 0x000fe80000100a00 */
[----:B------:R-:W-:Y:S01]  /*6440*/  STL.64 [R1+0x700], R96 ;  /* 0x0007006001007387 */ /* 0x000fe20000100a00 */
[----:B------:R-:W-:Y:S01]  /*6450*/  IMAD.WIDE R212, R136, 0x4, R238 ;  /* 0x0000000488d47825 */ /* 0x000fe200078e02ee */
[----:B------:R-:W4:Y:S02]  /*6460*/  LDC R24, c[0x0][0x3a0] ;  /* 0x0000e800ff187b82 */ /* 0x000f240000000800 */
[----:B------:R1:W-:Y:S04]  /*6470*/  STL.64 [R1+0x708], R94 ;  /* 0x0007085e01007387 */ /* 0x0003e80000100a00 */
[----:B------:R-:W-:Y:S04]  /*6480*/  STL.64 [R1+0x710], R20 ;  /* 0x0007101401007387 */ /* 0x000fe80000100a00 */
[----:B------:R-:W-:Y:S04]  /*6490*/  STL.64 [R1+0x718], R22 ;  /* 0x0007181601007387 */ /* 0x000fe80000100a00 */
[----:B------:R-:W-:Y:S04]  /*64a0*/  STL.64 [R1+0x720], R26 ;  /* 0x0007201a01007387 */ /* 0x000fe80000100a00 */
[----:B------:R1:W-:Y:S04]  /*64b0*/  STL.64 [R1+0x728], R28 ;  /* 0x0007281c01007387 */ /* 0x0003e80000100a00 */
[----:B------:R1:W-:Y:S04]  /*64c0*/  STL.64 [R1+0x730], R30 ;  /* 0x0007301e01007387 */ /* 0x0003e80000100a00 */
[----:B------:R1:W-:Y:S04]  /*64d0*/  STL.64 [R1+0x738], R32 ;  /* 0x0007382001007387 */ /* 0x0003e80000100a00 */
[----:B------:R-:W4:Y:S04]  /*64e0*/  LDL.LU.64 R182, [R1+0x8] ;  /* 0x0000080001b67983 */ /* 0x000f280000300a00 */
[----:B------:R-:W4:Y:S01]  /*64f0*/  LDL.LU.64 R180, [R1+0x18] ;  /* 0x0000180001b47983 */ /* 0x000f220000300a00 */
[----:B------:R-:W-:-:S03]  /*6500*/  ISETP.GE.U32.AND P5, PT, R0, 0x7fffff98, PT ;  /* 0x7fffff980000780c */ /* 0x000fc60003fa6070 */
[----:B------:R1:W-:Y:S10]  /*6510*/  LDGSTS.E [R201+0x23e00], desc[UR26][R18.64], !P4 ;  /* 0x23e0000012c97fae */ /* 0x0003f4000e1a101a */
[----:B------:R-:W-:Y:S01]  /*6520*/  LDGSTS.E [R201+0x24000], desc[UR26][R204.64], !P5 ;  /* 0x24000000ccc97fae */ /* 0x000fe2000e9a101a */
[----:B------:R-:W-:Y:S01]  /*6530*/  VIADD R0, R3, 0xffffffb6 ;  /* 0xffffffb603007836 */ /* 0x000fe20000000000 */
[----:B-1----:R-:W1:Y:S02]  /*6540*/  LDC R18, c[0x0][0x3a0] ;  /* 0x0000e800ff127b82 */ /* 0x002e640000000800 */
[----:B------:R-:W-:Y:S01]  /*6550*/  LDGSTS.E [R201+0x24200], desc[UR26][R248.64], !P5 ;  /* 0x24200000f8c97fae */ /* 0x000fe2000e9a101a */
[----:B------:R-:W-:-:S04]  /*6560*/  IMAD.WIDE R34, R136, 0x4, R34 ;  /* 0x0000000488227825 */ /* 0x000fc800078e0222 */
[----:B------:R-:W-:Y:S01]  /*6570*/  IMAD.WIDE R36, R136, 0x4, R36 ;  /* 0x0000000488247825 */ /* 0x000fe200078e0224 */
[----:B------:R-:W1:Y:S01]  /*6580*/  LDC R19, c[0x0][0x3a0] ;  /* 0x0000e800ff137b82 */ /* 0x000e620000000800 */
[----:B--2---:R-:W2:Y:S04]  /*6590*/  LDL.LU.64 R204, [R1+0x28] ;  /* 0x0000280001cc7983 */ /* 0x004ea80000300a00 */
[----:B------:R-:W2:Y:S03]  /*65a0*/  LDL.LU.64 R208, [R1+0x38] ;  /* 0x0000380001d07983 */ /* 0x000ea60000300a00 */
[----:B------:R-:W1:Y:S01]  /*65b0*/  LDC R3, c[0x0][0x3a0] ;  /* 0x0000e800ff037b82 */ /* 0x000e620000000800 */
[----:B------:R-:W2:Y:S04]  /*65c0*/  LDL.LU.64 R198, [R1+0x48] ;  /* 0x0000480001c67983 */ /* 0x000ea80000300a00 */
[----:B------:R-:W2:Y:S04]  /*65d0*/  LDL.LU.64 R196, [R1+0xa8] ;  /* 0x0000a80001c47983 */ /* 0x000ea80000300a00 */
[----:B------:R-:W2:Y:S04]  /*65e0*/  LDL.LU.64 R194, [R1+0xa0] ;  /* 0x0000a00001c27983 */ /* 0x000ea80000300a00 */
[----:B------:R-:W2:Y:S04]  /*65f0*/  LDL.LU.64 R192, [R1+0x98] ;  /* 0x0000980001c07983 */ /* 0x000ea80000300a00 */
[----:B------:R-:W2:Y:S01]  /*6600*/  LDL.LU.64 R190, [R1+0x90] ;  /* 0x0000900001be7983 */ /* 0x000ea20000300a00 */
[----:B------:R-:W-:-:S02]  /*6610*/  ISETP.GE.U32.AND P6, PT, R0, 0x7fffff97, PT ;  /* 0x7fffff970000780c */ /* 0x000fc40003fc6070 */
[----:B------:R-:W-:Y:S01]  /*6620*/  IADD3 R0, PT, PT, R16, -0x4b, RZ ;  /* 0xffffffb510007810 */ /* 0x000fe20007ffe0ff */
[----:B------:R-:W-:Y:S01]  /*6630*/  LDGSTS.E [R201+0x24400], desc[UR26][R244.64], !P5 ;  /* 0x24400000f4c97fae */ /* 0x000fe2000e9a101a */
[----:B------:R-:W1:Y:S02]  /*6640*/  LDC R16, c[0x0][0x3a0] ;  /* 0x0000e800ff107b82 */ /* 0x000e640000000800 */
[----:B------:R-:W-:Y:S01]  /*6650*/  ISETP.GE.U32.AND P3, PT, R0, 0x7fffff96, PT ;  /* 0x7fffff960000780c */ /* 0x000fe20003f66070 */
[----:B------:R-:W-:Y:S06]  /*6660*/  LDGSTS.E [R201+0x24600], desc[UR26][R240.64], !P5 ;  /* 0x24600000f0c97fae */ /* 0x000fec000e9a101a */
[----:B------:R-:W-:Y:S04]  /*6670*/  LDGSTS.E [R201+0x24800], desc[UR26][R98.64], !P6 ;  /* 0x2480000062c97fae */ /* 0x000fe8000f1a101a */
[----:B------:R-:W-:Y:S04]  /*6680*/  LDGSTS.E [R201+0x24a00], desc[UR26][R96.64], !P6 ;  /* 0x24a0000060c97fae */ /* 0x000fe8000f1a101a */
[----:B------:R-:W-:Y:S04]  /*6690*/  LDGSTS.E [R201+0x24c00], desc[UR26][R94.64], !P6 ;  /* 0x24c000005ec97fae */ /* 0x000fe8000f1a101a */
[----:B------:R-:W-:Y:S04]  /*66a0*/  LDGSTS.E [R201+0x24e00], desc[UR26][R20.64], !P6 ;  /* 0x24e0000014c97fae */ /* 0x000fe8000f1a101a */
[----:B------:R-:W-:Y:S04]  /*66b0*/  LDGSTS.E [R201+0x25000], desc[UR26][R22.64], !P3 ;  /* 0x2500000016c97fae */ /* 0x000fe8000d9a101a */
[----:B------:R-:W-:Y:S04]  /*66c0*/  LDGSTS.E [R201+0x25200], desc[UR26][R26.64], !P3 ;  /* 0x252000001ac97fae */ /* 0x000fe8000d9a101a */
[----:B------:R-:W-:Y:S01]  /*66d0*/  LDGSTS.E [R201+0x25400], desc[UR26][R28.64], !P3 ;  /* 0x254000001cc97fae */ /* 0x000fe2000d9a101a */
[----:B---3--:R-:W-:-:S02]  /*66e0*/  VIADD R0, R17, 0xffffffb4 ;  /* 0xffffffb411007836 */ /* 0x008fc40000000000 */
[----:B------:R-:W3:Y:S01]  /*66f0*/  LDC R17, c[0x0][0x3a0] ;  /* 0x0000e800ff117b82 */ /* 0x000ee20000000800 */
[----:B------:R2:W-:Y:S02]  /*6700*/  LDGSTS.E [R201+0x25600], desc[UR26][R30.64], !P3 ;  /* 0x256000001ec97fae */ /* 0x0005e4000d9a101a */
[----:B------:R-:W-:Y:S01]  /*6710*/  ISETP.GE.U32.AND P4, PT, R0, 0x7fffff95, PT ;  /* 0x7fffff950000780c */ /* 0x000fe20003f86070 */
[----:B-1----:R-:W-:-:S04]  /*6720*/  VIADD R0, R3, 0xffffffb3 ;  /* 0xffffffb303007836 */ /* 0x002fc80000000000 */
[----:B------:R-:W1:Y:S01]  /*6730*/  LDC R3, c[0x0][0x3a0] ;  /* 0x0000e800ff037b82 */ /* 0x000e620000000800 */
[----:B------:R-:W-:Y:S02]  /*6740*/  ISETP.GE.U32.AND P5, PT, R0, 0x7fffff94, PT ;  /* 0x7fffff940000780c */ /* 0x000fe40003fa6070 */
[----:B------:R-:W-:-:S05]  /*6750*/  IADD3 R0, PT, PT, R16, -0x4e, RZ ;  /* 0xffffffb210007810 */ /* 0x000fca0007ffe0ff */
[----:B------:R-:W1:Y:S01]  /*6760*/  LDC R16, c[0x0][0x3a0] ;  /* 0x0000e800ff107b82 */ /* 0x000e620000000800 */
[----:B------:R-:W-:Y:S01]  /*6770*/  ISETP.GE.U32.AND P6, PT, R0, 0x7fffff93, PT ;  /* 0x7fffff930000780c */ /* 0x000fe20003fc6070 */
[C---:B------:R-:W-:Y:S01]  /*6780*/  IMAD.WIDE R38, R136.reuse, 0x4, R38 ;  /* 0x0000000488267825 */ /* 0x040fe200078e0226 */
[----:B------:R1:W-:Y:S03]  /*6790*/  LDGSTS.E [R201+0x25800], desc[UR26][R32.64], !P4 ;  /* 0x2580000020c97fae */ /* 0x0003e6000e1a101a */
[C---:B------:R-:W-:Y:S01]  /*67a0*/  IMAD.WIDE R40, R136.reuse, 0x4, R40 ;  /* 0x0000000488287825 */ /* 0x040fe200078e0228 */
[----:B------:R-:W-:Y:S03]  /*67b0*/  LDGSTS.E [R201+0x25a00], desc[UR26][R34.64], !P4 ;  /* 0x25a0000022c97fae */ /* 0x000fe6000e1a101a */
[----:B---3--:R-:W-:Y:S01]  /*67c0*/  VIADD R0, R17, 0xffffffb1 ;  /* 0xffffffb111007836 */ /* 0x008fe20000000000 */
[----:B------:R-:W-:Y:S01]  /*67d0*/  LDGSTS.E [R201+0x25c00], desc[UR26][R36.64], !P4 ;  /* 0x25c0000024c97fae */ /* 0x000fe2000e1a101a */
[----:B------:R-:W-:Y:S01]  /*67e0*/  IMAD.WIDE R42, R136, 0x4, R42 ;  /* 0x00000004882a7825 */ /* 0x000fe200078e022a */
[----:B------:R-:W3:Y:S02]  /*67f0*/  LDC R17, c[0x0][0x3a0] ;  /* 0x0000e800ff117b82 */ /* 0x000ee40000000800 */
[----:B------:R-:W-:Y:S01]  /*6800*/  ISETP.GE.U32.AND P3, PT, R0, 0x7fffff92, PT ;  /* 0x7fffff920000780c */ /* 0x000fe20003f66070 */
[----:B-1----:R-:W-:Y:S01]  /*6810*/  VIADD R0, R3, 0xffffffb0 ;  /* 0xffffffb003007836 */ /* 0x002fe20000000000 */
[----:B------:R-:W-:Y:S01]  /*6820*/  LDGSTS.E [R201+0x25e00], desc[UR26][R38.64], !P4 ;  /* 0x25e0000026c97fae */ /* 0x000fe2000e1a101a */
[----:B------:R-:W-:-:S03]  /*6830*/  IMAD.WIDE R44, R136, 0x4, R44 ;  /* 0x00000004882c7825 */ /* 0x000fc600078e022c */
[----:B------:R-:W1:Y:S01]  /*6840*/  LDC R3, c[0x0][0x3a0] ;  /* 0x0000e800ff037b82 */ /* 0x000e620000000800 */
[----:B------:R-:W-:Y:S01]  /*6850*/  IMAD.WIDE R46, R136, 0x4, R46 ;  /* 0x00000004882e7825 */ /* 0x000fe200078e022e */
[----:B------:R-:W-:Y:S01]  /*6860*/  ISETP.GE.U32.AND P4, PT, R0, 0x7fffff91, PT ;  /* 0x7fffff910000780c */ /* 0x000fe20003f86070 */
[----:B------:R-:W-:Y:S01]  /*6870*/  LDGSTS.E [R201+0x26000], desc[UR26][R40.64], !P5 ;  /* 0x2600000028c97fae */ /* 0x000fe2000e9a101a */
[----:B------:R-:W-:-:S03]  /*6880*/  IADD3 R0, PT, PT, R16, -0x51, RZ ;  /* 0xffffffaf10007810 */ /* 0x000fc60007ffe0ff */
[----:B------:R-:W-:Y:S01]  /*6890*/  LDGSTS.E [R201+0x26200], desc[UR26][R42.64], !P5 ;  /* 0x262000002ac97fae */ /* 0x000fe2000e9a101a */
[C---:B------:R-:W-:Y:S01]  /*68a0*/  IMAD.WIDE R48, R136.reuse, 0x4, R48 ;  /* 0x0000000488307825 */ /* 0x040fe200078e0230 */
[----:B------:R-:W1:Y:S02]  /*68b0*/  LDC R16, c[0x0][0x3a0] ;  /* 0x0000e800ff107b82 */ /* 0x000e640000000800 */
[----:B------:R-:W-:Y:S04]  /*68c0*/  LDGSTS.E [R201+0x26400], desc[UR26][R44.64], !P5 ;  /* 0x264000002cc97fae */ /* 0x000fe8000e9a101a */
[----:B------:R-:W-:Y:S01]  /*68d0*/  LDGSTS.E [R201+0x26600], desc[UR26][R46.64], !P5 ;  /* 0x266000002ec97fae */ /* 0x000fe2000e9a101a */
[----:B----4-:R-:W-:-:S04]  /*68e0*/  IMAD.WIDE R214, R136, 0x4, R182 ;  /* 0x0000000488d67825 */ /* 0x010fc800078e02b6 */
[----:B------:R-:W-:-:S04]  /*68f0*/  IMAD.WIDE R230, R136, 0x4, R180 ;  /* 0x0000000488e67825 */ /* 0x000fc800078e02b4 */
[----:B--2---:R-:W-:Y:S01]  /*6900*/  IMAD.WIDE R238, R136, 0x4, R204 ;  /* 0x0000000488ee7825 */ /* 0x004fe200078e02cc */
[----:B------:R-:W2:Y:S04]  /*6910*/  LDL.LU.64 R180, [R1+0x78] ;  /* 0x0000780001b47983 */ /* 0x000ea80000300a00 */
[----:B------:R-:W4:Y:S04]  /*6920*/  LDL.LU.64 R182, [R1+0x70] ;  /* 0x0000700001b67983 */ /* 0x000f280000300a00 */
[----:B------:R-:W2:Y:S04]  /*6930*/  LDL.LU.64 R184, [R1+0x68] ;  /* 0x0000680001b87983 */ /* 0x000ea80000300a00 */
        /* <DEDUP_REMOVED lines=12> */
[----:B------:R-:W2:Y:S01]  /*6a00*/  LDL.LU.64 R204, [R1+0x140] ;  /* 0x0001400001cc7983 */ /* 0x000ea20000300a00 */
[----:B------:R-:W-:Y:S01]  /*6a10*/  ISETP.GE.U32.AND P5, PT, R0, 0x7fffff90, PT ;  /* 0x7fffff900000780c */ /* 0x000fe20003fa6070 */
[----:B------:R-:W-:-:S02]  /*6a20*/  VIADD R0, R18, 0xffffffae ;  /* 0xffffffae12007836 */ /* 0x000fc40000000000 */
[----:B------:R-:W3:Y:S01]  /*6a30*/  LDC R18, c[0x0][0x3a0] ;  /* 0x0000e800ff127b82 */ /* 0x000ee20000000800 */
[C---:B------:R-:W-:Y:S01]  /*6a40*/  IMAD.WIDE R50, R136.reuse, 0x4, R50 ;  /* 0x0000000488327825 */ /* 0x040fe200078e0232 */
[----:B------:R-:W-:Y:S03]  /*6a50*/  LDGSTS.E [R201+0x26800], desc[UR26][R48.64], !P6 ;  /* 0x2680000030c97fae */ /* 0x000fe6000f1a101a */
[C---:B------:R-:W-:Y:S01]  /*6a60*/  IMAD.WIDE R52, R136.reuse, 0x4, R52 ;  /* 0x0000000488347825 */ /* 0x040fe200078e0234 */
[----:B------:R-:W-:Y:S03]  /*6a70*/  LDGSTS.E [R201+0x26a00], desc[UR26][R50.64], !P6 ;  /* 0x26a0000032c97fae */ /* 0x000fe6000f1a101a */
[C---:B------:R-:W-:Y:S01]  /*6a80*/  IMAD.WIDE R54, R136.reuse, 0x4, R54 ;  /* 0x0000000488367825 */ /* 0x040fe200078e0236 */
[----:B------:R-:W-:Y:S03]  /*6a90*/  LDGSTS.E [R201+0x26c00], desc[UR26][R52.64], !P6 ;  /* 0x26c0000034c97fae */ /* 0x000fe6000f1a101a */
[----:B------:R-:W-:Y:S01]  /*6aa0*/  IMAD.WIDE R56, R136, 0x4, R56 ;  /* 0x0000000488387825 */ /* 0x000fe200078e0238 */
[----:B------:R-:W-:Y:S01]  /*6ab0*/  LDGSTS.E [R201+0x26e00], desc[UR26][R54.64], !P6 ;  /* 0x26e0000036c97fae */ /* 0x000fe2000f1a101a */
[----:B------:R-:W-:-:S02]  /*6ac0*/  ISETP.GE.U32.AND P6, PT, R0, 0x7fffff8f, PT ;  /* 0x7fffff8f0000780c */ /* 0x000fc40003fc6070 */
[C---:B------:R-:W-:Y:S01]  /*6ad0*/  IMAD.WIDE R58, R136.reuse, 0x4, R58 ;  /* 0x00000004883a7825 */ /* 0x040fe200078e023a */
[----:B------:R-:W-:Y:S03]  /*6ae0*/  LDGSTS.E [R201+0x27000], desc[UR26][R56.64], !P3 ;  /* 0x2700000038c97fae */ /* 0x000fe6000d9a101a */
[C---:B------:R-:W-:Y:S01]  /*6af0*/  IMAD.WIDE R60, R136.reuse, 0x4, R60 ;  /* 0x00000004883c7825 */ /* 0x040fe200078e023c */
[----:B------:R-:W-:Y:S03]  /*6b00*/  LDGSTS.E [R201+0x27200], desc[UR26][R58.64], !P3 ;  /* 0x272000003ac97fae */ /* 0x000fe6000d9a101a */
[C---:B------:R-:W-:Y:S01]  /*6b10*/  IMAD.WIDE R62, R136.reuse, 0x4, R62 ;  /* 0x00000004883e7825 */ /* 0x040fe200078e023e */
[----:B------:R-:W-:Y:S03]  /*6b20*/  LDGSTS.E [R201+0x27400], desc[UR26][R60.64], !P3 ;  /* 0x274000003cc97fae */ /* 0x000fe6000d9a101a */
[----:B-1----:R-:W-:Y:S01]  /*6b30*/  VIADD R0, R3, 0xffffffad ;  /* 0xffffffad03007836 */ /* 0x002fe20000000000 */
[----:B------:R-:W-:Y:S01]  /*6b40*/  LDGSTS.E [R201+0x27600], desc[UR26][R62.64], !P3 ;  /* 0x276000003ec97fae */ /* 0x000fe2000d9a101a */
[C---:B------:R-:W-:Y:S01]  /*6b50*/  IMAD.WIDE R64, R136.reuse, 0x4, R64 ;  /* 0x0000000488407825 */ /* 0x040fe200078e0240 */
[----:B------:R-:W1:Y:S03]  /*6b60*/  LDC R3, c[0x0][0x3a0] ;  /* 0x0000e800ff037b82 */ /* 0x000e660000000800 */
[----:B------:R-:W-:Y:S01]  /*6b70*/  IMAD.WIDE R66, R136, 0x4, R66 ;  /* 0x0000000488427825 */ /* 0x000fe200078e0242 */
[----:B------:R-:W-:Y:S01]  /*6b80*/  ISETP.GE.U32.AND P3, PT, R0, 0x7fffff8e, PT ;  /* 0x7fffff8e0000780c */ /* 0x000fe20003f66070 */
[----:B------:R-:W-:Y:S02]  /*6b90*/  LDGSTS.E [R201+0x27800], desc[UR26][R64.64], !P4 ;  /* 0x2780000040c97fae */ /* 0x000fe4000e1a101a */
[C---:B------:R-:W-:Y:S01]  /*6ba0*/  IMAD.WIDE R68, R136.reuse, 0x4, R68 ;  /* 0x0000000488447825 */ /* 0x040fe200078e0244 */
[----:B---3--:R-:W-:Y:S01]  /*6bb0*/  IADD3 R0, PT, PT, R17, -0x54, RZ ;  /* 0xffffffac11007810 */ /* 0x008fe20007ffe0ff */
[----:B------:R-:W-:Y:S01]  /*6bc0*/  LDGSTS.E [R201+0x27a00], desc[UR26][R66.64], !P4 ;  /* 0x27a0000042c97fae */ /* 0x000fe2000e1a101a */
[----:B------:R-:W3:Y:S01]  /*6bd0*/  LDC R17, c[0x0][0x3a0] ;  /* 0x0000e800ff117b82 */ /* 0x000ee20000000800 */
[----:B------:R-:W-:-:S02]  /*6be0*/  IMAD.WIDE R70, R136, 0x4, R70 ;  /* 0x0000000488467825 */ /* 0x000fc400078e0246 */
[----:B------:R-:W-:Y:S04]  /*6bf0*/  LDGSTS.E [R201+0x27c00], desc[UR26][R68.64], !P4 ;  /* 0x27c0000044c97fae */ /* 0x000fe8000e1a101a */
[----:B------:R-:W-:Y:S01]  /*6c00*/  LDGSTS.E [R201+0x27e00], desc[UR26][R70.64], !P4 ;  /* 0x27e0000046c97fae */ /* 0x000fe2000e1a101a */
[----:B------:R-:W-:Y:S01]  /*6c10*/  ISETP.GE.U32.AND P4, PT, R0, 0x7fffff8d, PT ;  /* 0x7fffff8d0000780c */ /* 0x000fe20003f86070 */
[----:B------:R-:W-:Y:S02]  /*6c20*/  VIADD R0, R18, 0xffffffab ;  /* 0xffffffab12007836 */ /* 0x000fe40000000000 */
[----:B------:R-:W3:Y:S01]  /*6c30*/  LDC R18, c[0x0][0x3a0] ;  /* 0x0000e800ff127b82 */ /* 0x000ee20000000800 */
[----:B------:R-:W-:-:S04]  /*6c40*/  IMAD.WIDE R72, R136, 0x4, R72 ;  /* 0x0000000488487825 */ /* 0x000fc800078e0248 */
        /* <DEDUP_REMOVED lines=13> */
[----:B------:R-:W-:Y:S01]  /*6d20*/  IMAD.WIDE R86, R136, 0x4, R86 ;  /* 0x0000000488567825 */ /* 0x000fe200078e0256 */
[----:B------:R-:W-:Y:S03]  /*6d30*/  LDGSTS.E [R201+0x28c00], desc[UR26][R84.64], !P6 ;  /* 0x28c0000054c97fae */ /* 0x000fe6000f1a101a */
[----:B------:R-:W-:Y:S01]  /*6d40*/  VIADD R0, R16, 0xffffffaa ;  /* 0xffffffaa10007836 */ /* 0x000fe20000000000 */
[----:B------:R-:W-:Y:S01]  /*6d50*/  LDGSTS.E [R201+0x28e00], desc[UR26][R86.64], !P6 ;  /* 0x28e0000056c97fae */ /* 0x000fe2000f1a101a */
[----:B------:R-:W3:Y:S01]  /*6d60*/  LDC R16, c[0x0][0x3a0] ;  /* 0x0000e800ff107b82 */ /* 0x000ee20000000800 */
[----:B------:R-:W-:-:S02]  /*6d70*/  IMAD.WIDE R88, R136, 0x4, R88 ;  /* 0x0000000488587825 */ /* 0x000fc400078e0258 */
[----:B------:R-:W-:Y:S02]  /*6d80*/  ISETP.GE.U32.AND P6, PT, R0, 0x7fffff8b, PT ;  /* 0x7fffff8b0000780c */ /* 0x000fe40003fc6070 */
[C---:B------:R-:W-:Y:S01]  /*6d90*/  IMAD.WIDE R90, R136.reuse, 0x4, R90 ;  /* 0x00000004885a7825 */ /* 0x040fe200078e025a */
[----:B-1----:R-:W-:Y:S01]  /*6da0*/  IADD3 R0, PT, PT, R3, -0x57, RZ ;  /* 0xffffffa903007810 */ /* 0x002fe20007ffe0ff */
[----:B------:R-:W-:Y:S01]  /*6db0*/  LDGSTS.E [R201+0x29000], desc[UR26][R88.64], !P3 ;  /* 0x2900000058c97fae */ /* 0x000fe2000d9a101a */
[----:B------:R-:W1:Y:S01]  /*6dc0*/  LDC R3, c[0x0][0x3a0] ;  /* 0x0000e800ff037b82 */ /* 0x000e620000000800 */
[C---:B------:R-:W-:Y:S02]  /*6dd0*/  IMAD.WIDE R92, R136.reuse, 0x4, R92 ;  /* 0x00000004885c7825 */ /* 0x040fe400078e025c */
[----:B------:R-:W-:Y:S02]  /*6de0*/  LDGSTS.E [R201+0x29200], desc[UR26][R90.64], !P3 ;  /* 0x292000005ac97fae */ /* 0x000fe4000d9a101a */
[----:B------:R-:W-:-:S02]  /*6df0*/  IMAD.WIDE R100, R136, 0x4, R100 ;  /* 0x0000000488647825 */ /* 0x000fc400078e0264 */
[----:B------:R-:W-:Y:S02]  /*6e00*/  LDGSTS.E [R201+0x29400], desc[UR26][R92.64], !P3 ;  /* 0x294000005cc97fae */ /* 0x000fe4000d9a101a */
[C---:B------:R-:W-:Y:S02]  /*6e10*/  IMAD.WIDE R108, R136.reuse, 0x4, R108 ;  /* 0x00000004886c7825 */ /* 0x040fe400078e026c */
[----:B------:R-:W-:Y:S02]  /*6e20*/  LDGSTS.E [R201+0x29600], desc[UR26][R100.64], !P3 ;  /* 0x2960000064c97fae */ /* 0x000fe4000d9a101a */
[----:B------:R-:W-:Y:S01]  /*6e30*/  IMAD.WIDE R110, R136, 0x4, R110 ;  /* 0x00000004886e7825 */ /* 0x000fe200078e026e */
[----:B------:R-:W-:Y:S01]  /*6e40*/  ISETP.GE.U32.AND P3, PT, R0, 0x7fffff8a, PT ;  /* 0x7fffff8a0000780c */ /* 0x000fe20003f66070 */
[----:B------:R-:W-:Y:S02]  /*6e50*/  LDGSTS.E [R201+0x29800], desc[UR26][R108.64], !P4 ;  /* 0x298000006cc97fae */ /* 0x000fe4000e1a101a */
[----:B------:R-:W-:-:S02]  /*6e60*/  IMAD.WIDE R112, R136, 0x4, R112 ;  /* 0x0000000488707825 */ /* 0x000fc400078e0270 */
[----:B------:R-:W-:Y:S02]  /*6e70*/  LDGSTS.E [R201+0x29a00], desc[UR26][R110.64], !P4 ;  /* 0x29a000006ec97fae */ /* 0x000fe4000e1a101a */
[----:B------:R-:W-:Y:S02]  /*6e80*/  IMAD.WIDE R102, R136, 0x4, R102 ;  /* 0x0000000488667825 */ /* 0x000fe400078e0266 */
[----:B------:R-:W-:Y:S02]  /*6e90*/  LDGSTS.E [R201+0x29c00], desc[UR26][R112.64], !P4 ;  /* 0x29c0000070c97fae */ /* 0x000fe4000e1a101a */
[----:B---3--:R-:W-:Y:S02]  /*6ea0*/  VIADD R0, R18, 0xffffffa8 ;  /* 0xffffffa812007836 */ /* 0x008fe40000000000 */
[----:B------:R-:W-:Y:S01]  /*6eb0*/  IMAD.WIDE R116, R136, 0x4, R116 ;  /* 0x0000000488747825 */ /* 0x000fe200078e0274 */
[----:B------:R-:W-:Y:S01]  /*6ec0*/  LDGSTS.E [R201+0x29e00], desc[UR26][R102.64], !P4 ;  /* 0x29e0000066c97fae */ /* 0x000fe2000e1a101a */
[----:B------:R-:W3:Y:S01]  /*6ed0*/  LDC R18, c[0x0][0x3a0] ;  /* 0x0000e800ff127b82 */ /* 0x000ee20000000800 */
[----:B------:R-:W-:Y:S01]  /*6ee0*/  ISETP.GE.U32.AND P4, PT, R0, 0x7fffff89, PT ;  /* 0x7fffff890000780c */ /* 0x000fe20003f86070 */
[C---:B------:R-:W-:Y:S01]  /*6ef0*/  IMAD.WIDE R118, R136.reuse, 0x4, R118 ;  /* 0x0000000488767825 */ /* 0x040fe200078e0276 */
[----:B------:R-:W-:Y:S03]  /*6f00*/  LDGSTS.E [R201+0x2a000], desc[UR26][R116.64], !P5 ;  /* 0x2a00000074c97fae */ /* 0x000fe6000e9a101a */
[C---:B------:R-:W-:Y:S01]  /*6f10*/  IMAD.WIDE R120, R136.reuse, 0x4, R120 ;  /* 0x0000000488787825 */ /* 0x040fe200078e0278 */
[----:B------:R-:W-:Y:S03]  /*6f20*/  LDGSTS.E [R201+0x2a200], desc[UR26][R118.64], !P5 ;  /* 0x2a20000076c97fae */ /* 0x000fe6000e9a101a */
[C---:B------:R-:W-:Y:S01]  /*6f30*/  IMAD.WIDE R104, R136.reuse, 0x4, R104 ;  /* 0x0000000488687825 */ /* 0x040fe200078e0268 */
[----:B------:R-:W-:Y:S03]  /*6f40*/  LDGSTS.E [R201+0x2a400], desc[UR26][R120.64], !P5 ;  /* 0x2a40000078c97fae */ /* 0x000fe6000e9a101a */
[----:B------:R-:W-:Y:S01]  /*6f50*/  VIADD R0, R17, 0xffffffa7 ;  /* 0xffffffa711007836 */ /* 0x000fe20000000000 */
[----:B------:R-:W-:Y:S01]  /*6f60*/  LDGSTS.E [R201+0x2a600], desc[UR26][R104.64], !P5 ;  /* 0x2a60000068c97fae */ /* 0x000fe2000e9a101a */
[----:B------:R-:W3:Y:S01]  /*6f70*/  LDC R17, c[0x0][0x3a0] ;  /* 0x0000e800ff117b82 */ /* 0x000ee20000000800 */
[----:B------:R-:W-:-:S04]  /*6f80*/  IMAD.WIDE R124, R136, 0x4, R124 ;  /* 0x00000004887c7825 */ /* 0x000fc800078e027c */
[----:B------:R-:W-:Y:S01]  /*6f90*/  IMAD.WIDE R126, R136, 0x4, R126 ;  /* 0x00000004887e7825 */ /* 0x000fe200078e027e */
[----:B------:R-:W-:Y:S01]  /*6fa0*/  ISETP.GE.U32.AND P5, PT, R0, 0x7fffff88, PT ;  /* 0x7fffff880000780c */ /* 0x000fe20003fa6070 */
[----:B------:R-:W-:Y:S02]  /*6fb0*/  LDGSTS.E [R201+0x2a800], desc[UR26][R124.64], !P6 ;  /* 0x2a8000007cc97fae */ /* 0x000fe4000f1a101a */
[----:B------:R-:W-:Y:S01]  /*6fc0*/  IMAD.WIDE R128, R136, 0x4, R128 ;  /* 0x0000000488807825 */ /* 0x000fe200078e0280 */
[----:B------:R-:W-:Y:S01]  /*6fd0*/  IADD3 R0, PT, PT, R16, -0x5a, RZ ;  /* 0xffffffa610007810 */ /* 0x000fe20007ffe0ff */
[----:B------:R-:W-:Y:S01]  /*6fe0*/  LDGSTS.E [R201+0x2aa00], desc[UR26][R126.64], !P6 ;  /* 0x2aa000007ec97fae */ /* 0x000fe2000f1a101a */
[----:B------:R-:W3:Y:S01]  /*6ff0*/  LDC R16, c[0x0][0x3a0] ;  /* 0x0000e800ff107b82 */ /* 0x000ee20000000800 */
[C---:B------:R-:W-:Y:S02]  /*7000*/  IMAD.WIDE R106, R136.reuse, 0x4, R106 ;  /* 0x00000004886a7825 */ /* 0x040fe400078e026a */
[----:B------:R-:W-:Y:S02]  /*7010*/  LDGSTS.E [R201+0x2ac00], desc[UR26][R128.64], !P6 ;  /* 0x2ac0000080c97fae */ /* 0x000fe4000f1a101a */
[----:B------:R-:W-:-:S02]  /*7020*/  IMAD.WIDE R132, R136, 0x4, R132 ;  /* 0x0000000488847825 */ /* 0x000fc400078e0284 */
[----:B------:R-:W-:Y:S01]  /*7030*/  LDGSTS.E [R201+0x2ae00], desc[UR26][R106.64], !P6 ;  /* 0x2ae000006ac97fae */ /* 0x000fe2000f1a101a */
[----:B------:R-:W-:Y:S01]  /*7040*/  ISETP.GE.U32.AND P6, PT, R0, 0x7fffff87, PT ;  /* 0x7fffff870000780c */ /* 0x000fe20003fc6070 */
[C---:B------:R-:W-:Y:S02]  /*7050*/  IMAD.WIDE R134, R136.reuse, 0x4, R134 ;  /* 0x0000000488867825 */ /* 0x040fe400078e0286 */
[----:B------:R-:W-:Y:S02]  /*7060*/  LDGSTS.E [R201+0x2b000], desc[UR26][R132.64], !P3 ;  /* 0x2b00000084c97fae */ /* 0x000fe4000d9a101a */
[C---:B------:R-:W-:Y:S02]  /*7070*/  IMAD.WIDE R144, R136.reuse, 0x4, R144 ;  /* 0x0000000488907825 */ /* 0x040fe400078e0290 */
[----:B------:R-:W-:Y:S02]  /*7080*/  LDGSTS.E [R201+0x2b200], desc[UR26][R134.64], !P3 ;  /* 0x2b20000086c97fae */ /* 0x000fe4000d9a101a */
[----:B------:R-:W-:-:S02]  /*7090*/  IMAD.WIDE R114, R136, 0x4, R114 ;  /* 0x0000000488727825 */ /* 0x000fc400078e0272 */
[----:B------:R-:W-:Y:S02]  /*70a0*/  LDGSTS.E [R201+0x2b400], desc[UR26][R144.64], !P3 ;  /* 0x2b40000090c97fae */ /* 0x000fe4000d9a101a */
[----:B-1----:R-:W-:Y:S02]  /*70b0*/  VIADD R0, R3, 0xffffffa5 ;  /* 0xffffffa503007836 */ /* 0x002fe40000000000 */
[----:B------:R-:W1:Y:S01]  /*70c0*/  LDC R3, c[0x0][0x3a0] ;  /* 0x0000e800ff037b82 */ /* 0x000e620000000800 */
[----:B------:R-:W-:Y:S01]  /*70d0*/  IMAD.WIDE R166, R136, 0x4, R166 ;  /* 0x0000000488a67825 */ /* 0x000fe200078e02a6 */
[----:B------:R-:W-:Y:S01]  /*70e0*/  LDGSTS.E [R201+0x2b600], desc[UR26][R114.64], !P3 ;  /* 0x2b60000072c97fae */ /* 0x000fe2000d9a101a */
[----:B------:R-:W-:Y:S02]  /*70f0*/  ISETP.GE.U32.AND P3, PT, R0, 0x7fffff86, PT ;  /* 0x7fffff860000780c */ /* 0x000fe40003f66070 */
        /* <DEDUP_REMOVED lines=8> */
[----:B------:R-:W-:-:S04]  /*7180*/  IMAD.WIDE R226, R136, 0x4, R226 ;  /* 0x0000000488e27825 */ /* 0x000fc800078e02e2 */
[----:B------:R-:W-:Y:S01]  /*7190*/  IMAD.WIDE R228, R136, 0x4, R228 ;  /* 0x0000000488e47825 */ /* 0x000fe200078e02e4 */
[----:B------:R-:W-:Y:S01]  /*71a0*/  ISETP.GE.U32.AND P4, PT, R0, 0x7fffff85, PT ;  /* 0x7fffff850000780c */ /* 0x000fe20003f86070 */
[----:B------:R-:W-:Y:S02]  /*71b0*/  LDGSTS.E [R201+0x2c000], desc[UR26][R226.64], !P5 ;  /* 0x2c000000e2c97fae */ /* 0x000fe4000e9a101a */
[C---:B------:R-:W-:Y:S01]  /*71c0*/  IMAD.WIDE R162, R136.reuse, 0x4, R162 ;  /* 0x0000000488a27825 */ /* 0x040fe200078e02a2 */
[----:B---3--:R-:W-:Y:S01]  /*71d0*/  IADD3 R0, PT, PT, R17, -0x5d, RZ ;  /* 0xffffffa311007810 */ /* 0x008fe20007ffe0ff */
[----:B------:R-:W-:Y:S02]  /*71e0*/  LDGSTS.E [R201+0x2c200], desc[UR26][R228.64], !P5 ;  /* 0x2c200000e4c97fae */ /* 0x000fe4000e9a101a */
[C---:B------:R-:W-:Y:S02]  /*71f0*/  IMAD.WIDE R130, R136.reuse, 0x4, R130 ;  /* 0x0000000488827825 */ /* 0x040fe400078e0282 */
[----:B------:R-:W-:Y:S02]  /*7200*/  LDGSTS.E [R201+0x2c400], desc[UR26][R162.64], !P5 ;  /* 0x2c400000a2c97fae */ /* 0x000fe4000e9a101a */
[----:B------:R-:W-:-:S02]  /*7210*/  IMAD.WIDE R150, R136, 0x4, R150 ;  /* 0x0000000488967825 */ /* 0x000fc400078e0296 */
[----:B------:R-:W-:Y:S02]  /*7220*/  LDGSTS.E [R201+0x2c600], desc[UR26][R130.64], !P5 ;  /* 0x2c60000082c97fae */ /* 0x000fe4000e9a101a */
[----:B------:R-:W-:Y:S01]  /*7230*/  IMAD.WIDE R152, R136, 0x4, R152 ;  /* 0x0000000488987825 */ /* 0x000fe200078e0298 */
[----:B------:R-:W-:Y:S01]  /*7240*/  ISETP.GE.U32.AND P5, PT, R0, 0x7fffff84, PT ;  /* 0x7fffff840000780c */ /* 0x000fe20003fa6070 */
[----:B------:R-:W-:Y:S02]  /*7250*/  LDGSTS.E [R201+0x2c800], desc[UR26][R150.64], !P6 ;  /* 0x2c80000096c97fae */ /* 0x000fe4000f1a101a */
[C---:B------:R-:W-:Y:S02]  /*7260*/  IMAD.WIDE R146, R136.reuse, 0x4, R146 ;  /* 0x0000000488927825 */ /* 0x040fe400078e0292 */
[----:B------:R-:W-:Y:S02]  /*7270*/  LDGSTS.E [R201+0x2ca00], desc[UR26][R152.64], !P6 ;  /* 0x2ca0000098c97fae */ /* 0x000fe4000f1a101a */
[----:B------:R-:W-:-:S02]  /*7280*/  IMAD.WIDE R148, R136, 0x4, R148 ;  /* 0x0000000488947825 */ /* 0x000fc400078e0294 */
[----:B------:R-:W-:Y:S02]  /*7290*/  LDGSTS.E [R201+0x2cc00], desc[UR26][R146.64], !P6 ;  /* 0x2cc0000092c97fae */ /* 0x000fe4000f1a101a */
[C---:B------:R-:W-:Y:S02]  /*72a0*/  IMAD.WIDE R202, R136.reuse, 0x4, R202 ;  /* 0x0000000488ca7825 */ /* 0x040fe400078e02ca */
        /* <DEDUP_REMOVED lines=13> */
[----:B------:R-:W-:Y:S02]  /*7380*/  IMAD.WIDE R164, R136, 0x4, R164 ;  /* 0x0000000488a47825 */ /* 0x000fe400078e02a4 */
[----:B------:R-:W-:Y:S02]  /*7390*/  LDGSTS.E [R201+0x2dc00], desc[UR26][R160.64], !P4 ;  /* 0x2dc00000a0c97fae */ /* 0x000fe4000e1a101a */
[----:B-1----:R-:W-:-:S02]  /*73a0*/  VIADD R0, R3, 0xffffffa2 ;  /* 0xffffffa203007836 */ /* 0x002fc40000000000 */
[----:B------:R-:W-:Y:S01]  /*73b0*/  IMAD.WIDE R220, R136, 0x4, R220 ;  /* 0x0000000488dc7825 */ /* 0x000fe200078e02dc */
[----:B------:R-:W-:Y:S01]  /*73c0*/  IADD3 R3, PT, PT, R18, -0x60, RZ ;  /* 0xffffffa012037810 */ /* 0x000fe20007ffe0ff */
[----:B------:R-:W-:Y:S02]  /*73d0*/  LDGSTS.E [R201+0x2de00], desc[UR26][R164.64], !P4 ;  /* 0x2de00000a4c97fae */ /* 0x000fe4000e1a101a */
[----:B------:R-:W-:Y:S01]  /*73e0*/  IMAD.WIDE R222, R136, 0x4, R222 ;  /* 0x0000000488de7825 */ /* 0x000fe200078e02de */
[----:B------:R-:W-:Y:S01]  /*73f0*/  ISETP.GE.U32.AND P6, PT, R0, 0x7fffff83, PT ;  /* 0x7fffff830000780c */ /* 0x000fe20003fc6070 */
[----:B------:R-:W-:Y:S02]  /*7400*/  LDGSTS.E [R201+0x2e000], desc[UR26][R220.64], !P5 ;  /* 0x2e000000dcc97fae */ /* 0x000fe4000e9a101a */
[C---:B------:R-:W-:Y:S02]  /*7410*/  IMAD.WIDE R210, R136.reuse, 0x4, R210 ;  /* 0x0000000488d27825 */ /* 0x040fe400078e02d2 */
[----:B------:R-:W-:Y:S02]  /*7420*/  LDGSTS.E [R201+0x2e200], desc[UR26][R222.64], !P5 ;  /* 0x2e200000dec97fae */ /* 0x000fe4000e9a101a */
[----:B------:R-:W-:Y:S01]  /*7430*/  IMAD.WIDE R218, R136, 0x4, R218 ;  /* 0x0000000488da7825 */ /* 0x000fe200078e02da */
[----:B------:R-:W-:Y:S01]  /*7440*/  ISETP.GE.AND P3, PT, R207, R3, PT ;  /* 0x00000003cf00720c */ /* 0x000fe20003f66270 */
[----:B------:R-:W-:Y:S02]  /*7450*/  LDGSTS.E [R201+0x2e400], desc[UR26][R210.64], !P5 ;  /* 0x2e400000d2c97fae */ /* 0x000fe4000e9a101a */
[----:B------:R-:W-:-:S02]  /*7460*/  VIADD R0, R16, 0xffffffa1 ;  /* 0xffffffa110007836 */ /* 0x000fc40000000000 */
[----:B------:R-:W-:Y:S01]  /*7470*/  LDGSTS.E [R201+0x2e600], desc[UR26][R218.64], !P5 ;  /* 0x2e600000dac97fae */ /* 0x000fe2000e9a101a */
[----:B------:R-:W-:Y:S02]  /*7480*/  ISETP.GE.U32.AND P5, PT, R3, 0x7fffff81, PT ;  /* 0x7fffff810300780c */ /* 0x000fe40003fa6070 */
[----:B------:R-:W1:Y:S01]  /*7490*/  LDC R3, c[0x0][0x3a0] ;  /* 0x0000e800ff037b82 */ /* 0x000e620000000800 */
[----:B------:R-:W-:Y:S02]  /*74a0*/  ISETP.GE.U32.AND P4, PT, R0, 0x7fffff82, PT ;  /* 0x7fffff820000780c */ /* 0x000fe40003f86070 */
[----:B------:R-:W-:Y:S02]  /*74b0*/  SEL R0, RZ, 0x4, P3 ;  /* 0x00000004ff007807 */ /* 0x000fe40001800000 */
[----:B------:R-:W-:Y:S01]  /*74c0*/  ISETP.GT.AND P3, PT, R206, 0x7f, PT ;  /* 0x0000007fce00780c */ /* 0x000fe20003f64270 */
[----:B------:R-:W-:-:S03]  /*74d0*/  IMAD.WIDE R16, R136, 0x4, R234 ;  /* 0x0000000488107825 */ /* 0x000fc600078e02ea */
[----:B------:R-:W-:Y:S01]  /*74e0*/  SEL R0, R0, RZ, P3 ;  /* 0x000000ff00007207 */ /* 0x000fe20001800000 */
[----:B------:R-:W-:Y:S01]  /*74f0*/  IMAD.WIDE R18, R136, 0x4, R236 ;  /* 0x0000000488127825 */ /* 0x000fe200078e02ec */
[----:B------:R-:W-:Y:S02]  /*7500*/  LDGSTS.E [R201+0x2e800], desc[UR26][R16.64], !P6 ;  /* 0x2e80000010c97fae */ /* 0x000fe4000f1a101a */
[----:B------:R-:W-:Y:S01]  /*7510*/  ISETP.NE.U32.AND P3, PT, R0, RZ, PT ;  /* 0x000000ff0000720c */ /* 0x000fe20003f65070 */
[C---:B------:R-:W-:Y:S01]  /*7520*/  IMAD.WIDE R224, R136.reuse, 0x4, R242 ;  /* 0x0000000488e07825 */ /* 0x040fe200078e02f2 */
[----:B------:R-:W-:Y:S01]  /*7530*/  LDGSTS.E [R201+0x2ea00], desc[UR26][R18.64], !P6 ;  /* 0x2ea0000012c97fae */ /* 0x000fe2000f1a101a */
[----:B------:R-:W3:Y:S02]  /*7540*/  LDC R242, c[0x0][0x3a0] ;  /* 0x0000e800fff27b82 */ /* 0x000ee40000000800 */
[----:B------:R-:W-:Y:S01]  /*7550*/  VIADD R0, R25, 0xffffff9f ;  /* 0xffffff9f19007836 */ /* 0x000fe20000000000 */
[----:B------:R-:W-:Y:S01]  /*7560*/  LDGSTS.E [R201+0x2ec00], desc[UR26][R212.64], !P6 ;  /* 0x2ec00000d4c97fae */ /* 0x000fe2000f1a101a */
[----:B------:R-:W-:-:S03]  /*7570*/  IMAD.WIDE R234, R136, 0x4, R246 ;  /* 0x0000000488ea7825 */ /* 0x000fc600078e02f6 */
[----:B------:R-:W-:Y:S01]  /*7580*/  LDGSTS.E [R201+0x2ee00], desc[UR26][R224.64], !P6 ;  /* 0x2ee00000e0c97fae */ /* 0x000fe2000f1a101a */
[----:B------:R-:W-:Y:S01]  /*7590*/  IMAD.WIDE R236, R136, 0x4, R250 ;  /* 0x0000000488ec7825 */ /* 0x000fe200078e02fa */
[----:B------:R-:W-:Y:S01]  /*75a0*/  ISETP.GE.U32.AND P6, PT, R0, 0x7fffff80, PT ;  /* 0x7fffff800000780c */ /* 0x000fe20003fc6070 */
[----:B------:R-:W2:Y:S01]  /*75b0*/  LDC R243, c[0x0][0x3a0] ;  /* 0x0000e800fff37b82 */ /* 0x000ea20000000800 */
[----:B------:R-:W-:Y:S01]  /*75c0*/  LDGSTS.E [R201+0x2f000], desc[UR26][R234.64], !P4 ;  /* 0x2f000000eac97fae */ /* 0x000fe2000e1a101a */
[----:B------:R-:W-:Y:S02]  /*75d0*/  VIADD R0, R24, 0xffffff9e ;  /* 0xffffff9e18007836 */ /* 0x000fe40000000000 */
[C---:B------:R-:W-:Y:S01]  /*75e0*/  IMAD.WIDE R24, R136.reuse, 0x4, R208 ;  /* 0x0000000488187825 */ /* 0x040fe200078e02d0 */
[----:B------:R-:W-:Y:S03]  /*75f0*/  LDGSTS.E [R201+0x2f200], desc[UR26][R236.64], !P4 ;  /* 0x2f200000ecc97fae */ /* 0x000fe6000e1a101a */
[C---:B------:R-:W-:Y:S01]  /*7600*/  IMAD.WIDE R216, R136.reuse, 0x4, R198 ;  /* 0x0000000488d87825 */ /* 0x040fe200078e02c6 */
[----:B------:R-:W-:Y:S03]  /*7610*/  LDGSTS.E [R201+0x2f400], desc[UR26][R214.64], !P4 ;  /* 0x2f400000d6c97fae */ /* 0x000fe6000e1a101a */
[----:B------:R-:W-:Y:S01]  /*7620*/  IMAD.WIDE R232, R136, 0x4, R196 ;  /* 0x0000000488e87825 */ /* 0x000fe200078e02c4 */
[----:B------:R-:W-:Y:S01]  /*7630*/  LDGSTS.E [R201+0x2f600], desc[UR26][R230.64], !P4 ;  /* 0x2f600000e6c97fae */ /* 0x000fe2000e1a101a */
[----:B------:R-:W-:-:S02]  /*7640*/  ISETP.GE.U32.AND P4, PT, R0, 0x7fffff7f, PT ;  /* 0x7fffff7f0000780c */ /* 0x000fc40003f86070 */
[----:B-1----:R-:W-:Y:S01]  /*7650*/  IADD3 R0, PT, PT, R3, -0x63, RZ ;  /* 0xffffff9d03007810 */ /* 0x002fe20007ffe0ff */
[----:B------:R-:W-:Y:S01]  /*7660*/  LDGSTS.E [R201+0x2f800], desc[UR26][R238.64], !P5 ;  /* 0x2f800000eec97fae */ /* 0x000fe2000e9a101a */
[----:B------:R-:W-:Y:S01]  /*7670*/  IMAD.WIDE R198, R143, 0x4, R194 ;  /* 0x000000048fc67825 */ /* 0x000fe200078e02c2 */
[----:B------:R-:W1:Y:S02]  /*7680*/  LDC R3, c[0x0][0x3a0] ;  /* 0x0000e800ff037b82 */ /* 0x000e640000000800 */
[----:B------:R-:W-:Y:S04]  /*7690*/  LDGSTS.E [R201+0x2fa00], desc[UR26][R24.64], !P5 ;  /* 0x2fa0000018c97fae */ /* 0x000fe8000e9a101a */
[----:B------:R-:W-:Y:S04]  /*76a0*/  LDGSTS.E [R201+0x2fc00], desc[UR26][R216.64], !P5 ;  /* 0x2fc00000d8c97fae */ /* 0x000fe8000e9a101a */
[----:B------:R-:W-:Y:S01]  /*76b0*/  LDGSTS.E [R201+0x2fe00], desc[UR26][R232.64], !P5 ;  /* 0x2fe00000e8c97fae */ /* 0x000fe2000e9a101a */
[----:B------:R-:W-:Y:S01]  /*76c0*/  ISETP.GE.U32.AND P5, PT, R0, 0x7fffff7e, PT ;  /* 0x7fffff7e0000780c */ /* 0x000fe20003fa6070 */
[----:B------:R-:W-:-:S02]  /*76d0*/  VIADD R0, R170, 0xffffff9c ;  /* 0xffffff9caa007836 */ /* 0x000fc40000000000 */
[C---:B------:R-:W-:Y:S01]  /*76e0*/  IMAD.WIDE R170, R143.reuse, 0x4, R190 ;  /* 0x000000048faa7825 */ /* 0x040fe200078e02be */
[----:B------:R-:W0:Y:S03]  /*76f0*/  LDGDEPBAR ;  /* 0x00000000000079af */ /* 0x000e260000000000 */
[C---:B------:R-:W-:Y:S01]  /*7700*/  IMAD.WIDE R174, R143.reuse, 0x4, R174 ;  /* 0x000000048fae7825 */ /* 0x040fe200078e02ae */
[----:B------:R-:W-:Y:S03]  /*7710*/  LDGSTS.E [R200+0x74000], desc[UR26][R198.64], P2 ;  /* 0x74000000c6c87fae */ /* 0x000fe600091a101a */
[C---:B------:R-:W-:Y:S01]  /*7720*/  IMAD.WIDE R178, R143.reuse, 0x4, R178 ;  /* 0x000000048fb27825 */ /* 0x040fe200078e02b2 */
[----:B------:R-:W-:Y:S03]  /*7730*/  LDGSTS.E [R200+0x74400], desc[UR26][R170.64], P2 ;  /* 0x74400000aac87fae */ /* 0x000fe600091a101a */
[C---:B----4-:R-:W-:Y:S01]  /*7740*/  IMAD.WIDE R182, R143.reuse, 0x4, R182 ;  /* 0x000000048fb67825 */ /* 0x050fe200078e02b6 */
[----:B------:R-:W-:Y:S03]  /*7750*/  LDGSTS.E [R200+0x74800], desc[UR26][R174.64], P2 ;  /* 0x74800000aec87fae */ /* 0x000fe600091a101a */
[C---:B--2---:R-:W-:Y:S01]  /*7760*/  IMAD.WIDE R186, R143.reuse, 0x4, R186 ;  /* 0x000000048fba7825 */ /* 0x044fe200078e02ba */
[----:B------:R-:W-:Y:S03]  /*7770*/  LDGSTS.E [R200+0x74c00], desc[UR26][R178.64], P2 ;  /* 0x74c00000b2c87fae */ /* 0x000fe600091a101a */
[C---:B------:R-:W-:Y:S01]  /*7780*/  IMAD.WIDE R190, R143.reuse, 0x4, R8 ;  /* 0x000000048fbe7825 */ /* 0x040fe200078e0208 */
        /* <DEDUP_REMOVED lines=17> */
[----:B------:R-:W-:Y:S01]  /*78a0*/  IMAD.WIDE R196, R143, 0x4, R4 ;  /* 0x000000048fc47825 */ /* 0x000fe200078e0204 */
[----:B------:R-:W-:Y:S04]  /*78b0*/  LDGSTS.E [R141+0x75600], desc[UR26][R188.64], P2 ;  /* 0x75600000bc8d7fae */ /* 0x000fe800091a101a */
[----:B------:R-:W-:Y:S04]  /*78c0*/  LDGSTS.E [R141+0x75a00], desc[UR26][R192.64], P2 ;  /* 0x75a00000c08d7fae */ /* 0x000fe800091a101a */
[----:B------:R-:W-:Y:S04]  /*78d0*/  LDGSTS.E [R141+0x75e00], desc[UR26][R196.64], P2 ;  /* 0x75e00000c48d7fae */ /* 0x000fe800091a101a */
[----:B------:R-:W0:Y:S01]  /*78e0*/  LDGDEPBAR ;  /* 0x00000000000079af */ /* 0x000e220000000000 */
[C---:B------:R-:W-:Y:S01]  /*78f0*/  IMAD.WIDE R8, R136.reuse, 0x4, R94 ;  /* 0x0000000488087825 */ /* 0x040fe200078e025e */
[----:B------:R-:W-:Y:S03]  /*7900*/  BAR.SYNC.DEFER_BLOCKING 0x0 ;  /* 0x0000000000007b1d */ /* 0x000fe60000010000 */
[----:B------:R-:W-:-:S04]  /*7910*/  IMAD.WIDE R10, R136, 0x4, R96 ;  /* 0x00000004880a7825 */ /* 0x000fc800078e0260 */
[C---:B------:R-:W-:Y:S01]  /*7920*/  IMAD.WIDE R4, R136.reuse, 0x4, R98 ;  /* 0x0000000488047825 */ /* 0x040fe200078e0262 */
[----:B------:R-:W2:Y:S03]  /*7930*/  LDL.LU.64 R94, [R1+0x138] ;  /* 0x00013800015e7983 */ /* 0x000ea60000300a00 */
[C---:B------:R-:W-:Y:S02]  /*7940*/  IMAD.WIDE R6, R136.reuse, 0x4, R240 ;  /* 0x0000000488067825 */ /* 0x040fe400078e02f0 */
[----:B------:R-:W4:Y:S02]  /*7950*/  LDL.LU.64 R240, [R1+0x130] ;  /* 0x0001300001f07983 */ /* 0x000f240000300a00 */
[C---:B------:R-:W-:Y:S02]  /*7960*/  IMAD.WIDE R30, R136.reuse, 0x4, R28 ;  /* 0x00000004881e7825 */ /* 0x040fe400078e021c */
[----:B------:R-:W4:Y:S02]  /*7970*/  LDL.LU.64 R98, [R1+0x128] ;  /* 0x0001280001627983 */ /* 0x000f240000300a00 */
[----:B------:R-:W-:-:S02]  /*7980*/  IMAD.WIDE R28, R136, 0x4, R26 ;  /* 0x00000004881c7825 */ /* 0x000fc400078e021a */
[----:B------:R-:W4:Y:S02]  /*7990*/  LDL.LU.64 R96, [R1+0x120] ;  /* 0x0001200001607983 */ /* 0x000f240000300a00 */
[C---:B------:R-:W-:Y:S02]  /*79a0*/  IMAD.WIDE R26, R136.reuse, 0x4, R22 ;  /* 0x00000004881a7825 */ /* 0x040fe400078e0216 */
[----:B------:R-:W-:Y:S01]  /*79b0*/  @!PT LDS RZ, [RZ] ;  /* 0x00000000fffff984 */ /* 0x000fe20000000800 */
[----:B------:R-:W-:Y:S01]  /*79c0*/  @!PT LDS RZ, [RZ] ;  /* 0x00000000fffff984 */ /* 0x000fe20000000800 */
[----:B------:R-:W-:Y:S01]  /*79d0*/  @!PT LDS RZ, [RZ] ;  /* 0x00000000fffff984 */ /* 0x000fe20000000800 */
[----:B------:R-:W-:Y:S02]  /*79e0*/  LDGSTS.E [R201+0x30000], desc[UR26][R8.64], !P6 ;  /* 0x3000000008c97fae */ /* 0x000fe4000f1a101a */
[C---:B------:R-:W-:Y:S02]  /*79f0*/  IMAD.WIDE R22, R136.reuse, 0x4, R244 ;  /* 0x0000000488167825 */ /* 0x040fe400078e02f4 */
[----:B------:R-:W-:Y:S02]  /*7a00*/  LDGSTS.E [R201+0x30200], desc[UR26][R10.64], !P6 ;  /* 0x302000000ac97fae */ /* 0x000fe4000f1a101a */
[----:B------:R-:W-:-:S02]  /*7a10*/  IMAD.WIDE R32, R136, 0x4, R20 ;  /* 0x0000000488207825 */ /* 0x000fc400078e0214 */
[----:B------:R-:W-:Y:S04]  /*7a20*/  LDGSTS.E [R201+0x30400], desc[UR26][R4.64], !P6 ;  /* 0x3040000004c97fae */ /* 0x000fe8000f1a101a */
[----:B------:R-:W-:Y:S04]  /*7a30*/  LDGSTS.E [R201+0x30600], desc[UR26][R6.64], !P6 ;  /* 0x3060000006c97fae */ /* 0x000fe8000f1a101a */
[----:B------:R-:W-:Y:S04]  /*7a40*/  STL.64 [R1+0x200], R30 ;  /* 0x0002001e01007387 */ /* 0x000fe80000100a00 */
[----:B------:R-:W-:Y:S04]  /*7a50*/  STL.64 [R1+0x1f8], R28 ;  /* 0x0001f81c01007387 */ /* 0x000fe80000100a00 */
[----:B------:R-:W-:Y:S04]  /*7a60*/  LDGSTS.E [R201+0x30800], desc[UR26][R30.64], !P4 ;  /* 0x308000001ec97fae */ /* 0x000fe8000e1a101a */
[----:B------:R1:W-:Y:S04]  /*7a70*/  STL.64 [R1+0x1f0], R26 ;  /* 0x0001f01a01007387 */ /* 0x0003e80000100a00 */
[----:B------:R-:W-:Y:S04]  /*7a80*/  LDGSTS.E [R201+0x30a00], desc[UR26][R28.64], !P4 ;  /* 0x30a000001cc97fae */ /* 0x000fe8000e1a101a */
[----:B------:R-:W4:Y:S04]  /*7a90*/  LDL.LU.64 R244, [R1+0x118] ;  /* 0x0001180001f47983 */ /* 0x000f280000300a00 */
[----:B------:R1:W-:Y:S04]  /*7aa0*/  LDGSTS.E [R201+0x30c00], desc[UR26][R26.64], !P4 ;  /* 0x30c000001ac97fae */ /* 0x0003e8000e1a101a */
[----:B------:R3:W-:Y:S04]  /*7ab0*/  STL.64 [R1+0x1e8], R22 ;  /* 0x0001e81601007387 */ /* 0x0007e80000100a00 */
[----:B------:R3:W-:Y:S01]  /*7ac0*/  LDGSTS.E [R201+0x30e00], desc[UR26][R22.64], !P4 ;  /* 0x30e0000016c97fae */ /* 0x0007e2000e1a101a */
[----:B-1----:R-:W-:Y:S01]  /*7ad0*/  IMAD.WIDE R26, R136, 0x4, R248 ;  /* 0x00000004881a7825 */ /* 0x002fe200078e02f8 */
[----:B------:R-:W-:-:S02]  /*7ae0*/  ISETP.GE.U32.AND P2, PT, R0, 0x7fffff7d, PT ;  /* 0x7fffff7d0000780c */ /* 0x000fc40003f46070 */
[----:B------:R1:W-:Y:S01]  /*7af0*/  LDGSTS.E [R201+0x31000], desc[UR26][R32.64], !P5 ;  /* 0x3100000020c97fae */ /* 0x0003e2000e9a101a */
[----:B---3--:R-:W-:-:S03]  /*7b00*/  IMAD.WIDE R22, R136, 0x4, R204 ;  /* 0x0000000488167825 */ /* 0x008fc600078e02cc */
[----:B------:R-:W-:Y:S04]  /*7b10*/  LDGSTS.E [R201+0x31200], desc[UR26][R26.64], !P5 ;  /* 0x312000001ac97fae */ /* 0x000fe8000e9a101a */
[----:B------:R-:W3:Y:S04]  /*7b20*/  LDL.LU.64 R204, [R1+0x110] ;  /* 0x0001100001cc7983 */ /* 0x000ee80000300a00 */
[----:B------:R-:W-:Y:S04]  /*7b30*/  STL.64 [R1+0x1e0], R32 ;  /* 0x0001e02001007387 */ /* 0x000fe80000100a00 */
[----:B------:R-:W3:Y:S04]  /*7b40*/  LDL.LU.64 R30, [R1+0x108] ;  /* 0x00010800011e7983 */ /* 0x000ee80000300a00 */
[----:B------:R1:W-:Y:S04]  /*7b50*/  STL.64 [R1+0x1d8], R26 ;  /* 0x0001d81a01007387 */ /* 0x0003e80000100a00 */
[----:B------:R-:W3:Y:S04]  /*7b60*/  LDL.LU.64 R28, [R1+0x100] ;  /* 0x00010000011c7983 */ /* 0x000ee80000300a00 */
[----:B------:R1:W-:Y:S04]  /*7b70*/  STL.64 [R1+0x1d0], R22 ;  /* 0x0001d01601007387 */ /* 0x0003e80000100a00 */
[----:B------:R-:W3:Y:S01]  /*7b80*/  LDL.LU.64 R248, [R1+0xf8] ;  /* 0x0000f80001f87983 */ /* 0x000ee20000300a00 */
[----:B------:R-:W-:-:S02]  /*7b90*/  VIADD R0, R242, 0xffffff9b ;  /* 0xffffff9bf2007836 */ /* 0x000fc40000000000 */
[----:B------:R-:W1:Y:S01]  /*7ba0*/  LDC R242, c[0x0][0x3a0] ;  /* 0x0000e800fff27b82 */ /* 0x000e620000000800 */
[----:B------:R-:W-:Y:S02]  /*7bb0*/  LDGSTS.E [R201+0x31400], desc[UR26][R22.64], !P5 ;  /* 0x3140000016c97fae */ /* 0x000fe4000e9a101a */
[----:B------:R-:W-:Y:S01]  /*7bc0*/  ISETP.GE.U32.AND P6, PT, R0, 0x7fffff7c, PT ;  /* 0x7fffff7c0000780c */ /* 0x000fe20003fc6070 */
[----:B--2---:R-:W-:-:S04]  /*7bd0*/  IMAD.WIDE R20, R136, 0x4, R94 ;  /* 0x0000000488147825 */ /* 0x004fc800078e025e */
[C---:B----4-:R-:W-:Y:S01]  /*7be0*/  IMAD.WIDE R240, R136.reuse, 0x4, R240 ;  /* 0x0000000488f07825 */ /* 0x050fe200078e02f0 */
[----:B------:R2:W-:Y:S03]  /*7bf0*/  STL.64 [R1+0x1c8], R20 ;  /* 0x0001c81401007387 */ /* 0x0005e60000100a00 */
[C---:B------:R-:W-:Y:S01]  /*7c00*/  IMAD.WIDE R98, R136.reuse, 0x4, R98 ;  /* 0x0000000488627825 */ /* 0x040fe200078e0262 */
[----:B-1----:R-:W4:Y:S03]  /*7c10*/  LDL.LU.64 R26, [R1+0xf0] ;  /* 0x0000f000011a7983 */ /* 0x002f260000300a00 */
[C---:B------:R-:W-:Y:S01]  /*7c20*/  IMAD.WIDE R96, R136.reuse, 0x4, R96 ;  /* 0x0000000488607825 */ /* 0x040fe200078e0260 */
[----:B------:R-:W-:Y:S04]  /*7c30*/  STL.64 [R1+0x1c0], R240 ;  /* 0x0001c0f001007387 */ /* 0x000fe80000100a00 */
[----:B------:R-:W4:Y:S04]  /*7c40*/  LDL.LU.64 R22, [R1+0xe8] ;  /* 0x0000e80001167983 */ /* 0x000f280000300a00 */
[----:B------:R-:W-:Y:S04]  /*7c50*/  LDGSTS.E [R201+0x31600], desc[UR26][R20.64], !P5 ;  /* 0x3160000014c97fae */ /* 0x000fe8000e9a101a */
[----:B------:R-:W-:Y:S04]  /*7c60*/  STL.64 [R1+0x1b8], R98 ;  /* 0x0001b86201007387 */ /* 0x000fe80000100a00 */
[----:B------:R-:W-:Y:S04]  /*7c70*/  LDGSTS.E [R201+0x31800], desc[UR26][R240.64], !P2 ;  /* 0x31800000f0c97fae */ /* 0x000fe8000d1a101a */
[----:B--2---:R-:W2:Y:S04]  /*7c80*/  LDL.LU.64 R20, [R1+0xe0] ;  /* 0x0000e00001147983 */ /* 0x004ea80000300a00 */
[----:B------:R1:W-:Y:S04]  /*7c90*/  STL.64 [R1+0x1b0], R96 ;  /* 0x0001b06001007387 */ /* 0x0003e80000100a00 */
[----:B------:R-:W2:Y:S04]  /*7ca0*/  LDL.LU.64 R94, [R1+0xd0] ;  /* 0x0000d000015e7983 */ /* 0x000ea80000300a00 */
[----:B------:R-:W-:Y:S04]  /*7cb0*/  LDGSTS.E [R201+0x31a00], desc[UR26][R98.64], !P2 ;  /* 0x31a0000062c97fae */ /* 0x000fe8000d1a101a */
[----:B------:R-:W-:Y:S01]  /*7cc0*/  LDGSTS.E [R201+0x31c00], desc[UR26][R96.64], !P2 ;  /* 0x31c0000060c97fae */ /* 0x000fe2000d1a101a */
[----:B------:R-:W-:-:S05]  /*7cd0*/  IMAD.WIDE R32, R136, 0x4, R244 ;  /* 0x0000000488207825 */ /* 0x000fca00078e02f4 */
[----:B------:R3:W-:Y:S04]  /*7ce0*/  STL.64 [R1+0x1a8], R32 ;  /* 0x0001a82001007387 */ /* 0x0007e80000100a00 */
[----:B------:R3:W-:Y:S04]  /*7cf0*/  LDGSTS.E [R201+0x31e00], desc[UR26][R32.64], !P2 ;  /* 0x31e0000020c97fae */ /* 0x0007e8000d1a101a */
[----:B-1----:R-:W2:Y:S04]  /*7d00*/  LDL.LU.64 R96, [R1+0xc8] ;  /* 0x0000c80001607983 */ /* 0x002ea80000300a00 */
[----:B------:R-:W2:Y:S04]  /*7d10*/  LDL.LU.64 R98, [R1+0xb8] ;  /* 0x0000b80001627983 */ /* 0x000ea80000300a00 */
[----:B------:R-:W2:Y:S04]  /*7d20*/  LDL.LU.64 R240, [R1+0xb0] ;  /* 0x0000b00001f07983 */ /* 0x000ea80000300a00 */
[----:B------:R-:W2:Y:S01]  /*7d30*/  LDL.LU.64 R244, [R1+0x50] ;  /* 0x0000500001f47983 */ /* 0x000ea20000300a00 */
[----:B---3--:R-:W-:-:S04]  /*7d40*/  IMAD.WIDE R204, R136, 0x4, R204 ;  /* 0x0000000488cc7825 */ /* 0x008fc800078e02cc */
[C---:B------:R-:W-:Y:S01]  /*7d50*/  IMAD.WIDE R32, R136.reuse, 0x4, R30 ;  /* 0x0000000488207825 */ /* 0x040fe200078e021e */
[----:B------:R1:W-:Y:S04]  /*7d60*/  STL.64 [R1+0x1a0], R204 ;  /* 0x0001a0cc01007387 */ /* 0x0003e80000100a00 */
[----:B------:R3:W-:Y:S01]  /*7d70*/  LDGSTS.E [R201+0x32000], desc[UR26][R204.64], !P6 ;  /* 0x32000000ccc97fae */ /* 0x0007e2000f1a101a */
[----:B------:R-:W-:-:S03]  /*7d80*/  IMAD.WIDE R30, R136, 0x4, R28 ;  /* 0x00000004881e7825 */ /* 0x000fc600078e021c */
[----:B------:R1:W-:Y:S04]  /*7d90*/  STL.64 [R1+0x198], R32 ;  /* 0x0001982001007387 */ /* 0x0003e80000100a00 */
[----:B------:R1:W-:Y:S01]  /*7da0*/  STL.64 [R1+0x190], R30 ;  /* 0x0001901e01007387 */ /* 0x0003e20000100a00 */
[----:B------:R-:W-:Y:S01]  /*7db0*/  IMAD.WIDE R28, R136, 0x4, R248 ;  /* 0x00000004881c7825 */ /* 0x000fe200078e02f8 */
[----:B------:R-:W-:Y:S02]  /*7dc0*/  IADD3 R0, PT, PT, R243, -0x66, RZ ;  /* 0xffffff9af3007810 */ /* 0x000fe40007ffe0ff */
[----:B------:R-:W3:Y:S01]  /*7dd0*/  LDL.LU.64 R248, [R1+0x40] ;  /* 0x0000400001f87983 */ /* 0x000ee20000300a00 */
[----:B------:R-:W2:Y:S03]  /*7de0*/  LDC R243, c[0x0][0x3a0] ;  /* 0x0000e800fff37b82 */ /* 0x000ea60000000800 */
[----:B------:R1:W-:Y:S04]  /*7df0*/  STL.64 [R1+0x188], R28 ;  /* 0x0001881c01007387 */ /* 0x0003e80000100a00 */
[----:B-1----:R-:W3:Y:S04]  /*7e00*/  LDL.LU.64 R204, [R1+0x30] ;  /* 0x0000300001cc7983 */ /* 0x002ee80000300a00 */
[----:B------:R-:W3:Y:S01]  /*7e10*/  LDL.LU.64 R250, [R1+0x20] ;  /* 0x0000200001fa7983 */ /* 0x000ee20000300a00 */
[----:B------:R-:W-:Y:S01]  /*7e20*/  ISETP.GE.U32.AND P4, PT, R0, 0x7fffff7b, PT ;  /* 0x7fffff7b0000780c */ /* 0x000fe20003f86070 */
[----:B------:R-:W-:-:S02]  /*7e30*/  VIADD R0, R3, 0xffffff99 ;  /* 0xffffff9903007836 */ /* 0x000fc40000000000 */
[----:B------:R-:W3:Y:S01]  /*7e40*/  LDL.LU.64 R246, [R1+0x10] ;  /* 0x0000100001f67983 */ /* 0x000ee20000300a00 */
[----:B------:R-:W1:Y:S02]  /*7e50*/  LDC R3, c[0x0][0x3a0] ;  /* 0x0000e800ff037b82 */ /* 0x000e640000000800 */
[----:B------:R-:W-:Y:S01]  /*7e60*/  ISETP.GE.U32.AND P5, PT, R0, 0x7fffff7a, PT ;  /* 0x7fffff7a0000780c */ /* 0x000fe20003fa6070 */
[----:B------:R-:W-:Y:S01]  /*7e70*/  LDGSTS.E [R201+0x32200], desc[UR26][R32.64], !P6 ;  /* 0x3220000020c97fae */ /* 0x000fe2000f1a101a */
[----:B------:R-:W-:-:S03]  /*7e80*/  VIADD R0, R242, 0xffffff98 ;  /* 0xffffff98f2007836 */ /* 0x000fc60000000000 */
[----:B------:R-:W-:Y:S01]  /*7e90*/  LDGSTS.E [R201+0x32400], desc[UR26][R30.64], !P6 ;  /* 0x324000001ec97fae */ /* 0x000fe2000f1a101a */
[----:B------:R-:W1:Y:S03]  /*7ea0*/  LDC R242, c[0x0][0x3a0] ;  /* 0x0000e800fff27b82 */ /* 0x000e660000000800 */
[----:B------:R1:W-:Y:S04]  /*7eb0*/  LDGSTS.E [R201+0x32600], desc[UR26][R28.64], !P6 ;  /* 0x326000001cc97fae */ /* 0x0003e8000f1a101a */
[----:B------:R-:W3:Y:S04]  /*7ec0*/  LDL.LU.64 R32, [R1+0x738] ;  /* 0x0007380001207983 */ /* 0x000ee80000300a00 */
[----:B------:R-:W3:Y:S04]  /*7ed0*/  LDL.LU.64 R30, [R1+0x730] ;  /* 0x00073000011e7983 */ /* 0x000ee80000300a00 */
[----:B------:R-:W3:Y:S01]  /*7ee0*/  LDL.LU.64 R28, [R1+0x728] ;  /* 0x00072800011c7983 */ /* 0x000ee20000300a00 */
[----:B------:R-:W-:Y:S01]  /*7ef0*/  ISETP.GE.U32.AND P2, PT, R0, 0x7fffff79, PT ;  /* 0x7fffff790000780c */ /* 0x000fe20003f46070 */
[----:B----4-:R-:W-:-:S04]  /*7f00*/  IMAD.WIDE R26, R136, 0x4, R26 ;  /* 0x00000004881a7825 */ /* 0x010fc800078e021a */
[C---:B------:R-:W-:Y:S01]  /*7f10*/  IMAD.WIDE R22, R136.reuse, 0x4, R22 ;  /* 0x0000000488167825 */ /* 0x040fe200078e0216 */
[----:B------:R4:W-:Y:S04]  /*7f20*/  STL.64 [R1+0x180], R26 ;  /* 0x0001801a01007387 */ /* 0x0009e80000100a00 */
[----:B------:R1:W-:Y:S04]  /*7f30*/  STL.64 [R1+0x178], R22 ;  /* 0x0001781601007387 */ /* 0x0003e80000100a00 */
[----:B------:R1:W-:Y:S04]  /*7f40*/  LDGSTS.E [R201+0x32800], desc[UR26][R26.64], !P4 ;  /* 0x328000001ac97fae */ /* 0x0003e8000e1a101a */
[----:B------:R1:W-:Y:S01]  /*7f50*/  LDGSTS.E [R201+0x32a00], desc[UR26][R22.64], !P4 ;  /* 0x32a0000016c97fae */ /* 0x0003e2000e1a101a */
[----:B--2---:R-:W-:-:S03]  /*7f60*/  IMAD.WIDE R20, R136, 0x4, R20 ;  /* 0x0000000488147825 */ /* 0x004fc600078e0214 */
[----:B----4-:R-:W2:Y:S01]  /*7f70*/  LDL.LU.64 R26, [R1+0x720] ;  /* 0x00072000011a7983 */ /* 0x010ea20000300a00 */
[----:B------:R-:W-:-:S03]  /*7f80*/  IMAD.WIDE R94, R136, 0x4, R94 ;  /* 0x00000004885e7825 */ /* 0x000fc600078e025e */
[----:B------:R4:W-:Y:S04]  /*7f90*/  STL.64 [R1+0x170], R20 ;  /* 0x0001701401007387 */ /* 0x0009e80000100a00 */
[----:B-1----:R-:W2:Y:S04]  /*7fa0*/  LDL.LU.64 R22, [R1+0x718] ;  /* 0x0007180001167983 */ /* 0x002ea80000300a00 */
[----:B------:R1:W-:Y:S04]  /*7fb0*/  STL.64 [R1+0x168], R94 ;  /* 0x0001685e01007387 */ /* 0x0003e80000100a00 */
[----:B------:R1:W-:Y:S04]  /*7fc0*/  LDGSTS.E [R201+0x32c00], desc[UR26][R20.64], !P4 ;  /* 0x32c0000014c97fae */ /* 0x0003e8000e1a101a */
[----:B------:R1:W-:Y:S01]  /*7fd0*/  LDGSTS.E [R201+0x32e00], desc[UR26][R94.64], !P4 ;  /* 0x32e000005ec97fae */ /* 0x0003e2000e1a101a */
[----:B------:R-:W-:-:S03]  /*7fe0*/  IMAD.WIDE R96, R136, 0x4, R96 ;  /* 0x0000000488607825 */ /* 0x000fc600078e0260 */
[----:B----4-:R-:W4:Y:S01]  /*7ff0*/  LDL.LU.64 R20, [R1+0x710] ;  /* 0x0007100001147983 */ /* 0x010f220000300a00 */
[----:B------:R-:W-:-:S03]  /*8000*/  IMAD.WIDE R98, R136, 0x4, R98 ;  /* 0x0000000488627825 */ /* 0x000fc600078e0262 */
[----:B-1----:R-:W4:Y:S01]  /*8010*/  LDL.LU.64 R94, [R1+0x708] ;  /* 0x00070800015e7983 */ /* 0x002f220000300a00 */
[----:B------:R-:W-:-:S03]  /*8020*/  IMAD.WIDE R240, R136, 0x4, R240 ;  /* 0x0000000488f07825 */ /* 0x000fc600078e02f0 */
[----:B------:R1:W-:Y:S01]  /*8030*/  STL.64 [R1+0x160], R96 ;  /* 0x0001606001007387 */ /* 0x0003e20000100a00 */
[----:B------:R-:W-:-:S03]  /*8040*/  IMAD.WIDE R244, R136, 0x4, R244 ;  /* 0x0000000488f47825 */ /* 0x000fc600078e02f4 */
[----:B------:R1:W-:Y:S04]  /*8050*/  STL.64 [R1+0x158], R98 ;  /* 0x0001586201007387 */ /* 0x0003e80000100a00 */
[----:B------:R1:W-:Y:S04]  /*8060*/  LDGSTS.E [R201+0x33000], desc[UR26][R96.64], !P5 ;  /* 0x3300000060c97fae */ /* 0x0003e8000e9a101a */
[----:B------:R2:W-:Y:S04]  /*8070*/  LDGSTS.E [R201+0x33200], desc[UR26][R98.64], !P5 ;  /* 0x3320000062c97fae */ /* 0x0005e8000e9a101a */
[----:B------:R-:W-:Y:S04]  /*8080*/  LDGSTS.E [R201+0x33400], desc[UR26][R240.64], !P5 ;  /* 0x33400000f0c97fae */ /* 0x000fe8000e9a101a */
[----:B-1----:R-:W4:Y:S04]  /*8090*/  LDL.LU.64 R96, [R1+0x700] ;  /* 0x0007000001607983 */ /* 0x002f280000300a00 */
[----:B------:R1:W-:Y:S04]  /*80a0*/  STL.64 [R1+0x150], R240 ;  /* 0x000150f001007387 */ /* 0x0003e80000100a00 */
[----:B------:R-:W4:Y:S01]  /*80b0*/  LDL.LU.64 R98, [R1+0x6f8] ;  /* 0x0006f80001627983 */ /* 0x000f220000300a00 */
[----:B---3--:R-:W-:-:S03]  /*80c0*/  IMAD.WIDE R248, R136, 0x4, R248 ;  /* 0x0000000488f87825 */ /* 0x008fc600078e02f8 */
[----:B------:R3:W-:Y:S04]  /*80d0*/  STL.64 [R1+0x148], R244 ;  /* 0x000148f401007387 */ /* 0x0007e80000100a00 */
[----:B-1----:R-:W4:Y:S01]  /*80e0*/  LDL.LU.64 R240, [R1+0x6f0] ;  /* 0x0006f00001f07983 */ /* 0x002f220000300a00 */
[----:B------:R-:W-:-:S03]  /*80f0*/  IMAD.WIDE R204, R136, 0x4, R204 ;  /* 0x0000000488cc7825 */ /* 0x000fc600078e02cc */
[----:B------:R1:W-:Y:S01]  /*8100*/  LDGSTS.E [R201+0x33600], desc[UR26][R244.64], !P5 ;  /* 0x33600000f4c97fae */ /* 0x0003e2000e9a101a */
[----:B------:R-:W-:-:S03]  /*8110*/  IMAD.WIDE R250, R136, 0x4, R250 ;  /* 0x0000000488fa7825 */ /* 0x000fc600078e02fa */
[----:B------:R-:W-:Y:S04]  /*8120*/  LDGSTS.E [R201+0x33800], desc[UR26][R248.64], !P2 ;  /* 0x33800000f8c97fae */ /* 0x000fe8000d1a101a */
[----:B------:R-:W-:Y:S04]  /*8130*/  LDGSTS.E [R201+0x33a00], desc[UR26][R204.64], !P2 ;  /* 0x33a00000ccc97fae */ /* 0x000fe8000d1a101a */
[----:B---3--:R-:W1:Y:S04]  /*8140*/  LDL.LU.64 R244, [R1+0x6e8] ;  /* 0x0006e80001f47983 */ /* 0x008e680000300a00 */
[----:B------:R3:W-:Y:S04]  /*8150*/  STL.64 [R1+0x140], R248 ;  /* 0x000140f801007387 */ /* 0x0007e80000100a00 */
[----:B------:R3:W-:Y:S01]  /*8160*/  STL.64 [R1+0x138], R204 ;  /* 0x000138cc01007387 */ /* 0x0007e20000100a00 */
[----:B------:R-:W-:-:S02]  /*8170*/  IADD3 R0, PT, PT, R243, -0x69, RZ ;  /* 0xffffff97f3007810 */ /* 0x000fc40007ffe0ff */
[----:B------:R-:W3:Y:S01]  /*8180*/  LDC R243, c[0x0][0x3a0] ;  /* 0x0000e800fff37b82 */ /* 0x000ee20000000800 */
[----:B------:R-:W-:Y:S01]  /*8190*/  IMAD.WIDE R246, R136, 0x4, R246 ;  /* 0x0000000488f67825 */ /* 0x000fe200078e02f6 */
[----:B------:R-:W-:Y:S04]  /*81a0*/  LDGSTS.E [R201+0x33c00], desc[UR26][R250.64], !P2 ;  /* 0x33c00000fac97fae */ /* 0x000fe8000d1a101a */
[----:B---3--:R-:W3:Y:S04]  /*81b0*/  LDL.LU.64 R248, [R1+0x6e0] ;  /* 0x0006e00001f87983 */ /* 0x008ee80000300a00 */
[----:B------:R-:W-:Y:S04]  /*81c0*/  STL.64 [R1+0x130], R250 ;  /* 0x000130fa01007387 */ /* 0x000fe80000100a00 */
[----:B------:R-:W3:Y:S01]  /*81d0*/  LDL.LU.64 R204, [R1+0x6d8] ;  /* 0x0006d80001cc7983 */ /* 0x000ee20000300a00 */
[----:B------:R-:W-:Y:S01]  /*81e0*/  ISETP.GE.U32.AND P6, PT, R0, 0x7fffff78, PT ;  /* 0x7fffff780000780c */ /* 0x000fe20003fc6070 */
[----:B------:R-:W-:-:S02]  /*81f0*/  VIADD R0, R3, 0xffffff96 ;  /* 0xffffff9603007836 */ /* 0x000fc40000000000 */
[----:B------:R-:W2:Y:S01]  /*8200*/  LDC R3, c[0x0][0x3a0] ;  /* 0x0000e800ff037b82 */ /* 0x000ea20000000800 */
[----:B------:R3:W-:Y:S02]  /*8210*/  LDGSTS.E [R201+0x33e00], desc[UR26][R246.64], !P2 ;  /* 0x33e00000f6c97fae */ /* 0x0007e4000d1a101a */
[----:B------:R-:W-:Y:S01]  /*8220*/  ISETP.GE.U32.AND P4, PT, R0, 0x7fffff77, PT ;  /* 0x7fffff770000780c */ /* 0x000fe20003f86070 */
[----:B------:R-:W-:-:S04]  /*8230*/  VIADD R0, R242, 0xffffff95 ;  /* 0xffffff95f2007836 */ /* 0x000fc80000000000 */
[----:B------:R-:W1:Y:S01]  /*8240*/  LDC R242, c[0x0][0x3a0] ;  /* 0x0000e800fff27b82 */ /* 0x000e620000000800 */
[----:B------:R-:W-:Y:S01]  /*8250*/  ISETP.GE.U32.AND P5, PT, R0, 0x7fffff76, PT ;  /* 0x7fffff760000780c */ /* 0x000fe20003fa6070 */
[----:B------:R3:W-:Y:S01]  /*8260*/  STL.64 [R1+0x128], R246 ;  /* 0x000128f601007387 */ /* 0x0007e20000100a00 */
[----:B------:R-:W-:-:S05]  /*8270*/  IADD3 R0, PT, PT, R243, -0x6c, RZ ;  /* 0xffffff94f3007810 */ /* 0x000fca0007ffe0ff */
[----:B------:R-:W1:Y:S01]  /*8280*/  LDC R243, c[0x0][0x3a0] ;  /* 0x0000e800fff37b82 */ /* 0x000e620000000800 */
[----:B------:R-:W-:Y:S01]  /*8290*/  ISETP.GE.U32.AND P2, PT, R0, 0x7fffff75, PT ;  /* 0x7fffff750000780c */ /* 0x000fe20003f46070 */
[----:B--2---:R-:W-:-:S06]  /*82a0*/  VIADD R0, R3, 0xffffff93 ;  /* 0xffffff9303007836 */ /* 0x004fcc0000000000 */
[----:B------:R-:W2:Y:S01]  /*82b0*/  LDC R3, c[0x0][0x3a0] ;  /* 0x0000e800ff037b82 */ /* 0x000ea20000000800 */
[----:B------:R-:W-:-:S04]  /*82c0*/  IMAD.WIDE R28, R136, 0x4, R28 ;  /* 0x00000004881c7825 */ /* 0x000fc800078e021c */
        /* <DEDUP_REMOVED lines=18> */
[----:B----4-:R-:W-:-:S04]  /*83f0*/  IMAD.WIDE R20, R136, 0x4, R20 ;  /* 0x0000000488147825 */ /* 0x010fc800078e0214 */
[----:B------:R-:W-:-:S04]  /*8400*/  IMAD.WIDE R94, R136, 0x4, R94 ;  /* 0x00000004885e7825 */ /* 0x000fc800078e025e */
[----:B------:R-:W-:-:S04]  /*8410*/  IMAD.WIDE R96, R136, 0x4, R96 ;  /* 0x0000000488607825 */ /* 0x000fc800078e0260 */
[----:B------:R-:W-:-:S04]  /*8420*/  IMAD.WIDE R98, R136, 0x4, R98 ;  /* 0x0000000488627825 */ /* 0x000fc800078e0262 */
[----:B-1----:R-:W-:-:S04]  /*8430*/  IMAD.WIDE R244, R136, 0x4, R244 ;  /* 0x0000000488f47825 */ /* 0x002fc800078e02f4 */
[----:B---3--:R-:W-:-:S04]  /*8440*/  IMAD.WIDE R246, R136, 0x4, R248 ;  /* 0x0000000488f67825 */ /* 0x008fc800078e02f8 */
[----:B------:R-:W-:-:S04]  /*8450*/  IMAD.WIDE R250, R136, 0x4, R204 ;  /* 0x0000000488fa7825 */ /* 0x000fc800078e02cc */
[----:B------:R-:W-:Y:S01]  /*8460*/  IMAD.WIDE R204, R136, 0x4, R240 ;  /* 0x0000000488cc7825 */ /* 0x000fe200078e02f0 */
[----:B------:R-:W-:Y:S04]  /*8470*/  STL.64 [R1+0x120], R250 ;  /* 0x000120fa01007387 */ /* 0x000fe80000100a00 */
[----:B------:R-:W-:Y:S04]  /*8480*/  LDGSTS.E [R201+0x34000], desc[UR26][R250.64], !P6 ;  /* 0x34000000fac97fae */ /* 0x000fe8000f1a101a */
        /* <DEDUP_REMOVED lines=13> */
[----:B------:R1:W-:Y:S01]  /*8560*/  LDGSTS.E [R201+0x34e00], desc[UR26][R20.64], !P4 ;  /* 0x34e0000014c97fae */ /* 0x0003e2000e1a101a */
[----:B------:R-:W-:Y:S01]  /*8570*/  ISETP.GE.U32.AND P6, PT, R0, 0x7fffff74, PT ;  /* 0x7fffff740000780c */ /* 0x000fe20003fc6070 */
[----:B------:R-:W-:-:S02]  /*8580*/  VIADD R0, R242, 0xffffff92 ;  /* 0xffffff92f2007836 */ /* 0x000fc40000000000 */
[----:B------:R3:W-:Y:S04]  /*8590*/  STL.64 [R1+0xe0], R22 ;  /* 0x0000e01601007387 */ /* 0x0007e80000100a00 */
[----:B------:R3:W-:Y:S01]  /*85a0*/  LDGSTS.E [R201+0x35000], desc[UR26][R22.64], !P5 ;  /* 0x3500000016c97fae */ /* 0x0007e2000e9a101a */
[----:B-1----:R-:W1:Y:S03]  /*85b0*/  LDC R20, c[0x0][0x3a0] ;  /* 0x0000e800ff147b82 */ /* 0x002e660000000800 */
[----:B------:R4:W-:Y:S01]  /*85c0*/  STL.64 [R1+0xd8], R26 ;  /* 0x0000d81a01007387 */ /* 0x0009e20000100a00 */
[----:B------:R-:W-:-:S03]  /*85d0*/  ISETP.GE.U32.AND P4, PT, R0, 0x7fffff73, PT ;  /* 0x7fffff730000780c */ /* 0x000fc60003f86070 */
[----:B------:R4:W-:Y:S01]  /*85e0*/  LDGSTS.E [R201+0x35200], desc[UR26][R26.64], !P5 ;  /* 0x352000001ac97fae */ /* 0x0009e2000e9a101a */
[----:B---3--:R-:W3:Y:S03]  /*85f0*/  LDC R22, c[0x0][0x3a0] ;  /* 0x0000e800ff167b82 */ /* 0x008ee60000000800 */
[----:B------:R2:W-:Y:S01]  /*8600*/  STL.64 [R1+0xd0], R28 ;  /* 0x0000d01c01007387 */ /* 0x0005e20000100a00 */
[----:B------:R-:W-:-:S03]  /*8610*/  IADD3 R0, PT, PT, R243, -0x6f, RZ ;  /* 0xffffff91f3007810 */ /* 0x000fc60007ffe0ff */
[----:B------:R2:W-:Y:S01]  /*8620*/  LDGSTS.E [R201+0x35400], desc[UR26][R28.64], !P5 ;  /* 0x354000001cc97fae */ /* 0x0005e2000e9a101a */
[----:B------:R-:W-:Y:S01]  /*8630*/  IMAD.WIDE R240, R136, 0x4, R34 ;  /* 0x0000000488f07825 */ /* 0x000fe200078e0222 */
[----:B------:R-:W1:Y:S02]  /*8640*/  LDC R21, c[0x0][0x3a0] ;  /* 0x0000e800ff157b82 */ /* 0x000e640000000800 */
[----:B------:R2:W-:Y:S04]  /*8650*/  STL.64 [R1+0xc8], R30 ;  /* 0x0000c81e01007387 */ /* 0x0005e80000100a00 */
[----:B------:R2:W-:Y:S01]  /*8660*/  LDGSTS.E [R201+0x35600], desc[UR26][R30.64], !P5 ;  /* 0x356000001ec97fae */ /* 0x0005e2000e9a101a */
[----:B------:R-:W-:Y:S01]  /*8670*/  ISETP.GE.U32.AND P5, PT, R0, 0x7fffff72, PT ;  /* 0x7fffff720000780c */ /* 0x000fe20003fa6070 */
[C---:B----4-:R-:W-:Y:S01]  /*8680*/  IMAD.WIDE R26, R136.reuse, 0x4, R38 ;  /* 0x00000004881a7825 */ /* 0x050fe200078e0226 */
[----:B------:R-:W4:Y:S03]  /*8690*/  LDC R23, c[0x0][0x3a0] ;  /* 0x0000e800ff177b82 */ /* 0x000f260000000800 */
[----:B--2---:R-:W-:-:S04]  /*86a0*/  IMAD.WIDE R28, R136, 0x4, R36 ;  /* 0x00000004881c7825 */ /* 0x004fc800078e0224 */
[C---:B------:R-:W-:Y:S01]  /*86b0*/  IMAD.WIDE R250, R136.reuse, 0x4, R84 ;  /* 0x0000000488fa7825 */ /* 0x040fe200078e0254 */
[----:B------:R-:W2:Y:S03]  /*86c0*/  LDC R34, c[0x0][0x3a0] ;  /* 0x0000e800ff227b82 */ /* 0x000ea60000000800 */
[----:B------:R-:W-:-:S04]  /*86d0*/  IMAD.WIDE R30, R136, 0x4, R32 ;  /* 0x00000004881e7825 */ /* 0x000fc800078e0220 */
[----:B------:R-:W-:Y:S01]  /*86e0*/  VIADD R0, R3, 0xffffff90 ;  /* 0xffffff9003007836 */ /* 0x000fe20000000000 */
[----:B------:R3:W-:Y:S01]  /*86f0*/  LDGSTS.E [R201+0x35800], desc[UR26][R30.64], !P2 ;  /* 0x358000001ec97fae */ /* 0x0007e2000d1a101a */
[----:B------:R-:W2:Y:S01]  /*8700*/  LDC R3, c[0x0][0x3a0] ;  /* 0x0000e800ff037b82 */ /* 0x000ea20000000800 */
[C---:B------:R-:W-:Y:S02]  /*8710*/  IMAD.WIDE R32, R136.reuse, 0x4, R40 ;  /* 0x0000000488207825 */ /* 0x040fe400078e0228 */
[----:B------:R3:W-:Y:S04]  /*8720*/  STL.64 [R1+0xc0], R30 ;  /* 0x0000c01e01007387 */ /* 0x0007e80000100a00 */
[----:B------:R-:W-:Y:S04]  /*8730*/  LDGSTS.E [R201+0x35a00], desc[UR26][R240.64], !P2 ;  /* 0x35a00000f0c97fae */ /* 0x000fe8000d1a101a */
[----:B------:R1:W-:Y:S04]  /*8740*/  STL.64 [R1+0xb8], R28 ;  /* 0x0000b81c01007387 */ /* 0x0003e80000100a00 */
[----:B------:R1:W-:Y:S01]  /*8750*/  LDGSTS.E [R201+0x35c00], desc[UR26][R28.64], !P2 ;  /* 0x35c000001cc97fae */ /* 0x0003e2000d1a101a */
[----:B---3--:R-:W-:-:S02]  /*8760*/  IMAD.WIDE R30, R136, 0x4, R42 ;  /* 0x00000004881e7825 */ /* 0x008fc400078e022a */
[----:B------:R-:W3:Y:S01]  /*8770*/  LDC R42, c[0x0][0x3a0] ;  /* 0x0000e800ff2a7b82 */ /* 0x000ee20000000800 */
[----:B------:R4:W-:Y:S04]  /*8780*/  STL.64 [R1+0xb0], R26 ;  /* 0x0000b01a01007387 */ /* 0x0009e80000100a00 */
[----:B------:R4:W-:Y:S01]  /*8790*/  LDGSTS.E [R201+0x35e00], desc[UR26][R26.64], !P2 ;  /* 0x35e000001ac97fae */ /* 0x0009e2000d1a101a */
[----:B------:R-:W-:Y:S01]  /*87a0*/  ISETP.GE.U32.AND P2, PT, R0, 0x7fffff71, PT ;  /* 0x7fffff710000780c */ /* 0x000fe20003f46070 */
[----:B-1----:R-:W-:Y:S02]  /*87b0*/  VIADD R0, R20, 0xffffff8f ;  /* 0xffffff8f14007836 */ /* 0x002fe40000000000 */
[C---:B------:R-:W-:Y:S01]  /*87c0*/  IMAD.WIDE R28, R136.reuse, 0x4, R44 ;  /* 0x00000004881c7825 */ /* 0x040fe200078e022c */
[----:B------:R1:W-:Y:S01]  /*87d0*/  LDGSTS.E [R201+0x36000], desc[UR26][R32.64], !P6 ;  /* 0x3600000020c97fae */ /* 0x0003e2000f1a101a */
[----:B------:R-:W2:Y:S03]  /*87e0*/  LDC R20, c[0x0][0x3a0] ;  /* 0x0000e800ff147b82 */ /* 0x000ea60000000800 */
[----:B------:R1:W-:Y:S01]  /*87f0*/  LDGSTS.E [R201+0x36200], desc[UR26][R30.64], !P6 ;  /* 0x362000001ec97fae */ /* 0x0003e2000f1a101a */
[----:B----4-:R-:W-:-:S03]  /*8800*/  IMAD.WIDE R26, R136, 0x4, R46 ;  /* 0x00000004881a7825 */ /* 0x010fc600078e022e */
[----:B------:R4:W-:Y:S04]  /*8810*/  LDGSTS.E [R201+0x36400], desc[UR26][R28.64], !P6 ;  /* 0x364000001cc97fae */ /* 0x0009e8000f1a101a */
[----:B------:R1:W-:Y:S01]  /*8820*/  LDGSTS.E [R201+0x36600], desc[UR26][R26.64], !P6 ;  /* 0x366000001ac97fae */ /* 0x0003e2000f1a101a */
[----:B------:R-:W-:Y:S02]  /*8830*/  ISETP.GE.U32.AND P6, PT, R0, 0x7fffff70, PT ;  /* 0x7fffff700000780c */ /* 0x000fe40003fc6070 */
[----:B------:R-:W-:Y:S01]  /*8840*/  IADD3 R0, PT, PT, R22, -0x72, RZ ;  /* 0xffffff8e16007810 */ /* 0x000fe20007ffe0ff */
[----:B------:R1:W-:Y:S01]  /*8850*/  STL.64 [R1+0xa8], R32 ;  /* 0x0000a82001007387 */ /* 0x0003e20000100a00 */
[----:B------:R-:W2:Y:S03]  /*8860*/  LDC R22, c[0x0][0x3a0] ;  /* 0x0000e800ff167b82 */ /* 0x000ea60000000800 */
[----:B------:R4:W-:Y:S04]  /*8870*/  STL.64 [R1+0xa0], R30 ;  /* 0x0000a01e01007387 */ /* 0x0009e80000100a00 */
[----:B------:R3:W-:Y:S01]  /*8880*/  STL.64 [R1+0x98], R28 ;  /* 0x0000981c01007387 */ /* 0x0007e20000100a00 */
[----:B-1----:R-:W-:-:S03]  /*8890*/  IMAD.WIDE R32, R136, 0x4, R48 ;  /* 0x0000000488207825 */ /* 0x002fc600078e0230 */
[----:B------:R1:W-:Y:S01]  /*88a0*/  STL.64 [R1+0x90], R26 ;  /* 0x0000901a01007387 */ /* 0x0003e20000100a00 */
[----:B------:R-:W2:Y:S01]  /*88b0*/  LDC R48, c[0x0][0x3a0] ;  /* 0x0000e800ff307b82 */ /* 0x000ea20000000800 */
[C---:B----4-:R-:W-:Y:S02]  /*88c0*/  IMAD.WIDE R30, R136.reuse, 0x4, R50 ;  /* 0x00000004881e7825 */ /* 0x050fe400078e0232 */
[----:B------:R4:W-:Y:S02]  /*88d0*/  STL.64 [R1+0x88], R32 ;  /* 0x0000882001007387 */ /* 0x0009e40000100a00 */
[C---:B---3--:R-:W-:Y:S02]  /*88e0*/  IMAD.WIDE R28, R136.reuse, 0x4, R52 ;  /* 0x00000004881c7825 */ /* 0x048fe400078e0234 */
[----:B------:R4:W-:Y:S01]  /*88f0*/  LDGSTS.E [R201+0x36800], desc[UR26][R32.64], !P4 ;  /* 0x3680000020c97fae */ /* 0x0009e2000e1a101a */
[----:B------:R-:W3:Y:S01]  /*8900*/  LDC R49, c[0x0][0x3a0] ;  /* 0x0000e800ff317b82 */ /* 0x000ee20000000800 */
[----:B-1----:R-:W-:-:S02]  /*8910*/  IMAD.WIDE R26, R136, 0x4, R54 ;  /* 0x00000004881a7825 */ /* 0x002fc400078e0236 */
[----:B------:R1:W-:Y:S04]  /*8920*/  STL.64 [R1+0x80], R30 ;  /* 0x0000801e01007387 */ /* 0x0003e80000100a00 */
[----:B------:R1:W-:Y:S01]  /*8930*/  LDGSTS.E [R201+0x36a00], desc[UR26][R30.64], !P4 ;  /* 0x36a000001ec97fae */ /* 0x0003e2000e1a101a */
[----:B----4-:R-:W-:-:S03]  /*8940*/  IMAD.WIDE R32, R136, 0x4, R56 ;  /* 0x0000000488207825 */ /* 0x010fc600078e0238 */
[----:B------:R4:W-:Y:S04]  /*8950*/  STL.64 [R1+0x78], R28 ;  /* 0x0000781c01007387 */ /* 0x0009e80000100a00 */
[----:B------:R4:W-:Y:S01]  /*8960*/  LDGSTS.E [R201+0x36c00], desc[UR26][R28.64], !P4 ;  /* 0x36c000001cc97fae */ /* 0x0009e2000e1a101a */
[----:B-1----:R-:W-:-:S03]  /*8970*/  IMAD.WIDE R30, R136, 0x4, R58 ;  /* 0x00000004881e7825 */ /* 0x002fc600078e023a */
[----:B------:R1:W-:Y:S04]  /*8980*/  STL.64 [R1+0x70], R26 ;  /* 0x0000701a01007387 */ /* 0x0003e80000100a00 */
[----:B------:R1:W-:Y:S01]  /*8990*/  LDGSTS.E [R201+0x36e00], desc[UR26][R26.64], !P4 ;  /* 0x36e000001ac97fae */ /* 0x0003e2000e1a101a */
[----:B------:R-:W-:Y:S01]  /*89a0*/  ISETP.GE.U32.AND P4, PT, R0, 0x7fffff6f, PT ;  /* 0x7fffff6f0000780c */ /* 0x000fe20003f86070 */
[----:B----4-:R-:W-:Y:S02]  /*89b0*/  IMAD.WIDE R28, R136, 0x4, R60 ;  /* 0x00000004881c7825 */ /* 0x010fe400078e023c */
[----:B------:R4:W-:Y:S02]  /*89c0*/  STL.64 [R1+0x68], R32 ;  /* 0x0000682001007387 */ /* 0x0009e40000100a00 */
[----:B--2---:R-:W-:-:S02]  /*89d0*/  VIADD R0, R3, 0xffffff8d ;  /* 0xffffff8d03007836 */ /* 0x004fc40000000000 */
[----:B------:R4:W-:Y:S01]  /*89e0*/  LDGSTS.E [R201+0x37000], desc[UR26][R32.64], !P5 ;  /* 0x3700000020c97fae */ /* 0x0009e2000e9a101a */
[----:B------:R-:W2:Y:S01]  /*89f0*/  LDC R3, c[0x0][0x3a0] ;  /* 0x0000e800ff037b82 */ /* 0x000ea20000000800 */
[C---:B-1----:R-:W-:Y:S02]  /*8a00*/  IMAD.WIDE R26, R136.reuse, 0x4, R62 ;  /* 0x00000004881a7825 */ /* 0x042fe400078e023e */
        /* <DEDUP_REMOVED lines=10> */
[----:B------:R4:W-:Y:S02]  /*8ab0*/  LDGSTS.E [R201+0x37800], desc[UR26][R32.64], !P2 ;  /* 0x3780000020c97fae */ /* 0x0009e4000d1a101a */
[----:B------:R-:W-:-:S02]  /*8ac0*/  VIADD R0, R21, 0xffffff8c ;  /* 0xffffff8c15007836 */ /* 0x000fc40000000000 */
[----:B------:R2:W-:Y:S01]  /*8ad0*/  LDGSTS.E [R201+0x37a00], desc[UR26][R30.64], !P2 ;  /* 0x37a000001ec97fae */ /* 0x0005e2000d1a101a */
[----:B------:R-:W3:Y:S01]  /*8ae0*/  LDC R21, c[0x0][0x3a0] ;  /* 0x0000e800ff157b82 */ /* 0x000ee20000000800 */
[----:B-1----:R-:W-:Y:S02]  /*8af0*/  IMAD.WIDE R26, R136, 0x4, R70 ;  /* 0x00000004881a7825 */ /* 0x002fe400078e0246 */
[----:B------:R1:W-:Y:S04]  /*8b00*/  LDGSTS.E [R201+0x37c00], desc[UR26][R28.64], !P2 ;  /* 0x37c000001cc97fae */ /* 0x0003e8000d1a101a */
[----:B------:R4:W-:Y:S04]  /*8b10*/  STL.64 [R1+0x48], R32 ;  /* 0x0000482001007387 */ /* 0x0009e80000100a00 */
[----:B------:R1:W-:Y:S01]  /*8b20*/  LDGSTS.E [R201+0x37e00], desc[UR26][R26.64], !P2 ;  /* 0x37e000001ac97fae */ /* 0x0003e2000d1a101a */
[----:B------:R-:W-:-:S02]  /*8b30*/  ISETP.GE.U32.AND P2, PT, R0, 0x7fffff6d, PT ;  /* 0x7fffff6d0000780c */ /* 0x000fc40003f46070 */
[----:B------:R-:W-:Y:S01]  /*8b40*/  IADD3 R0, PT, PT, R22, -0x75, RZ ;  /* 0xffffff8b16007810 */ /* 0x000fe20007ffe0ff */
[----:B------:R2:W-:Y:S01]  /*8b50*/  STL.64 [R1+0x40], R30 ;  /* 0x0000401e01007387 */ /* 0x0005e20000100a00 */
[----:B------:R-:W3:Y:S01]  /*8b60*/  LDC R22, c[0x0][0x3a0] ;  /* 0x0000e800ff167b82 */ /* 0x000ee20000000800 */
[C---:B----4-:R-:W-:Y:S02]  /*8b70*/  IMAD.WIDE R32, R136.reuse, 0x4, R72 ;  /* 0x0000000488207825 */ /* 0x050fe400078e0248 */
[----:B------:R1:W-:Y:S04]  /*8b80*/  STL.64 [R1+0x38], R28 ;  /* 0x0000381c01007387 */ /* 0x0003e80000100a00 */
[----:B------:R4:W-:Y:S01]  /*8b90*/  STL.64 [R1+0x30], R26 ;  /* 0x0000301a01007387 */ /* 0x0009e20000100a00 */
[----:B--2---:R-:W-:-:S03]  /*8ba0*/  IMAD.WIDE R30, R136, 0x4, R74 ;  /* 0x00000004881e7825 */ /* 0x004fc600078e024a */
[----:B------:R-:W-:Y:S01]  /*8bb0*/  STL.64 [R1+0x28], R32 ;  /* 0x0000282001007387 */ /* 0x000fe20000100a00 */
[----:B-1----:R-:W-:-:S03]  /*8bc0*/  IMAD.WIDE R28, R136, 0x4, R76 ;  /* 0x00000004881c7825 */ /* 0x002fc600078e024c */
[----:B------:R-:W-:Y:S01]  /*8bd0*/  LDGSTS.E [R201+0x38000], desc[UR26][R32.64], !P6 ;  /* 0x3800000020c97fae */ /* 0x000fe2000f1a101a */
[----:B----4-:R-:W-:-:S03]  /*8be0*/  IMAD.WIDE R26, R136, 0x4, R78 ;  /* 0x00000004881a7825 */ /* 0x010fc600078e024e */
[----:B------:R-:W-:Y:S04]  /*8bf0*/  STL.64 [R1+0x20], R30 ;  /* 0x0000201e01007387 */ /* 0x000fe80000100a00 */
[----:B------:R-:W-:Y:S04]  /*8c00*/  LDGSTS.E [R201+0x38200], desc[UR26][R30.64], !P6 ;  /* 0x382000001ec97fae */ /* 0x000fe8000f1a101a */
[----:B------:R1:W-:Y:S04]  /*8c10*/  STL.64 [R1+0x18], R28 ;  /* 0x0000181c01007387 */ /* 0x0003e80000100a00 */
[----:B------:R1:W-:Y:S01]  /*8c20*/  LDGSTS.E [R201+0x38400], desc[UR26][R28.64], !P6 ;  /* 0x384000001cc97fae */ /* 0x0003e2000f1a101a */
[----:B------:R-:W-:-:S02]  /*8c30*/  IMAD.WIDE R248, R136, 0x4, R86 ;  /* 0x0000000488f87825 */ /* 0x000fc400078e0256 */
[----:B------:R-:W2:Y:S01]  /*8c40*/  LDC R86, c[0x0][0x3a0] ;  /* 0x0000e800ff567b82 */ /* 0x000ea20000000800 */
[----:B------:R4:W-:Y:S04]  /*8c50*/  STL.64 [R1+0x10], R26 ;  /* 0x0000101a01007387 */ /* 0x0009e80000100a00 */
[----:B------:R4:W-:Y:S01]  /*8c60*/  LDGSTS.E [R201+0x38600], desc[UR26][R26.64], !P6 ;  /* 0x386000001ac97fae */ /* 0x0009e2000f1a101a */
[----:B------:R-:W-:Y:S01]  /*8c70*/  ISETP.GE.U32.AND P6, PT, R0, 0x7fffff6c, PT ;  /* 0x7fffff6c0000780c */ /* 0x000fe20003fc6070 */
[----:B-1----:R-:W-:-:S04]  /*8c80*/  IMAD.WIDE R28, R136, 0x4, R80 ;  /* 0x00000004881c7825 */ /* 0x002fc800078e0250 */
[----:B------:R-:W-:Y:S01]  /*8c90*/  VIADD R0, R20, 0xffffff8a ;  /* 0xffffff8a14007836 */ /* 0x000fe20000000000 */
[----:B------:R-:W-:Y:S01]  /*8ca0*/  LDGSTS.E [R201+0x38800], desc[UR26][R28.64], !P4 ;  /* 0x388000001cc97fae */ /* 0x000fe2000e1a101a */
[----:B------:R-:W1:Y:S01]  /*8cb0*/  LDC R20, c[0x0][0x3a0] ;  /* 0x0000e800ff147b82 */ /* 0x000e620000000800 */
[----:B----4-:R-:W-:-:S05]  /*8cc0*/  IMAD.WIDE R26, R136, 0x4, R82 ;  /* 0x00000004881a7825 */ /* 0x010fca00078e0252 */
[----:B------:R4:W-:Y:S01]  /*8cd0*/  LDGSTS.E [R201+0x38a00], desc[UR26][R26.64], !P4 ;  /* 0x38a000001ac97fae */ /* 0x0009e2000e1a101a */
[----:B------:R-:W-:-:S03]  /*8ce0*/  IMAD.WIDE R246, R136, 0x4, R88 ;  /* 0x0000000488f67825 */ /* 0x000fc600078e0258 */
[----:B------:R-:W-:Y:S01]  /*8cf0*/  LDGSTS.E [R201+0x38c00], desc[UR26][R250.64], !P4 ;  /* 0x38c00000fac97fae */ /* 0x000fe2000e1a101a */
[----:B------:R-:W-:-:S03]  /*8d00*/  IMAD.WIDE R244, R136, 0x4, R90 ;  /* 0x0000000488f47825 */ /* 0x000fc600078e025a */
[----:B------:R-:W-:Y:S01]  /*8d10*/  LDGSTS.E [R201+0x38e00], desc[UR26][R248.64], !P4 ;  /* 0x38e00000f8c97fae */ /* 0x000fe2000e1a101a */
[----:B------:R-:W-:Y:S01]  /*8d20*/  ISETP.GE.U32.AND P4, PT, R0, 0x7fffff6b, PT ;  /* 0x7fffff6b0000780c */ /* 0x000fe20003f86070 */
[----:B------:R-:W-:Y:S02]  /*8d30*/  IMAD.WIDE R242, R136, 0x4, R92 ;  /* 0x0000000488f27825 */ /* 0x000fe400078e025c */
[----:B------:R-:W-:Y:S02]  /*8d40*/  LDGSTS.E [R201+0x39000], desc[UR26][R246.64], !P5 ;  /* 0x39000000f6c97fae */ /* 0x000fe4000e9a101a */
[----:B------:R-:W-:Y:S02]  /*8d50*/  VIADD R0, R3, 0xffffff89 ;  /* 0xffffff8903007836 */ /* 0x000fe40000000000 */
[----:B------:R-:W2:Y:S01]  /*8d60*/  LDC R3, c[0x0][0x3a0] ;  /* 0x0000e800ff037b82 */ /* 0x000ea20000000800 */
[----:B------:R-:W-:Y:S04]  /*8d70*/  LDGSTS.E [R201+0x39200], desc[UR26][R244.64], !P5 ;  /* 0x39200000f4c97fae */ /* 0x000fe8000e9a101a */
[----:B------:R-:W-:Y:S04]  /*8d80*/  LDGSTS.E [R201+0x39400], desc[UR26][R242.64], !P5 ;  /* 0x39400000f2c97fae */ /* 0x000fe8000e9a101a */
[----:B------:R-:W-:Y:S01]  /*8d90*/  LDGSTS.E [R201+0x39600], desc[UR26][R100.64], !P5 ;  /* 0x3960000064c97fae */ /* 0x000fe2000e9a101a */
[----:B------:R-:W-:-:S02]  /*8da0*/  ISETP.GE.U32.AND P5, PT, R0, 0x7fffff6a, PT ;  /* 0x7fffff6a0000780c */ /* 0x000fc40003fa6070 */
[----:B---3--:R-:W-:Y:S01]  /*8db0*/  IADD3 R0, PT, PT, R22, -0x78, RZ ;  /* 0xffffff8816007810 */ /* 0x008fe20007ffe0ff */
[----:B------:R-:W-:Y:S01]  /*8dc0*/  LDGSTS.E [R201+0x39800], desc[UR26][R108.64], !P2 ;  /* 0x398000006cc97fae */ /* 0x000fe2000d1a101a */
[----:B------:R-:W-:Y:S01]  /*8dd0*/  IMAD.WIDE R144, R136, 0x4, R144 ;  /* 0x0000000488907825 */ /* 0x000fe200078e0290 */
[----:B------:R-:W3:Y:S02]  /*8de0*/  LDC R22, c[0x0][0x3a0] ;  /* 0x0000e800ff167b82 */ /* 0x000ee40000000800 */
[----:B------:R-:W-:Y:S04]  /*8df0*/  LDGSTS.E [R201+0x39a00], desc[UR26][R110.64], !P2 ;  /* 0x39a000006ec97fae */ /* 0x000fe8000d1a101a */
[----:B------:R-:W-:Y:S04]  /*8e00*/  LDGSTS.E [R201+0x39c00], desc[UR26][R112.64], !P2 ;  /* 0x39c0000070c97fae */ /* 0x000fe8000d1a101a */
[----:B------:R-:W-:Y:S01]  /*8e10*/  LDGSTS.E [R201+0x39e00], desc[UR26][R102.64], !P2 ;  /* 0x39e0000066c97fae */ /* 0x000fe2000d1a101a */
[----:B------:R-:W-:Y:S01]  /*8e20*/  ISETP.GE.U32.AND P2, PT, R0, 0x7fffff69, PT ;  /* 0x7fffff690000780c */ /* 0x000fe20003f46070 */
[----:B------:R-:W-:-:S02]  /*8e30*/  VIADD R0, R21, 0xffffff87 ;  /* 0xffffff8715007836 */ /* 0x000fc40000000000 */
[----:B------:R-:W-:Y:S01]  /*8e40*/  LDGSTS.E [R201+0x3a000], desc[UR26][R116.64], !P6 ;  /* 0x3a00000074c97fae */ /* 0x000fe2000f1a101a */
[----:B------:R-:W-:Y:S01]  /*8e50*/  IMAD.WIDE R114, R136, 0x4, R114 ;  /* 0x0000000488727825 */ /* 0x000fe200078e0272 */
[----:B------:R-:W3:Y:S02]  /*8e60*/  LDC R21, c[0x0][0x3a0] ;  /* 0x0000e800ff157b82 */ /* 0x000ee40000000800 */
[----:B------:R-:W-:Y:S04]  /*8e70*/  LDGSTS.E [R201+0x3a200], desc[UR26][R118.64], !P6 ;  /* 0x3a20000076c97fae */ /* 0x000fe8000f1a101a */
[----:B------:R-:W-:Y:S04]  /*8e80*/  LDGSTS.E [R201+0x3a400], desc[UR26][R120.64], !P6 ;  /* 0x3a40000078c97fae */ /* 0x000fe8000f1a101a */
[----:B------:R-:W-:Y:S01]  /*8e90*/  LDGSTS.E [R201+0x3a600], desc[UR26][R104.64], !P6 ;  /* 0x3a60000068c97fae */ /* 0x000fe2000f1a101a */
[----:B------:R-:W-:Y:S01]  /*8ea0*/  ISETP.GE.U32.AND P6, PT, R0, 0x7fffff68, PT ;  /* 0x7fffff680000780c */ /* 0x000fe20003fc6070 */
[----:B-1----:R-:W-:-:S02]  /*8eb0*/  VIADD R0, R20, 0xffffff86 ;  /* 0xffffff8614007836 */ /* 0x002fc40000000000 */
[----:B------:R-:W-:Y:S01]  /*8ec0*/  LDGSTS.E [R201+0x3a800], desc[UR26][R124.64], !P4 ;  /* 0x3a8000007cc97fae */ /* 0x000fe2000e1a101a */
[C---:B------:R-:W-:Y:S01]  /*8ed0*/  IMAD.WIDE R166, R136.reuse, 0x4, R166 ;  /* 0x0000000488a67825 */ /* 0x040fe200078e02a6 */
[----:B------:R-:W1:Y:S02]  /*8ee0*/  LDC R20, c[0x0][0x3a0] ;  /* 0x0000e800ff147b82 */ /* 0x000e640000000800 */
[----:B------:R-:W-:Y:S04]  /*8ef0*/  LDGSTS.E [R201+0x3aa00], desc[UR26][R126.64], !P4 ;  /* 0x3aa000007ec97fae */ /* 0x000fe8000e1a101a */
[----:B------:R-:W-:Y:S01]  /*8f00*/  LDGSTS.E [R201+0x3ac00], desc[UR26][R128.64], !P4 ;  /* 0x3ac0000080c97fae */ /* 0x000fe2000e1a101a */
[----:B------:R-:W-:-:S03]  /*8f10*/  IMAD.WIDE R168, R136, 0x4, R168 ;  /* 0x0000000488a87825 */ /* 0x000fc600078e02a8 */
[----:B------:R-:W-:Y:S01]  /*8f20*/  LDGSTS.E [R201+0x3ae00], desc[UR26][R106.64], !P4 ;  /* 0x3ae000006ac97fae */ /* 0x000fe2000e1a101a */
[----:B------:R-:W-:Y:S02]  /*8f30*/  ISETP.GE.U32.AND P4, PT, R0, 0x7fffff67, PT ;  /* 0x7fffff670000780c */ /* 0x000fe40003f86070 */
[----:B--2---:R-:W-:Y:S01]  /*8f40*/  IADD3 R0, PT, PT, R3, -0x7b, RZ ;  /* 0xffffff8503007810 */ /* 0x004fe20007ffe0ff */
[----:B------:R-:W-:Y:S01]  /*8f50*/  LDGSTS.E [R201+0x3b000], desc[UR26][R132.64], !P5 ;  /* 0x3b00000084c97fae */ /* 0x000fe2000e9a101a */
[C---:B------:R-:W-:Y:S01]  /*8f60*/  IMAD.WIDE R154, R136.reuse, 0x4, R154 ;  /* 0x00000004889a7825 */ /* 0x040fe200078e029a */
[----:B------:R-:W2:Y:S02]  /*8f70*/  LDC R3, c[0x0][0x3a0] ;  /* 0x0000e800ff037b82 */ /* 0x000ea40000000800 */
[----:B------:R-:W-:Y:S01]  /*8f80*/  STL.64 [R1+0x8], R28 ;  /* 0x0000081c01007387 */ /* 0x000fe20000100a00 */
[----:B------:R-:W-:-:S03]  /*8f90*/  IMAD.WIDE R122, R136, 0x4, R122 ;  /* 0x00000004887a7825 */ /* 0x000fc600078e027a */
[----:B------:R-:W-:Y:S01]  /*8fa0*/  LDGSTS.E [R201+0x3b200], desc[UR26][R134.64], !P5 ;  /* 0x3b20000086c97fae */ /* 0x000fe2000e9a101a */
[----:B------:R-:W-:-:S03]  /*8fb0*/  IMAD.WIDE R226, R136, 0x4, R226 ;  /* 0x0000000488e27825 */ /* 0x000fc600078e02e2 */
[----:B------:R4:W-:Y:S01]  /*8fc0*/  STL.64 [R1], R26 ;  /* 0x0000001a01007387 */ /* 0x0009e20000100a00 */
[----:B------:R-:W-:-:S03]  /*8fd0*/  IMAD.WIDE R228, R136, 0x4, R228 ;  /* 0x0000000488e47825 */ /* 0x000fc600078e02e4 */
[----:B------:R-:W-:Y:S01]  /*8fe0*/  LDGSTS.E [R201+0x3b400], desc[UR26][R144.64], !P5 ;  /* 0x3b40000090c97fae */ /* 0x000fe2000e9a101a */
[----:B------:R-:W-:-:S03]  /*8ff0*/  IMAD.WIDE R162, R136, 0x4, R162 ;  /* 0x0000000488a27825 */ /* 0x000fc600078e02a2 */
[----:B------:R-:W-:Y:S04]  /*9000*/  STL.64 [R1+0x678], R250 ;  /* 0x000678fa01007387 */ /* 0x000fe80000100a00 */
[----:B------:R-:W-:Y:S01]  /*9010*/  LDGSTS.E [R201+0x3b600], desc[UR26][R114.64], !P5 ;  /* 0x3b60000072c97fae */ /* 0x000fe2000e9a101a */
[----:B------:R-:W-:-:S03]  /*9020*/  ISETP.GE.U32.AND P5, PT, R0, 0x7fffff66, PT ;  /* 0x7fffff660000780c */ /* 0x000fc60003fa6070 */
[----:B------:R-:W-:Y:S01]  /*9030*/  STL.64 [R1+0x680], R248 ;  /* 0x000680f801007387 */ /* 0x000fe20000100a00 */
[----:B------:R-:W-:-:S03]  /*9040*/  IMAD.WIDE R130, R136, 0x4, R130 ;  /* 0x0000000488827825 */ /* 0x000fc600078e0282 */
[----:B------:R-:W-:Y:S01]  /*9050*/  STL.64 [R1+0x668], R246 ;  /* 0x000668f601007387 */ /* 0x000fe20000100a00 */
[----:B------:R-:W-:-:S03]  /*9060*/  IMAD.WIDE R150, R136, 0x4, R150 ;  /* 0x0000000488967825 */ /* 0x000fc600078e0296 */
[----:B------:R-:W-:Y:S01]  /*9070*/  LDGSTS.E [R201+0x3b800], desc[UR26][R166.64], !P2 ;  /* 0x3b800000a6c97fae */ /* 0x000fe2000d1a101a */
[----:B------:R-:W-:-:S03]  /*9080*/  IMAD.WIDE R152, R136, 0x4, R152 ;  /* 0x0000000488987825 */ /* 0x000fc600078e0298 */
[----:B------:R-:W-:Y:S04]  /*9090*/  STL.64 [R1+0x670], R244 ;  /* 0x000670f401007387 */ /* 0x000fe80000100a00 */
[----:B------:R-:W-:Y:S01]  /*90a0*/  LDGSTS.E [R201+0x3ba00], desc[UR26][R168.64], !P2 ;  /* 0x3ba00000a8c97fae */ /* 0x000fe2000d1a101a */
[----:B------:R-:W-:-:S03]  /*90b0*/  IMAD.WIDE R146, R136, 0x4, R146 ;  /* 0x0000000488927825 */ /* 0x000fc600078e0292 */
[----:B------:R-:W-:Y:S04]  /*90c0*/  STL.64 [R1+0x688], R242 ;  /* 0x000688f201007387 */ /* 0x000fe80000100a00 */
[----:B------:R-:W-:Y:S01]  /*90d0*/  LDGSTS.E [R201+0x3bc00], desc[UR26][R154.64], !P2 ;  /* 0x3bc000009ac97fae */ /* 0x000fe2000d1a101a */
[----:B------:R-:W-:-:S03]  /*90e0*/  IMAD.WIDE R148, R136, 0x4, R148 ;  /* 0x0000000488947825 */ /* 0x000fc600078e0294 */
[----:B------:R-:W-:Y:S04]  /*90f0*/  STL.64 [R1+0x690], R100 ;  /* 0x0006906401007387 */ /* 0x000fe80000100a00 */
[----:B------:R-:W-:Y:S01]  /*9100*/  LDGSTS.E [R201+0x3be00], desc[UR26][R122.64], !P2 ;  /* 0x3be000007ac97fae */ /* 0x000fe2000d1a101a */
[----:B----4-:R-:W-:-:S03]  /*9110*/  IMAD.WIDE R26, R136, 0x4, R202 ;  /* 0x00000004881a7825 */ /* 0x010fc600078e02ca */
        /* <DEDUP_REMOVED lines=17> */
[----:B------:R1:W-:Y:S04]  /*9230*/  LDGSTS.E [R201+0x3d000], desc[UR26][R26.64], !P5 ;  /* 0x3d0000001ac97fae */ /* 0x0003e8000e9a101a */
[----:B----4-:R-:W4:Y:S04]  /*9240*/  LDL.LU.64 R26, [R1+0x200] ;  /* 0x00020000011a7983 */ /* 0x010f280000300a00 */
[----:B------:R-:W4:Y:S04]  /*9250*/  LDL.LU.64 R96, [R1+0x1f8] ;  /* 0x0001f80001607983 */ /* 0x000f280000300a00 */
[----:B------:R-:W4:Y:S01]  /*9260*/  LDL.LU.64 R98, [R1+0x1f0] ;  /* 0x0001f00001627983 */ /* 0x000f220000300a00 */
[----:B------:R-:W-:-:S02]  /*9270*/  VIADD R0, R23, 0xffffff84 ;  /* 0xffffff8417007836 */ /* 0x000fc40000000000 */
[----:B------:R-:W-:Y:S01]  /*9280*/  IMAD.WIDE R202, R136, 0x4, R138 ;  /* 0x0000000488ca7825 */ /* 0x000fe200078e028a */
[----:B------:R-:W4:Y:S02]  /*9290*/  LDL.LU.64 R40, [R1+0x1e8] ;  /* 0x0001e80001287983 */ /* 0x000f240000300a00 */
[----:B------:R-:W-:Y:S01]  /*92a0*/  ISETP.GE.U32.AND P2, PT, R0, 0x7fffff65, PT ;  /* 0x7fffff650000780c */ /* 0x000fe20003f46070 */
[----:B---3--:R-:W-:Y:S01]  /*92b0*/  VIADD R0, R21, 0xffffff83 ;  /* 0xffffff8315007836 */ /* 0x008fe20000000000 */
[----:B------:R-:W-:Y:S01]  /*92c0*/  LDGSTS.E [R201+0x3d200], desc[UR26][R202.64], !P5 ;  /* 0x3d200000cac97fae */ /* 0x000fe2000e9a101a */
[----:B------:R-:W3:Y:S01]  /*92d0*/  LDC R21, c[0x0][0x3a0] ;  /* 0x0000e800ff157b82 */ /* 0x000ee20000000800 */
[----:B------:R-:W-:Y:S02]  /*92e0*/  IMAD.WIDE R138, R136, 0x4, R14 ;  /* 0x00000004888a7825 */ /* 0x000fe400078e020e */
[----:B------:R-:W-:Y:S01]  /*92f0*/  ISETP.GE.U32.AND P6, PT, R0, 0x7fffff64, PT ;  /* 0x7fffff640000780c */ /* 0x000fe20003fc6070 */
[----:B------:R-:W4:Y:S01]  /*9300*/  LDL.LU.64 R38, [R1+0x1e0] ;  /* 0x0001e00001267983 */ /* 0x000f220000300a00 */
[----:B--2---:R-:W-:Y:S01]  /*9310*/  IADD3 R0, PT, PT, R3, -0x7e, RZ ;  /* 0xffffff8203007810 */ /* 0x004fe20007ffe0ff */
[----:B------:R-:W-:-:S02]  /*9320*/  IMAD.WIDE R156, R136, 0x4, R156 ;  /* 0x00000004889c7825 */ /* 0x000fc400078e029c */
[----:B------:R-:W-:Y:S02]  /*9330*/  LDGSTS.E [R201+0x3d400], desc[UR26][R138.64], !P5 ;  /* 0x3d4000008ac97fae */ /* 0x000fe4000e9a101a */
[----:B------:R-:W-:Y:S02]  /*9340*/  IMAD.WIDE R204, R136, 0x4, R12 ;  /* 0x0000000488cc7825 */ /* 0x000fe400078e020c */
[----:B------:R-:W2:Y:S01]  /*9350*/  LDC R13, c[0x0][0x3a0] ;  /* 0x0000e800ff0d7b82 */ /* 0x000ea20000000800 */
[----:B------:R-:W4:Y:S01]  /*9360*/  LDL.LU.64 R36, [R1+0x1d8] ;  /* 0x0001d80001247983 */ /* 0x000f220000300a00 */
[----:B------:R-:W-:Y:S02]  /*9370*/  VIADD R3, R22, 0xffffff80 ;  /* 0xffffff8016037836 */ /* 0x000fe40000000000 */
[----:B------:R-:W-:Y:S01]  /*9380*/  IMAD.WIDE R158, R136, 0x4, R158 ;  /* 0x00000004889e7825 */ /* 0x000fe200078e029e */
[----:B------:R-:W-:Y:S01]  /*9390*/  ISETP.GE.U32.AND P4, PT, R0, 0x7fffff63, PT ;  /* 0x7fffff630000780c */ /* 0x000fe20003f86070 */
[----:B------:R-:W-:Y:S02]  /*93a0*/  LDGSTS.E [R201+0x3d600], desc[UR26][R156.64], !P5 ;  /* 0x3d6000009cc97fae */ /* 0x000fe4000e9a101a */
[C---:B------:R-:W-:Y:S01]  /*93b0*/  IMAD.WIDE R160, R136.reuse, 0x4, R160 ;  /* 0x0000000488a07825 */ /* 0x040fe200078e02a0 */
[----:B------:R-:W-:Y:S01]  /*93c0*/  ISETP.GE.AND P5, PT, R207, R3, PT ;  /* 0x00000003cf00720c */ /* 0x000fe20003fa6270 */
[----:B------:R-:W-:Y:S01]  /*93d0*/  LDGSTS.E [R201+0x3d800], desc[UR26][R204.64], !P2 ;  /* 0x3d800000ccc97fae */ /* 0x000fe2000d1a101a */
[----:B------:R-:W2:Y:S01]  /*93e0*/  LDC R12, c[0x0][0x3a0] ;  /* 0x0000e800ff0c7b82 */ /* 0x000ea20000000800 */
[----:B------:R-:W-:-:S02]  /*93f0*/  IMAD.WIDE R164, R136, 0x4, R164 ;  /* 0x0000000488a47825 */ /* 0x000fc400078e02a4 */
[----:B------:R-:W-:Y:S02]  /*9400*/  LDGSTS.E [R201+0x3da00], desc[UR26][R158.64], !P2 ;  /* 0x3da000009ec97fae */ /* 0x000fe4000d1a101a */
[----:B-1----:R-:W-:Y:S02]  /*9410*/  VIADD R0, R20, 0xffffff81 ;  /* 0xffffff8114007836 */ /* 0x002fe40000000000 */
[C---:B------:R-:W-:Y:S01]  /*9420*/  IMAD.WIDE R220, R136.reuse, 0x4, R220 ;  /* 0x0000000488dc7825 */ /* 0x040fe200078e02dc */
[----:B------:R-:W-:Y:S01]  /*9430*/  LDGSTS.E [R201+0x3dc00], desc[UR26][R160.64], !P2 ;  /* 0x3dc00000a0c97fae */ /* 0x000fe2000d1a101a */
[----:B------:R-:W1:Y:S02]  /*9440*/  LDC R20, c[0x0][0x3a0] ;  /* 0x0000e800ff147b82 */ /* 0x000e640000000800 */
[----:B------:R-:W-:Y:S01]  /*9450*/  IMAD.WIDE R222, R136, 0x4, R222 ;  /* 0x0000000488de7825 */ /* 0x000fe200078e02de */
[----:B------:R-:W-:Y:S01]  /*9460*/  LDGSTS.E [R201+0x3de00], desc[UR26][R164.64], !P2 ;  /* 0x3de00000a4c97fae */ /* 0x000fe2000d1a101a */
[----:B------:R-:W-:-:S02]  /*9470*/  ISETP.GE.U32.AND P2, PT, R0, 0x7fffff62, PT ;  /* 0x7fffff620000780c */ /* 0x000fc40003f46070 */
[C---:B------:R-:W-:Y:S01]  /*9480*/  IMAD.WIDE R210, R136.reuse, 0x4, R210 ;  /* 0x0000000488d27825 */ /* 0x040fe200078e02d2 */
[----:B------:R-:W-:Y:S01]  /*9490*/  SEL R0, RZ, 0x4, P5 ;  /* 0x00000004ff007807 */ /* 0x000fe20002800000 */
[----:B------:R-:W-:Y:S02]  /*94a0*/  LDGSTS.E [R201+0x3e000], desc[UR26][R220.64], !P6 ;  /* 0x3e000000dcc97fae */ /* 0x000fe4000f1a101a */
[----:B------:R-:W-:Y:S01]  /*94b0*/  IMAD.WIDE R218, R136, 0x4, R218 ;  /* 0x0000000488da7825 */ /* 0x000fe200078e02da */
[----:B------:R-:W-:Y:S01]  /*94c0*/  ISETP.GT.AND P5, PT, R206, 0x9f, PT ;  /* 0x0000009fce00780c */ /* 0x000fe20003fa4270 */
[----:B------:R-:W-:Y:S01]  /*94d0*/  LDGSTS.E [R201+0x3e200], desc[UR26][R222.64], !P6 ;  /* 0x3e200000dec97fae */ /* 0x000fe2000f1a101a */
[----:B------:R-:W1:Y:S03]  /*94e0*/  LDC R206, c[0x0][0x3a0] ;  /* 0x0000e800ffce7b82 */ /* 0x000e660000000800 */
[----:B------:R-:W-:Y:S01]  /*94f0*/  LDGSTS.E [R201+0x3e400], desc[UR26][R210.64], !P6 ;  /* 0x3e400000d2c97fae */ /* 0x000fe2000f1a101a */
[----:B------:R-:W-:Y:S01]  /*9500*/  SEL R0, R0, RZ, P5 ;  /* 0x000000ff00007207 */ /* 0x000fe20002800000 */
[----:B------:R-:W-:-:S02]  /*9510*/  IMAD.WIDE R16, R136, 0x4, R16 ;  /* 0x0000000488107825 */ /* 0x000fc400078e0210 */
[----:B------:R-:W-:Y:S01]  /*9520*/  LDGSTS.E [R201+0x3e600], desc[UR26][R218.64], !P6 ;  /* 0x3e600000dac97fae */ /* 0x000fe2000f1a101a */
[----:B------:R-:W-:Y:S01]  /*9530*/  ISETP.GE.U32.AND P6, PT, R3, 0x7fffff61, PT ;  /* 0x7fffff610300780c */ /* 0x000fe20003fc6070 */
[----:B------:R-:W-:Y:S01]  /*9540*/  IMAD.WIDE R18, R136, 0x4, R18 ;  /* 0x0000000488127825 */ /* 0x000fe200078e0212 */
[----:B------:R-:W1:Y:S01]  /*9550*/  LDC R3, c[0x0][0x3a0] ;  /* 0x0000e800ff037b82 */ /* 0x000e620000000800 */
[----:B------:R-:W-:Y:S01]  /*9560*/  ISETP.NE.U32.AND P5, PT, R0, RZ, PT ;  /* 0x000000ff0000720c */ /* 0x000fe20003fa5070 */
[----:B------:R-:W-:Y:S01]  /*9570*/  LDGSTS.E [R201+0x3e800], desc[UR26][R16.64], !P4 ;  /* 0x3e80000010c97fae */ /* 0x000fe2000e1a101a */
[C---:B------:R-:W-:Y:S01]  /*9580*/  IMAD.WIDE R212, R136.reuse, 0x4, R212 ;  /* 0x0000000488d47825 */ /* 0x040fe200078e02d4 */
[----:B---3--:R-:W-:Y:S02]  /*9590*/  IADD3 R0, PT, PT, R21, -0x81, RZ ;  /* 0xffffff7f15007810 */ /* 0x008fe40007ffe0ff */
[----:B------:R-:W-:Y:S01]  /*95a0*/  LDGSTS.E [R201+0x3ea00], desc[UR26][R18.64], !P4 ;  /* 0x3ea0000012c97fae */ /* 0x000fe2000e1a101a */
[----:B------:R-:W-:-:S03]  /*95b0*/  IMAD.WIDE R224, R136, 0x4, R224 ;  /* 0x0000000488e07825 */ /* 0x000fc600078e02e0 */
[----:B------:R-:W-:Y:S01]  /*95c0*/  LDGSTS.E [R201+0x3ec00], desc[UR26][R212.64], !P4 ;  /* 0x3ec00000d4c97fae */ /* 0x000fe2000e1a101a */
[----:B------:R-:W-:-:S03]  /*95d0*/  IMAD.WIDE R234, R136, 0x4, R234 ;  /* 0x0000000488ea7825 */ /* 0x000fc600078e02ea */
[----:B------:R-:W-:Y:S01]  /*95e0*/  LDGSTS.E [R201+0x3ee00], desc[UR26][R224.64], !P4 ;  /* 0x3ee00000e0c97fae */ /* 0x000fe2000e1a101a */
[----:B------:R-:W-:Y:S01]  /*95f0*/  IMAD.WIDE R236, R136, 0x4, R236 ;  /* 0x0000000488ec7825 */ /* 0x000fe200078e02ec */
[----:B------:R-:W-:Y:S02]  /*9600*/  ISETP.GE.U32.AND P4, PT, R0, 0x7fffff60, PT ;  /* 0x7fffff600000780c */ /* 0x000fe40003f86070 */
[----:B------:R-:W-:Y:S01]  /*9610*/  LDGSTS.E [R201+0x3f000], desc[UR26][R234.64], !P2 ;  /* 0x3f000000eac97fae */ /* 0x000fe2000d1a101a */
[----:B------:R-:W-:-:S03]  /*9620*/  IMAD.WIDE R214, R136, 0x4, R214 ;  /* 0x0000000488d67825 */ /* 0x000fc600078e02d6 */
[----:B------:R-:W-:Y:S01]  /*9630*/  LDGSTS.E [R201+0x3f200], desc[UR26][R236.64], !P2 ;  /* 0x3f200000ecc97fae */ /* 0x000fe2000d1a101a */
[----:B------:R-:W-:-:S03]  /*9640*/  IMAD.WIDE R230, R136, 0x4, R230 ;  /* 0x0000000488e67825 */ /* 0x000fc600078e02e6 */
[----:B------:R-:W-:Y:S01]  /*9650*/  LDGSTS.E [R201+0x3f400], desc[UR26][R214.64], !P2 ;  /* 0x3f400000d6c97fae */ /* 0x000fe2000d1a101a */
[----:B------:R-:W-:-:S03]  /*9660*/  IMAD.WIDE R238, R136, 0x4, R238 ;  /* 0x0000000488ee7825 */ /* 0x000fc600078e02ee */
[----:B------:R-:W-:Y:S01]  /*9670*/  LDGSTS.E [R201+0x3f600], desc[UR26][R230.64], !P2 ;  /* 0x3f600000e6c97fae */ /* 0x000fe2000d1a101a */
[----:B------:R-:W-:-:S03]  /*9680*/  IMAD.WIDE R24, R136, 0x4, R24 ;  /* 0x0000000488187825 */ /* 0x000fc600078e0218 */
[----:B------:R-:W-:Y:S01]  /*9690*/  LDGSTS.E [R201+0x3f800], desc[UR26][R238.64], !P6 ;  /* 0x3f800000eec97fae */ /* 0x000fe2000f1a101a */
[----:B--2---:R-:W-:Y:S02]  /*96a0*/  VIADD R0, R13, 0xffffff7e ;  /* 0xffffff7e0d007836 */ /* 0x004fe40000000000 */
[C---:B------:R-:W-:Y:S01]  /*96b0*/  IMAD.WIDE R216, R136.reuse, 0x4, R216 ;  /* 0x0000000488d87825 */ /* 0x040fe200078e02d8 */
[----:B------:R-:W2:Y:S01]  /*96c0*/  LDC R13, c[0x0][0x3a0] ;  /* 0x0000e800ff0d7b82 */ /* 0x000ea20000000800 */
[----:B------:R-:W-:Y:S02]  /*96d0*/  LDGSTS.E [R201+0x3fa00], desc[UR26][R24.64], !P6 ;  /* 0x3fa0000018c97fae */ /* 0x000fe4000f1a101a */
[----:B------:R-:W-:Y:S02]  /*96e0*/  IMAD.WIDE R232, R136, 0x4, R232 ;  /* 0x0000000488e87825 */ /* 0x000fe400078e02e8 */
[----:B------:R-:W-:Y:S02]  /*96f0*/  LDGSTS.E [R201+0x3fc00], desc[UR26][R216.64], !P6 ;  /* 0x3fc00000d8c97fae */ /* 0x000fe4000f1a101a */
[----:B------:R-:W-:-:S02]  /*9700*/  IMAD.WIDE R198, R143, 0x4, R198 ;  /* 0x000000048fc67825 */ /* 0x000fc400078e02c6 */
[----:B------:R-:W-:Y:S02]  /*9710*/  LDGSTS.E [R201+0x3fe00], desc[UR26][R232.64], !P6 ;  /* 0x3fe00000e8c97fae */ /* 0x000fe4000f1a101a */
[C---:B------:R-:W-:Y:S02]  /*9720*/  IMAD.WIDE R170, R143.reuse, 0x4, R170 ;  /* 0x000000048faa7825 */ /* 0x040fe400078e02aa */
[----:B------:R-:W0:Y:S02]  /*9730*/  LDGDEPBAR ;  /* 0x00000000000079af */ /* 0x000e240000000000 */
[C---:B------:R-:W-:Y:S02]  /*9740*/  IMAD.WIDE R174, R143.reuse, 0x4, R174 ;  /* 0x000000048fae7825 */ /* 0x040fe400078e02ae */
[----:B------:R-:W-:Y:S02]  /*9750*/  LDGSTS.E [R200+0x76000], desc[UR26][R198.64], P3 ;  /* 0x76000000c6c87fae */ /* 0x000fe400099a101a */
[----:B------:R-:W-:-:S02]  /*9760*/  IMAD.WIDE R178, R143, 0x4, R178 ;  /* 0x000000048fb27825 */ /* 0x000fc400078e02b2 */
[----:B------:R-:W-:Y:S02]  /*9770*/  LDGSTS.E [R200+0x76400], desc[UR26][R170.64], P3 ;  /* 0x76400000aac87fae */ /* 0x000fe400099a101a */
[C---:B------:R-:W-:Y:S02]  /*9780*/  IMAD.WIDE R182, R143.reuse, 0x4, R182 ;  /* 0x000000048fb67825 */ /* 0x040fe400078e02b6 */
[----:B------:R-:W-:Y:S02]  /*9790*/  LDGSTS.E [R200+0x76800], desc[UR26][R174.64], P3 ;  /* 0x76800000aec87fae */ /* 0x000fe400099a101a */
[C---:B------:R-:W-:Y:S02]  /*97a0*/  IMAD.WIDE R186, R143.reuse, 0x4, R186 ;  /* 0x000000048fba7825 */ /* 0x040fe400078e02ba */
[----:B------:R-:W-:Y:S02]  /*97b0*/  LDGSTS.E [R200+0x76c00], desc[UR26][R178.64], P3 ;  /* 0x76c00000b2c87fae */ /* 0x000fe400099a101a */
[C---:B------:R-:W-:Y:S01]  /*97c0*/  IMAD.WIDE R190, R143.reuse, 0x4, R190 ;  /* 0x000000048fbe7825 */ /* 0x040fe200078e02be */
[----:B------:R-:W-:Y:S01]  /*97d0*/  ISETP.GE.U32.AND P2, PT, R0, 0x7fffff5f, PT ;  /* 0x7fffff5f0000780c */ /* 0x000fe20003f46070 */
[----:B------:R-:W-:Y:S02]  /*97e0*/  LDGSTS.E [R200+0x77000], desc[UR26][R182.64], P3 ;  /* 0x77000000b6c87fae */ /* 0x000fe400099a101a */
[----:B------:R-:W-:-:S02]  /*97f0*/  IMAD.WIDE R194, R143, 0x4, R194 ;  /* 0x000000048fc27825 */ /* 0x000fc400078e02c2 */
[----:B------:R-:W-:Y:S02]  /*9800*/  LDGSTS.E [R200+0x77400], desc[UR26][R186.64], P3 ;  /* 0x77400000bac87fae */ /* 0x000fe400099a101a */
[C---:B------:R-:W-:Y:S02]  /*9810*/  IMAD.WIDE R208, R143.reuse, 0x4, R208 ;  /* 0x000000048fd07825 */ /* 0x040fe400078e02d0 */
[----:B------:R-:W-:Y:S02]  /*9820*/  LDGSTS.E [R200+0x77800], desc[UR26][R190.64], P3 ;  /* 0x77800000bec87fae */ /* 0x000fe400099a101a */
[C---:B------:R-:W-:Y:S02]  /*9830*/  IMAD.WIDE R172, R143.reuse, 0x4, R172 ;  /* 0x000000048fac7825 */ /* 0x040fe400078e02ac */
[----:B------:R-:W-:Y:S02]  /*9840*/  LDGSTS.E [R200+0x77c00], desc[UR26][R194.64], P3 ;  /* 0x77c00000c2c87fae */ /* 0x000fe400099a101a */
[----:B------:R-:W-:-:S02]  /*9850*/  IMAD.WIDE R176, R143, 0x4, R176 ;  /* 0x000000048fb07825 */ /* 0x000fc400078e02b0 */
[----:B------:R-:W-:Y:S02]  /*9860*/  LDGSTS.E [R141+0x76200], desc[UR26][R208.64], P3 ;  /* 0x76200000d08d7fae */ /* 0x000fe400099a101a */
[----:B-1----:R-:W-:Y:S02]  /*9870*/  VIADD R0, R3, 0xffffff7d ;  /* 0xffffff7d03007836 */ /* 0x002fe40000000000 */
[C---:B------:R-:W-:Y:S01]  /*9880*/  IMAD.WIDE R180, R143.reuse, 0x4, R180 ;  /* 0x000000048fb47825 */ /* 0x040fe200078e02b4 */
[----:B------:R-:W-:Y:S01]  /*9890*/  LDGSTS.E [R141+0x76600], desc[UR26][R172.64], P3 ;  /* 0x76600000ac8d7fae */ /* 0x000fe200099a101a */
[----:B------:R-:W1:Y:S02]  /*98a0*/  LDC R3, c[0x0][0x3a0] ;  /* 0x0000e800ff037b82 */ /* 0x000e640000000800 */
[C---:B------:R-:W-:Y:S01]  /*98b0*/  IMAD.WIDE R184, R143.reuse, 0x4, R184 ;  /* 0x000000048fb87825 */ /* 0x040fe200078e02b8 */
[----:B------:R-:W-:Y:S03]  /*98c0*/  LDGSTS.E [R141+0x76a00], desc[UR26][R176.64], P3 ;  /* 0x76a00000b08d7fae */ /* 0x000fe600099a101a */
[C---:B------:R-:W-:Y:S01]  /*98d0*/  IMAD.WIDE R188, R143.reuse, 0x4, R188 ;  /* 0x000000048fbc7825 */ /* 0x040fe200078e02bc */
[----:B------:R-:W-:Y:S01]  /*98e0*/  ISETP.GE.U32.AND P6, PT, R0, 0x7fffff5e, PT ;  /* 0x7fffff5e0000780c */ /* 0x000fe20003fc6070 */
[----:B------:R-:W-:Y:S02]  /*98f0*/  LDGSTS.E [R141+0x76e00], desc[UR26][R180.64], P3 ;  /* 0x76e00000b48d7fae */ /* 0x000fe400099a101a */
[C---:B------:R-:W-:Y:S01]  /*9900*/  IMAD.WIDE R192, R143.reuse, 0x4, R192 ;  /* 0x000000048fc07825 */ /* 0x040fe200078e02c0 */
[----:B------:R-:W-:Y:S01]  /*9910*/  IADD3 R0, PT, PT, R12, -0x84, RZ ;  /* 0xffffff7c0c007810 */ /* 0x000fe20007ffe0ff */
[----:B------:R-:W3:Y:S02]  /*9920*/  LDL.LU.64 R94, [R1+0x1d0] ;  /* 0x0001d000015e7983 */ /* 0x000ee40000300a00 */
[----:B------:R-:W-:-:S02]  /*9930*/  IMAD.WIDE R196, R143, 0x4, R196 ;  /* 0x000000048fc47825 */ /* 0x000fc400078e02c4 */
[----:B------:R-:W-:Y:S04]  /*9940*/  LDGSTS.E [R141+0x77200], desc[UR26][R184.64], P3 ;  /* 0x77200000b88d7fae */ /* 0x000fe800099a101a */
[----:B------:R-:W3:Y:S04]  /*9950*/  LDL.LU.64 R44, [R1+0x1c8] ;  /* 0x0001c800012c7983 */ /* 0x000ee80000300a00 */
[----:B------:R-:W-:Y:S04]  /*9960*/  LDGSTS.E [R141+0x77600], desc[UR26][R188.64], P3 ;  /* 0x77600000bc8d7fae */ /* 0x000fe800099a101a */
[----:B------:R-:W3:Y:S04]  /*9970*/  LDL.LU.64 R28, [R1+0x1c0] ;  /* 0x0001c000011c7983 */ /* 0x000ee80000300a00 */
[----:B------:R-:W-:Y:S04]  /*9980*/  LDGSTS.E [R141+0x77a00], desc[UR26][R192.64], P3 ;  /* 0x77a00000c08d7fae */ /* 0x000fe800099a101a */
[----:B------:R-:W-:Y:S01]  /*9990*/  LDGSTS.E [R141+0x77e00], desc[UR26][R196.64], P3 ;  /* 0x77e00000c48d7fae */ /* 0x000fe200099a101a */
[----:B------:R-:W-:Y:S01]  /*99a0*/  ISETP.GE.U32.AND P3, PT, R0, 0x7fffff5d, PT ;  /* 0x7fffff5d0000780c */ /* 0x000fe20003f66070 */
[----:B--2---:R-:W-:-:S02]  /*99b0*/  VIADD R0, R13, 0xffffff7b ;  /* 0xffffff7b0d007836 */ /* 0x004fc40000000000 */
[----:B------:R-:W0:Y:S01]  /*99c0*/  LDGDEPBAR ;  /* 0x00000000000079af */ /* 0x000e220000000000 */
[----:B----4-:R-:W-:-:S03]  /*99d0*/  IMAD.WIDE R30, R136, 0x4, R26 ;  /* 0x00000004881e7825 */ /* 0x010fc600078e021a */
[----:B------:R-:W2:Y:S01]  /*99e0*/  LDL.LU.64 R26, [R1+0x1b8] ;  /* 0x0001b800011a7983 */ /* 0x000ea20000300a00 */
[----:B------:R-:W-:-:S03]  /*99f0*/  IMAD.WIDE R32, R136, 0x4, R96 ;  /* 0x0000000488207825 */ /* 0x000fc600078e0260 */
[----:B------:R-:W4:Y:S01]  /*9a00*/  LDL.LU.64 R96, [R1+0x1b0] ;  /* 0x0001b00001607983 */ /* 0x000f220000300a00 */
[----:B------:R-:W-:-:S03]  /*9a10*/  IMAD.WIDE R12, R136, 0x4, R98 ;  /* 0x00000004880c7825 */ /* 0x000fc600078e0262 */
[----:B------:R-:W4:Y:S01]  /*9a20*/  LDL.LU.64 R98, [R1+0x1a8] ;  /* 0x0001a80001627983 */ /* 0x000f220000300a00 */
[C---:B------:R-:W-:Y:S01]  /*9a30*/  IMAD.WIDE R8, R136.reuse, 0x4, R8 ;  /* 0x0000000488087825 */ /* 0x040fe200078e0208 */
[----:B------:R-:W-:Y:S03]  /*9a40*/  BAR.SYNC.DEFER_BLOCKING 0x0 ;  /* 0x0000000000007b1d */ /* 0x000fe60000010000 */
[----:B------:R-:W-:-:S04]  /*9a50*/  IMAD.WIDE R10, R136, 0x4, R10 ;  /* 0x00000004880a7825 */ /* 0x000fc800078e020a */
[C---:B------:R-:W-:Y:S01]  /*9a60*/  IMAD.WIDE R4, R136.reuse, 0x4, R4 ;  /* 0x0000000488047825 */ /* 0x040fe200078e0204 */
[----:B------:R-:W4:Y:S03]  /*9a70*/  LDL.LU.64 R54, [R1+0x1a0] ;  /* 0x0001a00001367983 */ /* 0x000f260000300a00 */
[C---:B------:R-:W-:Y:S01]  /*9a80*/  IMAD.WIDE R6, R136.reuse, 0x4, R6 ;  /* 0x0000000488067825 */ /* 0x040fe200078e0206 */
[----:B------:R-:W4:Y:S03]  /*9a90*/  LDL.LU.64 R52, [R1+0x198] ;  /* 0x0001980001347983 */ /* 0x000f260000300a00 */
[----:B------:R-:W-:-:S04]  /*9aa0*/  IMAD.WIDE R14, R136, 0x4, R40 ;  /* 0x00000004880e7825 */ /* 0x000fc800078e0228 */
[----:B------:R-:W-:Y:S02]  /*9ab0*/  IMAD.WIDE R40, R136, 0x4, R36 ;  /* 0x0000000488287825 */ /* 0x000fe400078e0224 */
[----:B------:R-:W4:Y:S04]  /*9ac0*/  LDL.LU.64 R36, [R1+0x190] ;  /* 0x0001900001247983 */ /* 0x000f280000300a00 */
[----:B------:R-:W-:Y:S01]  /*9ad0*/  @!PT LDS RZ, [RZ] ;  /* 0x00000000fffff984 */ /* 0x000fe20000000800 */
[----:B------:R-:W-:Y:S01]  /*9ae0*/  @!PT LDS RZ, [RZ] ;  /* 0x00000000fffff984 */ /* 0x000fe20000000800 */
[----:B------:R-:W-:Y:S01]  /*9af0*/  @!PT LDS RZ, [RZ] ;  /* 0x00000000fffff984 */ /* 0x000fe20000000800 */
[----:B------:R-:W-:Y:S04]  /*9b00*/  LDGSTS.E [R201+0x40000], desc[UR26][R8.64], !P4 ;  /* 0x4000000008c97fae */ /* 0x000fe8000e1a101a */
[----:B------:R-:W-:Y:S04]  /*9b10*/  LDGSTS.E [R201+0x40200], desc[UR26][R10.64], !P4 ;  /* 0x402000000ac97fae */ /* 0x000fe8000e1a101a */
[----:B------:R-:W-:Y:S04]  /*9b20*/  LDGSTS.E [R201+0x40400], desc[UR26][R4.64], !P4 ;  /* 0x4040000004c97fae */ /* 0x000fe8000e1a101a */
[----:B------:R-:W-:Y:S01]  /*9b30*/  LDGSTS.E [R201+0x40600], desc[UR26][R6.64], !P4 ;  /* 0x4060000006c97fae */ /* 0x000fe2000e1a101a */
[----:B------:R-:W-:Y:S01]  /*9b40*/  ISETP.GE.U32.AND P4, PT, R0, 0x7fffff5c, PT ;  /* 0x7fffff5c0000780c */ /* 0x000fe20003f86070 */
[----:B------:R-:W-:-:S02]  /*9b50*/  VIADD R0, R20, 0xffffff7a ;  /* 0xffffff7a14007836 */ /* 0x000fc40000000000 */
[----:B------:R-:W-:Y:S01]  /*9b60*/  LDGSTS.E [R201+0x40800], desc[UR26][R30.64], !P2 ;  /* 0x408000001ec97fae */ /* 0x000fe2000d1a101a */
[----:B------:R-:W-:-:S03]  /*9b70*/  IMAD.WIDE R38, R136, 0x4, R38 ;  /* 0x0000000488267825 */ /* 0x000fc600078e0226 */
[----:B------:R-:W-:Y:S04]  /*9b80*/  LDGSTS.E [R201+0x40a00], desc[UR26][R32.64], !P2 ;  /* 0x40a0000020c97fae */ /* 0x000fe8000d1a101a */
[----:B------:R-:W-:Y:S04]  /*9b90*/  LDGSTS.E [R201+0x40c00], desc[UR26][R12.64], !P2 ;  /* 0x40c000000cc97fae */ /* 0x000fe8000d1a101a */
[----:B------:R-:W-:Y:S01]  /*9ba0*/  LDGSTS.E [R201+0x40e00], desc[UR26][R14.64], !P2 ;  /* 0x40e000000ec97fae */ /* 0x000fe2000d1a101a */
[----:B---3--:R-:W-:-:S04]  /*9bb0*/  IMAD.WIDE R20, R136, 0x4, R94 ;  /* 0x0000000488147825 */ /* 0x008fc800078e025e */
[C---:B------:R-:W-:Y:S01]  /*9bc0*/  IMAD.WIDE R22, R136.reuse, 0x4, R44 ;  /* 0x0000000488167825 */ /* 0x040fe200078e022c */
[----:B------:R-:W3:Y:S04]  /*9bd0*/  LDL.LU.64 R94, [R1+0x188] ;  /* 0x00018800015e7983 */ /* 0x000ee80000300a00 */
[----:B------:R-:W3:Y:S04]  /*9be0*/  LDL.LU.64 R60, [R1+0x180] ;  /* 0x00018000013c7983 */ /* 0x000ee80000300a00 */
[----:B------:R-:W3:Y:S01]  /*9bf0*/  LDL.LU.64 R58, [R1+0x178] ;  /* 0x00017800013a7983 */ /* 0x000ee20000300a00 */
[----:B------:R-:W-:-:S03]  /*9c00*/  IMAD.WIDE R46, R136, 0x4, R28 ;  /* 0x00000004882e7825 */ /* 0x000fc600078e021c */
[----:B------:R-:W3:Y:S01]  /*9c10*/  LDL.LU.64 R44, [R1+0x170] ;  /* 0x00017000012c7983 */ /* 0x000ee20000300a00 */
[----:B--2---:R-:W-:Y:S01]  /*9c20*/  IMAD.WIDE R64, R136, 0x4, R26 ;  /* 0x0000000488407825 */ /* 0x004fe200078e021a */
[----:B------:R-:W-:Y:S02]  /*9c30*/  ISETP.GE.U32.AND P2, PT, R0, 0x7fffff5b, PT ;  /* 0x7fffff5b0000780c */ /* 0x000fe40003f46070 */
[----:B------:R-:W-:Y:S01]  /*9c40*/  LDGSTS.E [R201+0x41000], desc[UR26][R38.64], !P6 ;  /* 0x4100000026c97fae */ /* 0x000fe2000f1a101a */
[----:B----4-:R-:W-:-:S03]  /*9c50*/  IMAD.WIDE R26, R136, 0x4, R96 ;  /* 0x00000004881a7825 */ /* 0x010fc600078e0260 */
[----:B------:R-:W2:Y:S01]  /*9c60*/  LDL.LU.64 R96, [R1+0x168] ;  /* 0x0001680001607983 */ /* 0x000ea20000300a00 */
[----:B------:R-:W-:-:S03]  /*9c70*/  IMAD.WIDE R28, R136, 0x4, R98 ;  /* 0x00000004881c7825 */ /* 0x000fc600078e0262 */
[----:B------:R-:W4:Y:S04]  /*9c80*/  LDL.LU.64 R56, [R1+0x160] ;  /* 0x0001600001387983 */ /* 0x000f280000300a00 */
[----:B------:R-:W4:Y:S04]  /*9c90*/  LDL.LU.64 R50, [R1+0x158] ;  /* 0x0001580001327983 */ /* 0x000f280000300a00 */
[----:B------:R-:W4:Y:S01]  /*9ca0*/  LDL.LU.64 R98, [R1+0x150] ;  /* 0x0001500001627983 */ /* 0x000f220000300a00 */
[----:B-1----:R-:W-:Y:S01]  /*9cb0*/  IADD3 R0, PT, PT, R3, -0x87, RZ ;  /* 0xffffff7903007810 */ /* 0x002fe20007ffe0ff */
[C---:B------:R-:W-:Y:S01]  /*9cc0*/  IMAD.WIDE R72, R136.reuse, 0x4, R54 ;  /* 0x0000000488487825 */ /* 0x040fe200078e0236 */
[----:B------:R-:W1:Y:S01]  /*9cd0*/  LDC R3, c[0x0][0x3a0] ;  /* 0x0000e800ff037b82 */ /* 0x000e620000000800 */
[----:B------:R-:W-:Y:S02]  /*9ce0*/  LDGSTS.E [R201+0x41200], desc[UR26][R40.64], !P6 ;  /* 0x4120000028c97fae */ /* 0x000fe4000f1a101a */
[----:B------:R-:W-:-:S02]  /*9cf0*/  IMAD.WIDE R74, R136, 0x4, R52 ;  /* 0x00000004884a7825 */ /* 0x000fc400078e0234 */
[----:B------:R-:W-:Y:S04]  /*9d00*/  LDGSTS.E [R201+0x41400], desc[UR26][R20.64], !P6 ;  /* 0x4140000014c97fae */ /* 0x000fe8000f1a101a */
[----:B------:R-:W-:Y:S01]  /*9d10*/  LDGSTS.E [R201+0x41600], desc[UR26][R22.64], !P6 ;  /* 0x4160000016c97fae */ /* 0x000fe2000f1a101a */
[----:B------:R-:W-:Y:S01]  /*9d20*/  ISETP.GE.U32.AND P6, PT, R0, 0x7fffff5a, PT ;  /* 0x7fffff5a0000780c */ /* 0x000fe20003fc6070 */
[----:B------:R-:W-:Y:S02]  /*9d30*/  VIADD R0, R34, 0xffffff78 ;  /* 0xffffff7822007836 */ /* 0x000fe40000000000 */
[----:B------:R-:W4:Y:S04]  /*9d40*/  LDL.LU.64 R54, [R1+0x148] ;  /* 0x0001480001367983 */ /* 0x000f280000300a00 */
[----:B------:R-:W4:Y:S01]  /*9d50*/  LDL.LU.64 R52, [R1+0x140] ;  /* 0x0001400001347983 */ /* 0x000f220000300a00 */
[----:B------:R-:W-:-:S03]  /*9d60*/  IMAD.WIDE R34, R136, 0x4, R36 ;  /* 0x0000000488227825 */ /* 0x000fc600078e0224 */
[----:B------:R-:W-:Y:S04]  /*9d70*/  LDGSTS.E [R201+0x41800], desc[UR26][R46.64], !P3 ;  /* 0x418000002ec97fae */ /* 0x000fe8000d9a101a */
[----:B------:R-:W-:Y:S04]  /*9d80*/  LDGSTS.E [R201+0x41a00], desc[UR26][R64.64], !P3 ;  /* 0x41a0000040c97fae */ /* 0x000fe8000d9a101a */
[----:B------:R-:W-:Y:S04]  /*9d90*/  LDGSTS.E [R201+0x41c00], desc[UR26][R26.64], !P3 ;  /* 0x41c000001ac97fae */ /* 0x000fe8000d9a101a */
[----:B------:R-:W-:Y:S01]  /*9da0*/  LDGSTS.E [R201+0x41e00], desc[UR26][R28.64], !P3 ;  /* 0x41e000001cc97fae */ /* 0x000fe2000d9a101a */
[----:B------:R-:W-:Y:S01]  /*9db0*/  ISETP.GE.U32.AND P3, PT, R0, 0x7fffff59, PT ;  /* 0x7fffff590000780c */ /* 0x000fe20003f66070 */
[----:B------:R-:W-:-:S02]  /*9dc0*/  VIADD R0, R42, 0xffffff77 ;  /* 0xffffff772a007836 */ /* 0x000fc40000000000 */
[----:B------:R-:W-:Y:S04]  /*9dd0*/  LDGSTS.E [R201+0x42000], desc[UR26][R72.64], !P4 ;  /* 0x4200000048c97fae */ /* 0x000fe8000e1a101a */
[----:B------:R-:W-:Y:S04]  /*9de0*/  LDGSTS.E [R201+0x42200], desc[UR26][R74.64], !P4 ;  /* 0x422000004ac97fae */ /* 0x000fe8000e1a101a */
[----:B------:R-:W-:Y:S01]  /*9df0*/  LDGSTS.E [R201+0x42400], desc[UR26][R34.64], !P4 ;  /* 0x4240000022c97fae */ /* 0x000fe2000e1a101a */
[----:B---3--:R-:W-:-:S03]  /*9e00*/  IMAD.WIDE R36, R136, 0x4, R94 ;  /* 0x0000000488247825 */ /* 0x008fc600078e025e */
[----:B------:R-:W3:Y:S01]  /*9e10*/  LDL.LU.64 R94, [R1+0x138] ;  /* 0x00013800015e7983 */ /* 0x000ee20000300a00 */
[----:B------:R-:W-:-:S03]  /*9e20*/  IMAD.WIDE R82, R136, 0x4, R60 ;  /* 0x0000000488527825 */ /* 0x000fc600078e023c */
[----:B------:R-:W3:Y:S04]  /*9e30*/  LDL.LU.64 R62, [R1+0x130] ;  /* 0x00013000013e7983 */ /* 0x000ee80000300a00 */
[----:B------:R-:W3:Y:S01]  /*9e40*/  LDL.LU.64 R60, [R1+0x128] ;  /* 0x00012800013c7983 */ /* 0x000ee20000300a00 */
[----:B------:R-:W-:-:S03]  /*9e50*/  IMAD.WIDE R42, R136, 0x4, R44 ;  /* 0x00000004882a7825 */ /* 0x000fc600078e022c */
[----:B------:R-:W-:Y:S01]  /*9e60*/  LDGSTS.E [R201+0x42600], desc[UR26][R36.64], !P4 ;  /* 0x4260000024c97fae */ /* 0x000fe2000e1a101a */
[----:B--2---:R-:W-:-:S04]  /*9e70*/  IMAD.WIDE R44, R136, 0x4, R96 ;  /* 0x00000004882c7825 */ /* 0x004fc800078e0260 */
[C---:B----4-:R-:W-:Y:S01]  /*9e80*/  IMAD.WIDE R66, R136.reuse, 0x4, R98 ;  /* 0x0000000488427825 */ /* 0x050fe200078e0262 */
[----:B------:R-:W2:Y:S04]  /*9e90*/  LDL.LU.64 R96, [R1+0x120] ;  /* 0x0001200001607983 */ /* 0x000ea80000300a00 */
[----:B------:R-:W4:Y:S04]  /*9ea0*/  LDL.LU.64 R98, [R1+0x118] ;  /* 0x0001180001627983 */ /* 0x000f280000300a00 */
[----:B------:R-:W2:Y:S01]  /*9eb0*/  LDL.LU.64 R250, [R1+0x110] ;  /* 0x0001100001fa7983 */ /* 0x000ea20000300a00 */
[----:B------:R-:W-:Y:S01]  /*9ec0*/  IMAD.WIDE R84, R136, 0x4, R58 ;  /* 0x0000000488547825 */ /* 0x000fe200078e023a */
[----:B------:R-:W-:Y:S01]  /*9ed0*/  ISETP.GE.U32.AND P4, PT, R0, 0x7fffff58, PT ;  /* 0x7fffff580000780c */ /* 0x000fe20003f86070 */
[----:B------:R-:W2:Y:S02]  /*9ee0*/  LDC R58, c[0x0][0x3a0] ;  /* 0x0000e800ff3a7b82 */ /* 0x000ea40000000800 */
[----:B------:R-:W-:Y:S01]  /*9ef0*/  IMAD.WIDE R90, R136, 0x4, R50 ;  /* 0x00000004885a7825 */ /* 0x000fe200078e0232 */
[----:B------:R-:W-:Y:S01]  /*9f00*/  LDGSTS.E [R201+0x42800], desc[UR26][R82.64], !P2 ;  /* 0x4280000052c97fae */ /* 0x000fe2000d1a101a */
[----:B-1----:R-:W-:-:S03]  /*9f10*/  IADD3 R0, PT, PT, R3, -0x8a, RZ ;  /* 0xffffff7603007810 */ /* 0x002fc60007ffe0ff */
[----:B------:R-:W4:Y:S01]  /*9f20*/  LDL.LU.64 R50, [R1+0x108] ;  /* 0x0001080001327983 */ /* 0x000f220000300a00 */
[C---:B------:R-:W-:Y:S01]  /*9f30*/  IMAD.WIDE R92, R136.reuse, 0x4, R52 ;  /* 0x00000004885c7825 */ /* 0x040fe200078e0234 */
[----:B------:R-:W1:Y:S02]  /*9f40*/  LDC R3, c[0x0][0x3a0] ;  /* 0x0000e800ff037b82 */ /* 0x000e640000000800 */
[----:B------:R-:W4:Y:S01]  /*9f50*/  LDL.LU.64 R70, [R1+0x100] ;  /* 0x0001000001467983 */ /* 0x000f220000300a00 */
[----:B------:R-:W-:-:S03]  /*9f60*/  IMAD.WIDE R88, R136, 0x4, R56 ;  /* 0x0000000488587825 */ /* 0x000fc600078e0238 */
[----:B------:R-:W-:Y:S01]  /*9f70*/  LDGSTS.E [R201+0x42a00], desc[UR26][R84.64], !P2 ;  /* 0x42a0000054c97fae */ /* 0x000fe2000d1a101a */
[----:B------:R-:W-:-:S03]  /*9f80*/  IMAD.WIDE R68, R136, 0x4, R54 ;  /* 0x0000000488447825 */ /* 0x000fc600078e0236 */
[----:B------:R-:W4:Y:S04]  /*9f90*/  LDL.LU.64 R52, [R1+0xf8] ;  /* 0x0000f80001347983 */ /* 0x000f280000300a00 */
[----:B------:R-:W-:Y:S04]  /*9fa0*/  LDGSTS.E [R201+0x42c00], desc[UR26][R42.64], !P2 ;  /* 0x42c000002ac97fae */ /* 0x000fe8000d1a101a */
[----:B------:R-:W4:Y:S04]  /*9fb0*/  LDL.LU.64 R54, [R1+0xf0] ;  /* 0x0000f00001367983 */ /* 0x000f280000300a00 */
[----:B------:R-:W-:Y:S01]  /*9fc0*/  LDGSTS.E [R201+0x42e00], desc[UR26][R44.64], !P2 ;  /* 0x42e000002cc97fae */ /* 0x000fe2000d1a101a */
[----:B------:R-:W-:Y:S01]  /*9fd0*/  ISETP.GE.U32.AND P2, PT, R0, 0x7fffff57, PT ;  /* 0x7fffff570000780c */ /* 0x000fe20003f46070 */
[----:B------:R-:W-:-:S02]  /*9fe0*/  VIADD R0, R48, 0xffffff75 ;  /* 0xffffff7530007836 */ /* 0x000fc40000000000 */
[----:B------:R-:W4:Y:S04]  /*9ff0*/  LDL.LU.64 R56, [R1+0xe8] ;  /* 0x0000e80001387983 */ /* 0x000f280000300a00 */
[----:B------:R-:W-:Y:S04]  /*a000*/  LDGSTS.E [R201+0x43000], desc[UR26][R88.64], !P6 ;  /* 0x4300000058c97fae */ /* 0x000fe8000f1a101a */
[----:B------:R-:W-:Y:S04]  /*a010*/  LDGSTS.E [R201+0x43200], desc[UR26][R90.64], !P6 ;  /* 0x432000005ac97fae */ /* 0x000fe8000f1a101a */
[----:B------:R-:W4:Y:S04]  /*a020*/  LDL.LU.64 R78, [R1+0xe0] ;  /* 0x0000e000014e7983 */ /* 0x000f280000300a00 */
[----:B------:R-:W-:Y:S04]  /*a030*/  LDGSTS.E [R201+0x43400], desc[UR26][R66.64], !P6 ;  /* 0x4340000042c97fae */ /* 0x000fe8000f1a101a */
[----:B------:R-:W4:Y:S04]  /*a040*/  LDL.LU.64 R242, [R1+0xd8] ;  /* 0x0000d80001f27983 */ /* 0x000f280000300a00 */
[----:B------:R-:W-:Y:S01]  /*a050*/  LDGSTS.E [R201+0x43600], desc[UR26][R68.64], !P6 ;  /* 0x4360000044c97fae */ /* 0x000fe2000f1a101a */
[----:B------:R-:W-:Y:S01]  /*a060*/  ISETP.GE.U32.AND P6, PT, R0, 0x7fffff56, PT ;  /* 0x7fffff560000780c */ /* 0x000fe20003fc6070 */
[----:B------:R-:W-:-:S02]  /*a070*/  VIADD R0, R49, 0xffffff74 ;  /* 0xffffff7431007836 */ /* 0x000fc40000000000 */
[----:B------:R-:W-:Y:S01]  /*a080*/  LDGSTS.E [R201+0x43800], desc[UR26][R92.64], !P3 ;  /* 0x438000005cc97fae */ /* 0x000fe2000d9a101a */
[----:B---3--:R-:W-:-:S04]  /*a090*/  IMAD.WIDE R76, R136, 0x4, R62 ;  /* 0x00000004884c7825 */ /* 0x008fc800078e023e */
[C---:B------:R-:W-:Y:S02]  /*a0a0*/  IMAD.WIDE R80, R136.reuse, 0x4, R60 ;  /* 0x0000000488507825 */ /* 0x040fe400078e023c */
[----:B------:R-:W3:Y:S04]  /*a0b0*/  LDL.LU.64 R60, [R1+0xd0] ;  /* 0x0000d000013c7983 */ /* 0x000ee80000300a00 */
[----:B------:R-:W3:Y:S04]  /*a0c0*/  LDL.LU.64 R62, [R1+0xc8] ;  /* 0x0000c800013e7983 */ /* 0x000ee80000300a00 */
[----:B------:R-:W3:Y:S04]  /*a0d0*/  LDL.LU.64 R100, [R1+0xc0] ;  /* 0x0000c00001647983 */ /* 0x000ee80000300a00 */
[----:B------:R-:W3:Y:S01]  /*a0e0*/  LDL.LU.64 R248, [R1+0xb8] ;  /* 0x0000b80001f87983 */ /* 0x000ee20000300a00 */
[----:B--2---:R-:W-:-:S03]  /*a0f0*/  IMAD.WIDE R48, R136, 0x4, R250 ;  /* 0x0000000488307825 */ /* 0x004fc600078e02fa */
[----:B------:R-:W2:Y:S01]  /*a100*/  LDL.LU.64 R250, [R1+0xb0] ;  /* 0x0000b00001fa7983 */ /* 0x000ea20000300a00 */
[----:B------:R-:W-:-:S03]  /*a110*/  IMAD.WIDE R94, R136, 0x4, R94 ;  /* 0x00000004885e7825 */ /* 0x000fc600078e025e */
[----:B------:R-:W2:Y:S01]  /*a120*/  LDL.LU.64 R108, [R1+0xa8] ;  /* 0x0000a800016c7983 */ /* 0x000ea20000300a00 */
[----:B------:R-:W-:-:S03]  /*a130*/  IMAD.WIDE R96, R136, 0x4, R96 ;  /* 0x0000000488607825 */ /* 0x000fc600078e0260 */
[----:B------:R-:W-:Y:S01]  /*a140*/  LDGSTS.E [R201+0x43a00], desc[UR26][R94.64], !P3 ;  /* 0x43a000005ec97fae */ /* 0x000fe2000d9a101a */
[----:B----4-:R-:W-:-:S03]  /*a150*/  IMAD.WIDE R98, R136, 0x4, R98 ;  /* 0x0000000488627825 */ /* 0x010fc600078e0262 */
[----:B------:R-:W-:Y:S01]  /*a160*/  LDGSTS.E [R201+0x43c00], desc[UR26][R76.64], !P3 ;  /* 0x43c000004cc97fae */ /* 0x000fe2000d9a101a */
[----:B------:R-:W-:-:S03]  /*a170*/  IMAD.WIDE R50, R136, 0x4, R50 ;  /* 0x0000000488327825 */ /* 0x000fc600078e0232 */
[----:B------:R-:W-:Y:S01]  /*a180*/  LDGSTS.E [R201+0x43e00], desc[UR26][R80.64], !P3 ;  /* 0x43e0000050c97fae */ /* 0x000fe2000d9a101a */
[----:B------:R-:W-:Y:S01]  /*a190*/  ISETP.GE.U32.AND P3, PT, R0, 0x7fffff55, PT ;  /* 0x7fffff550000780c */ /* 0x000fe20003f66070 */
[C---:B------:R-:W-:Y:S01]  /*a1a0*/  IMAD.WIDE R70, R136.reuse, 0x4, R70 ;  /* 0x0000000488467825 */ /* 0x040fe200078e0246 */
[----:B-1----:R-:W-:Y:S01]  /*a1b0*/  IADD3 R0, PT, PT, R3, -0x8d, RZ ;  /* 0xffffff7303007810 */ /* 0x002fe20007ffe0ff */
[----:B------:R-:W-:Y:S01]  /*a1c0*/  LDGSTS.E [R201+0x44000], desc[UR26][R96.64], !P4 ;  /* 0x4400000060c97fae */ /* 0x000fe2000e1a101a */
[----:B------:R-:W1:Y:S01]  /*a1d0*/  LDC R3, c[0x0][0x3a0] ;  /* 0x0000e800ff037b82 */ /* 0x000e620000000800 */
[C---:B------:R-:W-:Y:S02]  /*a1e0*/  IMAD.WIDE R52, R136.reuse, 0x4, R52 ;  /* 0x0000000488347825 */ /* 0x040fe400078e0234 */
[----:B------:R-:W4:Y:S04]  /*a1f0*/  LDL.LU.64 R244, [R1+0xa0] ;  /* 0x0000a00001f47983 */ /* 0x000f280000300a00 */
[----:B------:R-:W-:Y:S01]  /*a200*/  LDGSTS.E [R201+0x44200], desc[UR26][R98.64], !P4 ;  /* 0x4420000062c97fae */ /* 0x000fe2000e1a101a */
[----:B------:R-:W-:-:S03]  /*a210*/  IMAD.WIDE R54, R136, 0x4, R54 ;  /* 0x0000000488367825 */ /* 0x000fc600078e0236 */
[----:B------:R-:W-:Y:S04]  /*a220*/  LDGSTS.E [R201+0x44400], desc[UR26][R48.64], !P4 ;  /* 0x4440000030c97fae */ /* 0x000fe8000e1a101a */
[----:B------:R-:W4:Y:S01]  /*a230*/  LDL.LU.64 R246, [R1+0x98] ;  /* 0x0000980001f67983 */ /* 0x000f220000300a00 */
[----:B------:R-:W-:-:S03]  /*a240*/  IMAD.WIDE R56, R136, 0x4, R56 ;  /* 0x0000000488387825 */ /* 0x000fc600078e0238 */
[----:B------:R-:W-:Y:S01]  /*a250*/  LDGSTS.E [R201+0x44600], desc[UR26][R50.64], !P4 ;  /* 0x4460000032c97fae */ /* 0x000fe2000e1a101a */
[----:B------:R-:W-:Y:S01]  /*a260*/  ISETP.GE.U32.AND P4, PT, R0, 0x7fffff54, PT ;  /* 0x7fffff540000780c */ /* 0x000fe20003f86070 */
[----:B------:R-:W-:Y:S02]  /*a270*/  VIADD R0, R58, 0xffffff72 ;  /* 0xffffff723a007836 */ /* 0x000fe40000000000 */
[----:B------:R-:W-:Y:S04]  /*a280*/  LDGSTS.E [R201+0x44800], desc[UR26][R70.64], !P2 ;  /* 0x4480000046c97fae */ /* 0x000fe8000d1a101a */
[----:B------:R-:W-:Y:S04]  /*a290*/  LDGSTS.E [R201+0x44a00], desc[UR26][R52.64], !P2 ;  /* 0x44a0000034c97fae */ /* 0x000fe8000d1a101a */
[----:B------:R-:W4:Y:S04]  /*a2a0*/  LDL.LU.64 R112, [R1+0x90] ;  /* 0x0000900001707983 */ /* 0x000f280000300a00 */
[----:B------:R-:W-:Y:S01]  /*a2b0*/  LDGSTS.E [R201+0x44c00], desc[UR26][R54.64], !P2 ;  /* 0x44c0000036c97fae */ /* 0x000fe2000d1a101a */
[----:B------:R-:W-:-:S03]  /*a2c0*/  IMAD.WIDE R58, R136, 0x4, R242 ;  /* 0x00000004883a7825 */ /* 0x000fc600078e02f2 */
[----:B------:R-:W-:Y:S01]  /*a2d0*/  LDGSTS.E [R201+0x44e00], desc[UR26][R56.64], !P2 ;  /* 0x44e0000038c97fae */ /* 0x000fe2000d1a101a */
[----:B------:R-:W-:Y:S01]  /*a2e0*/  ISETP.GE.U32.AND P2, PT, R0, 0x7fffff53, PT ;  /* 0x7fffff530000780c */ /* 0x000fe20003f46070 */
[----:B------:R-:W-:Y:S02]  /*a2f0*/  VIADD R0, R86, 0xffffff71 ;  /* 0xffffff7156007836 */ /* 0x000fe40000000000 */
[----:B------:R-:W4:Y:S01]  /*a300*/  LDL.LU.64 R242, [R1+0x88] ;  /* 0x0000880001f27983 */ /* 0x000f220000300a00 */
[----:B---3--:R-:W-:-:S03]  /*a310*/  IMAD.WIDE R86, R136, 0x4, R100 ;  /* 0x0000000488567825 */ /* 0x008fc600078e0264 */
[----:B------:R-:W3:Y:S01]  /*a320*/  LDL.LU.64 R100, [R1+0x80] ;  /* 0x0000800001647983 */ /* 0x000ee20000300a00 */
[----:B------:R-:W-:-:S03]  /*a330*/  IMAD.WIDE R104, R136, 0x4, R248 ;  /* 0x0000000488687825 */ /* 0x000fc600078e02f8 */
[----:B------:R-:W3:Y:S01]  /*a340*/  LDL.LU.64 R248, [R1+0x78] ;  /* 0x0000780001f87983 */ /* 0x000ee20000300a00 */
[----:B--2---:R-:W-:-:S03]  /*a350*/  IMAD.WIDE R102, R136, 0x4, R250 ;  /* 0x0000000488667825 */ /* 0x004fc600078e02fa */
[----:B------:R-:W2:Y:S01]  /*a360*/  LDL.LU.64 R250, [R1+0x70] ;  /* 0x0000700001fa7983 */ /* 0x000ea20000300a00 */
        /* <DEDUP_REMOVED lines=9> */
[C---:B----4-:R-:W-:Y:S01]  /*a400*/  IMAD.WIDE R108, R136.reuse, 0x4, R244 ;  /* 0x00000004886c7825 */ /* 0x050fe200078e02f4 */
[----:B------:R-:W-:Y:S04]  /*a410*/  LDGSTS.E [R201+0x45800], desc[UR26][R86.64], !P3 ;  /* 0x4580000056c97fae */ /* 0x000fe8000d9a101a */
[----:B------:R4:W-:Y:S04]  /*a420*/  STL.64 [R1+0x258], R104 ;  /* 0x0002586801007387 */ /* 0x0009e80000100a00 */
[----:B------:R-:W-:Y:S04]  /*a430*/  LDGSTS.E [R201+0x45a00], desc[UR26][R240.64], !P3 ;  /* 0x45a00000f0c97fae */ /* 0x000fe8000d9a101a */
[----:B------:R1:W-:Y:S04]  /*a440*/  STL.64 [R1+0x250], R102 ;  /* 0x0002506601007387 */ /* 0x0003e80000100a00 */
[----:B------:R4:W-:Y:S04]  /*a450*/  LDGSTS.E [R201+0x45c00], desc[UR26][R104.64], !P3 ;  /* 0x45c0000068c97fae */ /* 0x0009e8000d9a101a */
[----:B------:R-:W2:Y:S04]  /*a460*/  LDL.LU.64 R118, [R1+0x68] ;  /* 0x0000680001767983 */ /* 0x000ea80000300a00 */
[----:B------:R-:W-:Y:S01]  /*a470*/  STL.64 [R1+0x248], R110 ;  /* 0x0002486e01007387 */ /* 0x000fe20000100a00 */
[----:B----4-:R-:W-:-:S03]  /*a480*/  IMAD.WIDE R104, R136, 0x4, R246 ;  /* 0x0000000488687825 */ /* 0x010fc600078e02f6 */
[----:B------:R-:W4:Y:S04]  /*a490*/  LDL.LU.64 R116, [R1+0x60] ;  /* 0x0000600001747983 */ /* 0x000f280000300a00 */
[----:B------:R-:W-:Y:S04]  /*a4a0*/  STL.64 [R1+0x240], R108 ;  /* 0x0002406c01007387 */ /* 0x000fe80000100a00 */
[----:B------:R1:W-:Y:S04]  /*a4b0*/  LDGSTS.E [R201+0x45e00], desc[UR26][R102.64], !P3 ;  /* 0x45e0000066c97fae */ /* 0x0003e8000d9a101a */
[----:B------:R-:W4:Y:S01]  /*a4c0*/  LDL.LU.64 R244, [R1+0x58] ;  /* 0x0000580001f47983 */ /* 0x000f220000300a00 */
[----:B------:R-:W-:-:S03]  /*a4d0*/  IMAD.WIDE R242, R136, 0x4, R242 ;  /* 0x0000000488f27825 */ /* 0x000fc600078e02f2 */
[----:B------:R-:W-:Y:S01]  /*a4e0*/  STL.64 [R1+0x238], R104 ;  /* 0x0002386801007387 */ /* 0x000fe20000100a00 */
[----:B-1----:R-:W-:-:S03]  /*a4f0*/  IMAD.WIDE R102, R136, 0x4, R112 ;  /* 0x0000000488667825 */ /* 0x002fc600078e0270 */
[----:B------:R-:W4:Y:S04]  /*a500*/  LDL.LU.64 R246, [R1+0x50] ;  /* 0x0000500001f67983 */ /* 0x000f280000300a00 */
[----:B------:R-:W-:Y:S04]  /*a510*/  LDGSTS.E [R201+0x46000], desc[UR26][R110.64], !P4 ;  /* 0x460000006ec97fae */ /* 0x000fe8000e1a101a */
[----:B------:R-:W-:Y:S04]  /*a520*/  LDGSTS.E [R201+0x46200], desc[UR26][R108.64], !P4 ;  /* 0x462000006cc97fae */ /* 0x000fe8000e1a101a */
[----:B------:R2:W-:Y:S04]  /*a530*/  LDGSTS.E [R201+0x46400], desc[UR26][R104.64], !P4 ;  /* 0x4640000068c97fae */ /* 0x0005e8000e1a101a */
[----:B------:R1:W-:Y:S04]  /*a540*/  STL.64 [R1+0x230], R102 ;  /* 0x0002306601007387 */ /* 0x0003e80000100a00 */
[----:B------:R-:W-:Y:S04]  /*a550*/  LDGSTS.E [R201+0x46600], desc[UR26][R102.64], !P4 ;  /* 0x4660000066c97fae */ /* 0x000fe8000e1a101a */
[----:B------:R-:W-:Y:S04]  /*a560*/  LDGSTS.E [R201+0x46800], desc[UR26][R242.64], !P2 ;  /* 0x46800000f2c97fae */ /* 0x000fe8000d1a101a */
[----:B-1----:R-:W4:Y:S04]  /*a570*/  LDL.LU.64 R102, [R1+0x48] ;  /* 0x0000480001667983 */ /* 0x002f280000300a00 */
[----:B------:R-:W4:Y:S04]  /*a580*/  LDL.LU.64 R112, [R1+0x40] ;  /* 0x0000400001707983 */ /* 0x000f280000300a00 */
[----:B------:R-:W-:Y:S04]  /*a590*/  STL.64 [R1+0x228], R242 ;  /* 0x000228f201007387 */ /* 0x000fe80000100a00 */
[----:B------:R-:W4:Y:S04]  /*a5a0*/  LDL.LU.64 R110, [R1+0x38] ;  /* 0x00003800016e7983 */ /* 0x000f280000300a00 */
[----:B------:R-:W4:Y:S01]  /*a5b0*/  LDL.LU.64 R108, [R1+0x30] ;  /* 0x00003000016c7983 */ /* 0x000f220000300a00 */
[----:B---3--:R-:W-:-:S04]  /*a5c0*/  IMAD.WIDE R120, R136, 0x4, R100 ;  /* 0x0000000488787825 */ /* 0x008fc800078e0264 */
[C---:B------:R-:W-:Y:S01]  /*a5d0*/  IMAD.WIDE R100, R136.reuse, 0x4, R248 ;  /* 0x0000000488647825 */ /* 0x040fe200078e02f8 */
[----:B------:R-:W-:Y:S04]  /*a5e0*/  STL.64 [R1+0x220], R120 ;  /* 0x0002207801007387 */ /* 0x000fe80000100a00 */
[----:B------:R1:W-:Y:S04]  /*a5f0*/  STL.64 [R1+0x218], R100 ;  /* 0x0002186401007387 */ /* 0x0003e80000100a00 */
[----:B------:R-:W-:Y:S04]  /*a600*/  LDGSTS.E [R201+0x46a00], desc[UR26][R120.64], !P2 ;  /* 0x46a0000078c97fae */ /* 0x000fe8000d1a101a */
[----:B------:R-:W-:Y:S01]  /*a610*/  LDGSTS.E [R201+0x46c00], desc[UR26][R100.64], !P2 ;  /* 0x46c0000064c97fae */ /* 0x000fe2000d1a101a */
[----:B--2---:R-:W-:-:S05]  /*a620*/  IMAD.WIDE R104, R136, 0x4, R250 ;  /* 0x0000000488687825 */ /* 0x004fca00078e02fa */
[----:B------:R2:W-:Y:S04]  /*a630*/  STL.64 [R1+0x210], R104 ;  /* 0x0002106801007387 */ /* 0x0005e80000100a00 */
[----:B-1----:R-:W3:Y:S04]  /*a640*/  LDL.LU.64 R100, [R1+0x28] ;  /* 0x0000280001647983 */ /* 0x002ee80000300a00 */
[----:B------:R-:W3:Y:S04]  /*a650*/  LDL.LU.64 R242, [R1+0x20] ;  /* 0x0000200001f27983 */ /* 0x000ee80000300a00 */
[----:B------:R-:W3:Y:S04]  /*a660*/  LDL.LU.64 R248, [R1+0x18] ;  /* 0x0000180001f87983 */ /* 0x000ee80000300a00 */
[----:B------:R-:W3:Y:S01]  /*a670*/  LDL.LU.64 R250, [R1+0x10] ;  /* 0x0000100001fa7983 */ /* 0x000ee20000300a00 */
[----:B------:R-:W-:-:S02]  /*a680*/  ISETP.GE.U32.AND P6, PT, R0, 0x7fffff52, PT ;  /* 0x7fffff520000780c */ /* 0x000fc40003fc6070 */
[----:B------:R-:W-:Y:S01]  /*a690*/  IADD3 R0, PT, PT, R3, -0x90, RZ ;  /* 0xffffff7003007810 */ /* 0x000fe20007ffe0ff */
[----:B------:R2:W-:Y:S01]  /*a6a0*/  LDGSTS.E [R201+0x46e00], desc[UR26][R104.64], !P2 ;  /* 0x46e0000068c97fae */ /* 0x0005e2000d1a101a */
[----:B------:R-:W1:Y:S02]  /*a6b0*/  LDC R3, c[0x0][0x3a0] ;  /* 0x0000e800ff037b82 */ /* 0x000e640000000800 */
[----:B------:R-:W-:Y:S01]  /*a6c0*/  ISETP.GE.U32.AND P3, PT, R0, 0x7fffff51, PT ;  /* 0x7fffff510000780c */ /* 0x000fe20003f66070 */
[----:B------:R-:W-:Y:S02]  /*a6d0*/  VIADD R0, R252, 0xffffff6f ;  /* 0xffffff6ffc007836 */ /* 0x000fe40000000000 */
[----:B--2---:R-:W-:-:S03]  /*a6e0*/  IMAD.WIDE R104, R136, 0x4, R118 ;  /* 0x0000000488687825 */ /* 0x004fc600078e0276 */
[----:B------:R-:W2:Y:S02]  /*a6f0*/  LDC R252, c[0x0][0x3a0] ;  /* 0x0000e800fffc7b82 */ /* 0x000ea40000000800 */
[----:B------:R1:W-:Y:S01]  /*a700*/  STL.64 [R1+0x208], R104 ;  /* 0x0002086801007387 */ /* 0x0003e20000100a00 */
[----:B----4-:R-:W-:-:S03]  /*a710*/  IMAD.WIDE R120, R136, 0x4, R116 ;  /* 0x0000000488787825 */ /* 0x010fc600078e0274 */
[----:B------:R-:W-:Y:S01]  /*a720*/  LDGSTS.E [R201+0x47000], desc[UR26][R104.64], !P6 ;  /* 0x4700000068c97fae */ /* 0x000fe2000f1a101a */
[----:B------:R-:W-:-:S03]  /*a730*/  ISETP.GE.U32.AND P4, PT, R0, 0x7fffff50, PT ;  /* 0x7fffff500000780c */ /* 0x000fc60003f86070 */
[----:B------:R-:W-:Y:S01]  /*a740*/  LDGSTS.E [R201+0x47200], desc[UR26][R120.64], !P6 ;  /* 0x4720000078c97fae */ /* 0x000fe2000f1a101a */
[----:B------:R-:W-:-:S03]  /*a750*/  IMAD.WIDE R118, R136, 0x4, R244 ;  /* 0x0000000488767825 */ /* 0x000fc600078e02f4 */
[----:B------:R-:W4:Y:S04]  /*a760*/  LDL.LU.64 R244, [R1+0x8] ;  /* 0x0000080001f47983 */ /* 0x000f280000300a00 */
[----:B------:R1:W-:Y:S01]  /*a770*/  STL.64 [R1+0x200], R120 ;  /* 0x0002007801007387 */ /* 0x0003e20000100a00 */
[----:B------:R-:W-:-:S03]  /*a780*/  IMAD.WIDE R116, R136, 0x4, R246 ;  /* 0x0000000488747825 */ /* 0x000fc600078e02f6 */
[----:B------:R-:W-:Y:S04]  /*a790*/  LDGSTS.E [R201+0x47400], desc[UR26][R118.64], !P6 ;  /* 0x4740000076c97fae */ /* 0x000fe8000f1a101a */
[----:B------:R-:W2:Y:S04]  /*a7a0*/  LDL.LU.64 R246, [R1] ;  /* 0x0000000001f67983 */ /* 0x000ea80000300a00 */
[----:B------:R1:W-:Y:S04]  /*a7b0*/  STL.64 [R1+0x1f8], R118 ;  /* 0x0001f87601007387 */ /* 0x0003e80000100a00 */
[----:B------:R1:W-:Y:S04]  /*a7c0*/  STL.64 [R1+0x1f0], R116 ;  /* 0x0001f07401007387 */ /* 0x0003e80000100a00 */
[----:B-1----:R-:W2:Y:S04]  /*a7d0*/  LDL.LU.64 R104, [R1+0x6d0] ;  /* 0x0006d00001687983 */ /* 0x002ea80000300a00 */
[----:B------:R-:W2:Y:S04]  /*a7e0*/  LDL.LU.64 R120, [R1+0x6c8] ;  /* 0x0006c80001787983 */ /* 0x000ea80000300a00 */
[----:B------:R-:W2:Y:S04]  /*a7f0*/  LDL.LU.64 R118, [R1+0x6c0] ;  /* 0x0006c00001767983 */ /* 0x000ea80000300a00 */
[----:B------:R-:W-:Y:S01]  /*a800*/  LDGSTS.E [R201+0x47600], desc[UR26][R116.64], !P6 ;  /* 0x4760000074c97fae */ /* 0x000fe2000f1a101a */
[----:B------:R-:W-:-:S04]  /*a810*/  IMAD.WIDE R102, R136, 0x4, R102 ;  /* 0x0000000488667825 */ /* 0x000fc800078e0266 */
[C---:B------:R-:W-:Y:S01]  /*a820*/  IMAD.WIDE R112, R136.reuse, 0x4, R112 ;  /* 0x0000000488707825 */ /* 0x040fe200078e0270 */
[----:B------:R-:W-:Y:S04]  /*a830*/  LDGSTS.E [R201+0x47800], desc[UR26][R102.64], !P3 ;  /* 0x4780000066c97fae */ /* 0x000fe8000d9a101a */
[----:B------:R-:W2:Y:S01]  /*a840*/  LDL.LU.64 R116, [R1+0x6b8] ;  /* 0x0006b80001747983 */ /* 0x000ea20000300a00 */
[----:B------:R-:W-:-:S03]  /*a850*/  IMAD.WIDE R110, R136, 0x4, R110 ;  /* 0x00000004886e7825 */ /* 0x000fc600078e026e */
[----:B------:R1:W-:Y:S01]  /*a860*/  STL.64 [R1+0x1e8], R102 ;  /* 0x0001e86601007387 */ /* 0x0003e20000100a00 */
[----:B------:R-:W-:-:S03]  /*a870*/  IMAD.WIDE R108, R136, 0x4, R108 ;  /* 0x00000004886c7825 */ /* 0x000fc600078e026c */
[----:B------:R1:W-:Y:S04]  /*a880*/  STL.64 [R1+0x1e0], R112 ;  /* 0x0001e07001007387 */ /* 0x0003e80000100a00 */
[----:B------:R-:W-:Y:S04]  /*a890*/  LDGSTS.E [R201+0x47a00], desc[UR26][R112.64], !P3 ;  /* 0x47a0000070c97fae */ /* 0x000fe8000d9a101a */
[----:B-1----:R-:W2:Y:S04]  /*a8a0*/  LDL.LU.64 R102, [R1+0x6b0] ;  /* 0x0006b00001667983 */ /* 0x002ea80000300a00 */
[----:B------:R1:W-:Y:S04]  /*a8b0*/  STL.64 [R1+0x1d8], R110 ;  /* 0x0001d86e01007387 */ /* 0x0003e80000100a00 */
[----:B------:R-:W2:Y:S04]  /*a8c0*/  LDL.LU.64 R112, [R1+0x6a8] ;  /* 0x0006a80001707983 */ /* 0x000ea80000300a00 */
[----:B------:R1:W-:Y:S04]  /*a8d0*/  STL.64 [R1+0x1d0], R108 ;  /* 0x0001d06c01007387 */ /* 0x0003e80000100a00 */
[----:B------:R-:W-:Y:S04]  /*a8e0*/  LDGSTS.E [R201+0x47c00], desc[UR26][R110.64], !P3 ;  /* 0x47c000006ec97fae */ /* 0x000fe8000d9a101a */
[----:B------:R-:W-:Y:S04]  /*a8f0*/  LDGSTS.E [R201+0x47e00], desc[UR26][R108.64], !P3 ;  /* 0x47e000006cc97fae */ /* 0x000fe8000d9a101a */
[----:B-1----:R-:W2:Y:S04]  /*a900*/  LDL.LU.64 R110, [R1+0x6a0] ;  /* 0x0006a000016e7983 */ /* 0x002ea80000300a00 */
[----:B------:R-:W2:Y:S01]  /*a910*/  LDL.LU.64 R108, [R1+0x698] ;  /* 0x00069800016c7983 */ /* 0x000ea20000300a00 */
[----:B---3--:R-:W-:-:S04]  /*a920*/  IMAD.WIDE R100, R136, 0x4, R100 ;  /* 0x0000000488647825 */ /* 0x008fc800078e0264 */
[C---:B------:R-:W-:Y:S01]  /*a930*/  IMAD.WIDE R242, R136.reuse, 0x4, R242 ;  /* 0x0000000488f27825 */ /* 0x040fe200078e02f2 */
[----:B------:R1:W-:Y:S03]  /*a940*/  STL.64 [R1+0x1c8], R100 ;  /* 0x0001c86401007387 */ /* 0x0003e60000100a00 */
[C---:B------:R-:W-:Y:S01]  /*a950*/  IMAD.WIDE R248, R136.reuse, 0x4, R248 ;  /* 0x0000000488f87825 */ /* 0x040fe200078e02f8 */
[----:B------:R3:W-:Y:S03]  /*a960*/  STL.64 [R1+0x1c0], R242 ;  /* 0x0001c0f201007387 */ /* 0x0007e60000100a00 */
[----:B------:R-:W-:Y:S01]  /*a970*/  IMAD.WIDE R250, R136, 0x4, R250 ;  /* 0x0000000488fa7825 */ /* 0x000fe200078e02fa */
[----:B------:R-:W-:Y:S04]  /*a980*/  LDGSTS.E [R201+0x48000], desc[UR26][R100.64], !P4 ;  /* 0x4800000064c97fae */ /* 0x000fe8000e1a101a */
[----:B------:R-:W-:Y:S04]  /*a990*/  LDGSTS.E [R201+0x48200], desc[UR26][R242.64], !P4 ;  /* 0x48200000f2c97fae */ /* 0x000fe8000e1a101a */
[----:B------:R-:W-:Y:S04]  /*a9a0*/  LDGSTS.E [R201+0x48400], desc[UR26][R248.64], !P4 ;  /* 0x48400000f8c97fae */ /* 0x000fe8000e1a101a */
[----:B-1----:R-:W2:Y:S04]  /*a9b0*/  LDL.LU.64 R100, [R1+0x690] ;  /* 0x0006900001647983 */ /* 0x002ea80000300a00 */
[----:B------:R1:W-:Y:S04]  /*a9c0*/  STL.64 [R1+0x1b8], R248 ;  /* 0x0001b8f801007387 */ /* 0x0003e80000100a00 */
[----:B---3--:R-:W3:Y:S04]  /*a9d0*/  LDL.LU.64 R242, [R1+0x688] ;  /* 0x0006880001f27983 */ /* 0x008ee80000300a00 */
[----:B------:R4:W-:Y:S04]  /*a9e0*/  STL.64 [R1+0x1b0], R250 ;  /* 0x0001b0fa01007387 */ /* 0x0009e80000100a00 */
[----:B-1----:R-:W3:Y:S04]  /*a9f0*/  LDL.LU.64 R248, [R1+0x680] ;  /* 0x0006800001f87983 */ /* 0x002ee80000300a00 */
[----:B------:R1:W-:Y:S04]  /*aa00*/  LDGSTS.E [R201+0x48600], desc[UR26][R250.64], !P4 ;  /* 0x48600000fac97fae */ /* 0x0003e8000e1a101a */
[----:B----4-:R-:W1:Y:S01]  /*aa10*/  LDL.LU.64 R250, [R1+0x678] ;  /* 0x0006780001fa7983 */ /* 0x010e620000300a00 */
[----:B------:R-:W-:-:S02]  /*aa20*/  VIADD R0, R206, 0xffffff6e ;  /* 0xffffff6ece007836 */ /* 0x000fc40000000000 */
[----:B------:R-:W-:Y:S01]  /*aa30*/  IMAD.WIDE R244, R136, 0x4, R244 ;  /* 0x0000000488f47825 */ /* 0x000fe200078e02f4 */
[----:B------:R-:W4:Y:S02]  /*aa40*/  LDC R206, c[0x0][0x3a0] ;  /* 0x0000e800ffce7b82 */ /* 0x000f240000000800 */
[----:B------:R-:W-:Y:S02]  /*aa50*/  ISETP.GE.U32.AND P2, PT, R0, 0x7fffff4f, PT ;  /* 0x7fffff4f0000780c */ /* 0x000fe40003f46070 */
[----:B------:R2:W-:Y:S02]  /*aa60*/  STL.64 [R1+0x1a8], R244 ;  /* 0x0001a8f401007387 */ /* 0x0005e40000100a00 */
[----:B--2---:R-:W-:-:S05]  /*aa70*/  IMAD.WIDE R246, R136, 0x4, R246 ;  /* 0x0000000488f67825 */ /* 0x004fca00078e02f6 */
[----:B------:R2:W-:Y:S04]  /*aa80*/  STL.64 [R1+0x1a0], R246 ;  /* 0x0001a0f601007387 */ /* 0x0005e80000100a00 */
[----:B------:R1:W-:Y:S04]  /*aa90*/  LDGSTS.E [R201+0x48800], desc[UR26][R244.64], !P2 ;  /* 0x48800000f4c97fae */ /* 0x0003e8000d1a101a */
[----:B------:R-:W-:Y:S04]  /*aaa0*/  LDGSTS.E [R201+0x48a00], desc[UR26][R246.64], !P2 ;  /* 0x48a00000f6c97fae */ /* 0x000fe8000d1a101a */
[----:B------:R-:W4:Y:S01]  /*aab0*/  LDL.LU.64 R244, [R1+0x670] ;  /* 0x0006700001f47983 */ /* 0x000f220000300a00 */
[----:B-1----:R-:W-:-:S05]  /*aac0*/  IMAD.WIDE R250, R136, 0x4, R250 ;  /* 0x0000000488fa7825 */ /* 0x002fca00078e02fa */
[----:B------:R-:W-:Y:S04]  /*aad0*/  STL.64 [R1+0x198], R250 ;  /* 0x000198fa01007387 */ /* 0x000fe80000100a00 */
[----:B--2---:R-:W2:Y:S01]  /*aae0*/  LDL.LU.64 R246, [R1+0x668] ;  /* 0x0006680001f67983 */ /* 0x004ea20000300a00 */
[----:B------:R-:W-:Y:S02]  /*aaf0*/  IADD3 R0, PT, PT, R3, -0x93, RZ ;  /* 0xffffff6d03007810 */ /* 0x000fe40007ffe0ff */
[----:B------:R-:W1:Y:S01]  /*ab00*/  LDC R3, c[0x0][0x3a0] ;  /* 0x0000e800ff037b82 */ /* 0x000e620000000800 */
[----:B---3--:R-:W-:Y:S01]  /*ab10*/  IMAD.WIDE R248, R136, 0x4, R248 ;  /* 0x0000000488f87825 */ /* 0x008fe200078e02f8 */
[----:B------:R-:W-:Y:S01]  /*ab20*/  ISETP.GE.U32.AND P6, PT, R0, 0x7fffff4e, PT ;  /* 0x7fffff4e0000780c */ /* 0x000fe20003fc6070 */
[----:B------:R-:W-:Y:S02]  /*ab30*/  LDGSTS.E [R201+0x48c00], desc[UR26][R250.64], !P2 ;  /* 0x48c00000fac97fae */ /* 0x000fe4000d1a101a */
[----:B------:R-:W-:-:S02]  /*ab40*/  IMAD.WIDE R242, R136, 0x4, R242 ;  /* 0x0000000488f27825 */ /* 0x000fc400078e02f2 */
[----:B------:R3:W-:Y:S02]  /*ab50*/  STL.64 [R1+0x190], R248 ;  /* 0x000190f801007387 */ /* 0x0007e40000100a00 */
[C---:B------:R-:W-:Y:S02]  /*ab60*/  IMAD.WIDE R100, R136.reuse, 0x4, R100 ;  /* 0x0000000488647825 */ /* 0x040fe400078e0264 */
[----:B------:R3:W-:Y:S02]  /*ab70*/  LDGSTS.E [R201+0x48e00], desc[UR26][R248.64], !P2 ;  /* 0x48e00000f8c97fae */ /* 0x0007e4000d1a101a */
[----:B------:R-:W-:-:S04]  /*ab80*/  IMAD.WIDE R108, R136, 0x4, R108 ;  /* 0x00000004886c7825 */ /* 0x000fc800078e026c */
[----:B------:R-:W-:-:S04]  /*ab90*/  IMAD.WIDE R110, R136, 0x4, R110 ;  /* 0x00000004886e7825 */ /* 0x000fc800078e026e */
[----:B----4-:R-:W-:Y:S01]  /*aba0*/  IMAD.WIDE R244, R136, 0x4, R244 ;  /* 0x0000000488f47825 */ /* 0x010fe200078e02f4 */
[----:B---3--:R-:W3:Y:S03]  /*abb0*/  LDC R248, c[0x0][0x3a0] ;  /* 0x0000e800fff87b82 */ /* 0x008ee60000000800 */
[----:B-1----:R-:W-:-:S05]  /*abc0*/  VIADD R0, R3, 0xffffff6c ;  /* 0xffffff6c03007836 */ /* 0x002fca0000000000 */
[----:B------:R-:W-:Y:S01]  /*abd0*/  ISETP.GE.U32.AND P3, PT, R0, 0x7fffff4d, PT ;  /* 0x7fffff4d0000780c */ /* 0x000fe20003f66070 */
[----:B------:R-:W-:Y:S01]  /*abe0*/  VIADD R0, R206, 0xffffff6b ;  /* 0xffffff6bce007836 */ /* 0x000fe20000000000 */
[----:B------:R-:W1:Y:S01]  /*abf0*/  LDC R3, c[0x0][0x3a0] ;  /* 0x0000e800ff037b82 */ /* 0x000e620000000800 */
[----:B------:R-:W-:-:S03]  /*ac00*/  IMAD.WIDE R112, R136, 0x4, R112 ;  /* 0x0000000488707825 */ /* 0x000fc600078e0270 */
[----:B------:R-:W-:Y:S02]  /*ac10*/  ISETP.GE.U32.AND P4, PT, R0, 0x7fffff4c, PT ;  /* 0x7fffff4c0000780c */ /* 0x000fe40003f86070 */
[----:B------:R-:W-:Y:S01]  /*ac20*/  IADD3 R0, PT, PT, R252, -0x96, RZ ;  /* 0xffffff6afc007810 */ /* 0x000fe20007ffe0ff */
[----:B------:R-:W-:Y:S01]  /*ac30*/  IMAD.WIDE R102, R136, 0x4, R102 ;  /* 0x0000000488667825 */ /* 0x000fe200078e0266 */
[----:B------:R-:W4:Y:S02]  /*ac40*/  LDC R206, c[0x0][0x3a0] ;  /* 0x0000e800ffce7b82 */ /* 0x000f240000000800 */
[----:B------:R-:W-:Y:S01]  /*ac50*/  ISETP.GE.U32.AND P2, PT, R0, 0x7fffff4b, PT ;  /* 0x7fffff4b0000780c */ /* 0x000fe20003f46070 */
[----:B--2---:R-:W-:-:S05]  /*ac60*/  IMAD.WIDE R246, R136, 0x4, R246 ;  /* 0x0000000488f67825 */ /* 0x004fca00078e02f6 */
[----:B------:R-:W2:Y:S01]  /*ac70*/  LDC R252, c[0x0][0x3a0] ;  /* 0x0000e800fffc7b82 */ /* 0x000ea20000000800 */
        /* <DEDUP_REMOVED lines=8> */
[----:B------:R2:W-:Y:S04]  /*ad00*/  STL.64 [R1+0x168], R108 ;  /* 0x0001686c01007387 */ /* 0x0005e80000100a00 */
[----:B------:R2:W-:Y:S04]  /*ad10*/  LDGSTS.E [R201+0x49800], desc[UR26][R108.64], !P3 ;  /* 0x498000006cc97fae */ /* 0x0005e8000d9a101a */
[----:B------:R3:W-:Y:S01]  /*ad20*/  STL.64 [R1+0x160], R110 ;  /* 0x0001606e01007387 */ /* 0x0007e20000100a00 */
[----:B-1----:R-:W1:Y:S03]  /*ad30*/  LDC R100, c[0x0][0x3a0] ;  /* 0x0000e800ff647b82 */ /* 0x002e660000000800 */
[----:B------:R3:W-:Y:S04]  /*ad40*/  LDGSTS.E [R201+0x49a00], desc[UR26][R110.64], !P3 ;  /* 0x49a000006ec97fae */ /* 0x0007e8000d9a101a */
[----:B------:R4:W-:Y:S01]  /*ad50*/  STL.64 [R1+0x158], R112 ;  /* 0x0001587001007387 */ /* 0x0009e20000100a00 */
[C---:B--2---:R-:W-:Y:S01]  /*ad60*/  IMAD.WIDE R108, R136.reuse, 0x4, R120 ;  /* 0x00000004886c7825 */ /* 0x044fe200078e0278 */
[----:B------:R-:W2:Y:S02]  /*ad70*/  LDC R101, c[0x0][0x3a0] ;  /* 0x0000e800ff657b82 */ /* 0x000ea40000000800 */
[----:B------:R4:W-:Y:S01]  /*ad80*/  LDGSTS.E [R201+0x49c00], desc[UR26][R112.64], !P3 ;  /* 0x49c0000070c97fae */ /* 0x0009e2000d9a101a */
[----:B---3--:R-:W-:-:S03]  /*ad90*/  IMAD.WIDE R110, R136, 0x4, R118 ;  /* 0x00000004886e7825 */ /* 0x008fc600078e0276 */
[----:B------:R3:W-:Y:S04]  /*ada0*/  STL.64 [R1+0x150], R102 ;  /* 0x0001506601007387 */ /* 0x0007e80000100a00 */
[----:B------:R3:W-:Y:S01]  /*adb0*/  LDGSTS.E [R201+0x49e00], desc[UR26][R102.64], !P3 ;  /* 0x49e0000066c97fae */ /* 0x0007e2000d9a101a */
[----:B----4-:R-:W-:-:S05]  /*adc0*/  IMAD.WIDE R112, R136, 0x4, R116 ;  /* 0x0000000488707825 */ /* 0x010fca00078e0274 */
[----:B------:R4:W-:Y:S01]  /*add0*/  STL.64 [R1+0x148], R112 ;  /* 0x0001487001007387 */ /* 0x0009e20000100a00 */
[----:B---3--:R-:W-:-:S03]  /*ade0*/  IMAD.WIDE R102, R136, 0x4, R104 ;  /* 0x0000000488667825 */ /* 0x008fc600078e0268 */
[----:B------:R4:W-:Y:S04]  /*adf0*/  LDGSTS.E [R201+0x4a000], desc[UR26][R112.64], !P4 ;  /* 0x4a00000070c97fae */ /* 0x0009e8000e1a101a */
[----:B------:R3:W-:Y:S04]  /*ae00*/  STL.64 [R1+0x140], R110 ;  /* 0x0001406e01007387 */ /* 0x0007e80000100a00 */
[----:B------:R3:W-:Y:S01]  /*ae10*/  LDGSTS.E [R201+0x4a200], desc[UR26][R110.64], !P4 ;  /* 0x4a2000006ec97fae */ /* 0x0007e2000e1a101a */
[----:B----4-:R-:W-:-:S03]  /*ae20*/  IMAD.WIDE R112, R136, 0x4, R124 ;  /* 0x0000000488707825 */ /* 0x010fc600078e027c */
[----:B------:R4:W-:Y:S04]  /*ae30*/  STL.64 [R1+0x138], R108 ;  /* 0x0001386c01007387 */ /* 0x0009e80000100a00 */
[----:B------:R4:W-:Y:S01]  /*ae40*/  LDGSTS.E [R201+0x4a400], desc[UR26][R108.64], !P4 ;  /* 0x4a4000006cc97fae */ /* 0x0009e2000e1a101a */
[----:B---3--:R-:W-:-:S03]  /*ae50*/  IMAD.WIDE R110, R136, 0x4, R126 ;  /* 0x00000004886e7825 */ /* 0x008fc600078e027e */
[----:B------:R3:W-:Y:S01]  /*ae60*/  STL.64 [R1+0x130], R102 ;  /* 0x0001306601007387 */ /* 0x0007e20000100a00 */
[----:B------:R-:W-:-:S03]  /*ae70*/  IMAD.WIDE R104, R136, 0x4, R106 ;  /* 0x0000000488687825 */ /* 0x000fc600078e026a */
[----:B------:R3:W-:Y:S01]  /*ae80*/  LDGSTS.E [R201+0x4a600], desc[UR26][R102.64], !P4 ;  /* 0x4a60000066c97fae */ /* 0x0007e2000e1a101a */
[----:B----4-:R-:W-:-:S03]  /*ae90*/  IMAD.WIDE R108, R136, 0x4, R128 ;  /* 0x00000004886c7825 */ /* 0x010fc600078e0280 */
[----:B------:R-:W-:Y:S04]  /*aea0*/  STL.64 [R1+0x128], R112 ;  /* 0x0001287001007387 */ /* 0x000fe80000100a00 */
[----:B------:R-:W-:Y:S01]  /*aeb0*/  LDGSTS.E [R201+0x4a800], desc[UR26][R112.64], !P2 ;  /* 0x4a80000070c97fae */ /* 0x000fe2000d1a101a */
[----:B------:R-:W-:Y:S01]  /*aec0*/  IMAD.WIDE R106, R136, 0x4, R144 ;  /* 0x00000004886a7825 */ /* 0x000fe200078e0290 */
[----:B---3--:R-:W3:Y:S02]  /*aed0*/  LDC R103, c[0x0][0x3a0] ;  /* 0x0000e800ff677b82 */ /* 0x008ee40000000800 */
[----:B------:R4:W-:Y:S04]  /*aee0*/  STL.64 [R1+0x120], R110 ;  /* 0x0001206e01007387 */ /* 0x0009e80000100a00 */
[----:B------:R4:W-:Y:S01]  /*aef0*/  LDGSTS.E [R201+0x4aa00], desc[UR26][R110.64], !P2 ;  /* 0x4aa000006ec97fae */ /* 0x0009e2000d1a101a */
[----:B------:R-:W-:-:S02]  /*af00*/  VIADD R0, R3, 0xffffff69 ;  /* 0xffffff6903007836 */ /* 0x000fc40000000000 */
[----:B------:R-:W1:Y:S01]  /*af10*/  LDC R3, c[0x0][0x3a0] ;  /* 0x0000e800ff037b82 */ /* 0x000e620000000800 */
[----:B------:R2:W-:Y:S04]  /*af20*/  STL.64 [R1+0x118], R108 ;  /* 0x0001186c01007387 */ /* 0x0005e80000100a00 */
[----:B------:R2:W-:Y:S01]  /*af30*/  LDGSTS.E [R201+0x4ac00], desc[UR26][R108.64], !P2 ;  /* 0x4ac000006cc97fae */ /* 0x0005e2000d1a101a */
[C---:B------:R-:W-:Y:S02]  /*af40*/  IMAD.WIDE R168, R136.reuse, 0x4, R168 ;  /* 0x0000000488a87825 */ /* 0x040fe400078e02a8 */
[----:B------:R-:W3:Y:S02]  /*af50*/  LDC R102, c[0x0][0x3a0] ;  /* 0x0000e800ff667b82 */ /* 0x000ee40000000800 */
[C---:B----4-:R-:W-:Y:S01]  /*af60*/  IMAD.WIDE R110, R136.reuse, 0x4, R132 ;  /* 0x00000004886e7825 */ /* 0x050fe200078e0284 */
[----:B------:R4:W-:Y:S04]  /*af70*/  STL.64 [R1+0x110], R104 ;  /* 0x0001106801007387 */ /* 0x0009e80000100a00 */
[----:B------:R4:W-:Y:S01]  /*af80*/  LDGSTS.E [R201+0x4ae00], desc[UR26][R104.64], !P2 ;  /* 0x4ae0000068c97fae */ /* 0x0009e2000d1a101a */
[----:B--2---:R-:W-:-:S03]  /*af90*/  IMAD.WIDE R108, R136, 0x4, R134 ;  /* 0x00000004886c7825 */ /* 0x004fc600078e0286 */
[----:B------:R-:W-:Y:S04]  /*afa0*/  STL.64 [R1+0x108], R110 ;  /* 0x0001086e01007387 */ /* 0x000fe80000100a00 */
[----:B------:R2:W-:Y:S01]  /*afb0*/  STL.64 [R1+0x100], R108 ;  /* 0x0001006c01007387 */ /* 0x0005e20000100a00 */
[----:B----4-:R-:W-:-:S03]  /*afc0*/  IMAD.WIDE R104, R136, 0x4, R114 ;  /* 0x0000000488687825 */ /* 0x010fc600078e0272 */
[----:B------:R4:W-:Y:S04]  /*afd0*/  STL.64 [R1+0xf8], R106 ;  /* 0x0000f86a01007387 */ /* 0x0009e80000100a00 */
[----:B------:R1:W-:Y:S04]  /*afe0*/  STL.64 [R1+0xf0], R104 ;  /* 0x0000f06801007387 */ /* 0x0003e80000100a00 */
[----:B------:R-:W3:Y:S01]  /*aff0*/  LDL.LU.64 R242, [R1+0x268] ;  /* 0x0002680001f27983 */ /* 0x000ee20000300a00 */
[----:B------:R-:W-:Y:S01]  /*b000*/  ISETP.GE.U32.AND P6, PT, R0, 0x7fffff4a, PT ;  /* 0x7fffff4a0000780c */ /* 0x000fe20003fc6070 */
[----:B------:R-:W-:-:S05]  /*b010*/  VIADD R0, R206, 0xffffff68 ;  /* 0xffffff68ce007836 */ /* 0x000fca0000000000 */
[----:B------:R-:W-:Y:S02]  /*b020*/  ISETP.GE.U32.AND P3, PT, R0, 0x7fffff49, PT ;  /* 0x7fffff490000780c */ /* 0x000fe40003f66070 */
[----:B------:R-:W-:-:S04]  /*b030*/  IADD3 R0, PT, PT, R248, -0x99, RZ ;  /* 0xffffff67f8007810 */ /* 0x000fc80007ffe0ff */
[----:B------:R-:W-:Y:S01]  /*b040*/  ISETP.GE.U32.AND P4, PT, R0, 0x7fffff48, PT ;  /* 0x7fffff480000780c */ /* 0x000fe20003f86070 */
[----:B-1----:R-:W-:Y:S01]  /*b050*/  VIADD R0, R100, 0xffffff66 ;  /* 0xffffff6664007836 */ /* 0x002fe20000000000 */
[----:B------:R-:W-:Y:S01]  /*b060*/  LDGSTS.E [R201+0x4b000], desc[UR26][R110.64], !P6 ;  /* 0x4b0000006ec97fae */ /* 0x000fe2000f1a101a */
[----:B------:R-:W1:Y:S03]  /*b070*/  LDC R100, c[0x0][0x3a0] ;  /* 0x0000e800ff647b82 */ /* 0x000e660000000800 */
[----:B------:R-:W-:Y:S01]  /*b080*/  ISETP.GE.U32.AND P2, PT, R0, 0x7fffff47, PT ;  /* 0x7fffff470000780c */ /* 0x000fe20003f46070 */
[----:B------:R-:W-:Y:S01]  /*b090*/  VIADD R0, R3, 0xffffff65 ;  /* 0xffffff6503007836 */ /* 0x000fe20000000000 */
[----:B------:R2:W-:Y:S03]  /*b0a0*/  LDGSTS.E [R201+0x4b200], desc[UR26][R108.64], !P6 ;  /* 0x4b2000006cc97fae */ /* 0x0005e6000f1a101a */
[----:B------:R-:W1:Y:S01]  /*b0b0*/  LDC R3, c[0x0][0x3a0] ;  /* 0x0000e800ff037b82 */ /* 0x000e620000000800 */
[----:B------:R4:W-:Y:S04]  /*b0c0*/  LDGSTS.E [R201+0x4b400], desc[UR26][R106.64], !P6 ;  /* 0x4b4000006ac97fae */ /* 0x0009e8000f1a101a */
[----:B------:R3:W-:Y:S01]  /*b0d0*/  LDGSTS.E [R201+0x4b600], desc[UR26][R104.64], !P6 ;  /* 0x4b60000068c97fae */ /* 0x0007e2000f1a101a */
[----:B--2---:R-:W-:-:S04]  /*b0e0*/  IMAD.WIDE R108, R136, 0x4, R166 ;  /* 0x00000004886c7825 */ /* 0x004fc800078e02a6 */
[C---:B----4-:R-:W-:Y:S01]  /*b0f0*/  IMAD.WIDE R106, R136.reuse, 0x4, R154 ;  /* 0x00000004886a7825 */ /* 0x050fe200078e029a */
[----:B------:R-:W-:Y:S03]  /*b100*/  LDGSTS.E [R201+0x4b800], desc[UR26][R108.64], !P3 ;  /* 0x4b8000006cc97fae */ /* 0x000fe6000d9a101a */
[----:B---3--:R-:W-:Y:S01]  /*b110*/  IMAD.WIDE R104, R136, 0x4, R122 ;  /* 0x0000000488687825 */ /* 0x008fe200078e027a */
[----:B------:R-:W-:Y:S01]  /*b120*/  ISETP.GE.U32.AND P6, PT, R0, 0x7fffff46, PT ;  /* 0x7fffff460000780c */ /* 0x000fe20003fc6070 */
[----:B------:R-:W-:Y:S01]  /*b130*/  STL.64 [R1+0xe8], R108 ;  /* 0x0000e86c01007387 */ /* 0x000fe20000100a00 */
[----:B------:R-:W-:Y:S01]  /*b140*/  IADD3 R0, PT, PT, R103, -0x9c, RZ ;  /* 0xffffff6467007810 */ /* 0x000fe20007ffe0ff */
[C---:B------:R-:W-:Y:S01]  /*b150*/  IMAD.WIDE R250, R136.reuse, 0x4, R162 ;  /* 0x0000000488fa7825 */ /* 0x040fe200078e02a2 */
[----:B------:R-:W2:Y:S01]  /*b160*/  LDC R103, c[0x0][0x3a0] ;  /* 0x0000e800ff677b82 */ /* 0x000ea20000000800 */
[----:B------:R-:W-:Y:S04]  /*b170*/  LDGSTS.E [R201+0x4ba00], desc[UR26][R168.64], !P3 ;  /* 0x4ba00000a8c97fae */ /* 0x000fe8000d9a101a */
[----:B------:R3:W-:Y:S04]  /*b180*/  STL.64 [R1+0xe0], R106 ;  /* 0x0000e06a01007387 */ /* 0x0007e80000100a00 */
[----:B------:R3:W-:Y:S01]  /*b190*/  LDGSTS.E [R201+0x4bc00], desc[UR26][R106.64], !P3 ;  /* 0x4bc000006ac97fae */ /* 0x0007e2000d9a101a */
[----:B------:R-:W-:-:S03]  /*b1a0*/  IMAD.WIDE R248, R136, 0x4, R130 ;  /* 0x0000000488f87825 */ /* 0x000fc600078e0282 */
[----:B------:R4:W-:Y:S04]  /*b1b0*/  STL.64 [R1+0xd8], R104 ;  /* 0x0000d86801007387 */ /* 0x0009e80000100a00 */
[----:B------:R4:W-:Y:S01]  /*b1c0*/  LDGSTS.E [R201+0x4be00], desc[UR26][R104.64], !P3 ;  /* 0x4be0000068c97fae */ /* 0x0009e2000d9a101a */
[----:B------:R-:W-:Y:S01]  /*b1d0*/  ISETP.GE.U32.AND P3, PT, R0, 0x7fffff45, PT ;  /* 0x7fffff450000780c */ /* 0x000fe20003f66070 */
[----:B---3--:R-:W-:-:S04]  /*b1e0*/  IMAD.WIDE R106, R136, 0x4, R226 ;  /* 0x00000004886a7825 */ /* 0x008fc800078e02e2 */
[----:B------:R-:W-:Y:S01]  /*b1f0*/  VIADD R0, R101, 0xffffff63 ;  /* 0xffffff6365007836 */ /* 0x000fe20000000000 */
[----:B------:R3:W-:Y:S01]  /*b200*/  LDGSTS.E [R201+0x4c000], desc[UR26][R106.64], !P4 ;  /* 0x4c0000006ac97fae */ /* 0x0007e2000e1a101a */
[----:B----4-:R-:W-:-:S04]  /*b210*/  IMAD.WIDE R104, R136, 0x4, R228 ;  /* 0x0000000488687825 */ /* 0x010fc800078e02e4 */
[C---:B------:R-:W-:Y:S01]  /*b220*/  IMAD.WIDE R246, R136.reuse, 0x4, R150 ;  /* 0x0000000488f67825 */ /* 0x040fe200078e0296 */
[----:B------:R4:W-:Y:S03]  /*b230*/  LDGSTS.E [R201+0x4c200], desc[UR26][R104.64], !P4 ;  /* 0x4c20000068c97fae */ /* 0x0009e6000e1a101a */
        /* <DEDUP_REMOVED lines=8> */
[----:B------:R3:W-:Y:S03]  /*b2c0*/  STL.64 [R1+0xd0], R106 ;  /* 0x0000d06a01007387 */ /* 0x0007e60000100a00 */
[----:B-1----:R-:W-:Y:S01]  /*b2d0*/  VIADD R0, R3, 0xffffff62 ;  /* 0xffffff6203007836 */ /* 0x002fe20000000000 */
[----:B------:R-:W-:Y:S01]  /*b2e0*/  LDGSTS.E [R201+0x4ca00], desc[UR26][R244.64], !P2 ;  /* 0x4ca00000f4c97fae */ /* 0x000fe2000d1a101a */
[----:B------:R-:W-:-:S03]  /*b2f0*/  IMAD.WIDE R114, R136, 0x4, R202 ;  /* 0x0000000488727825 */ /* 0x000fc600078e02ca */
[----:B------:R4:W-:Y:S01]  /*b300*/  STL.64 [R1+0xc8], R104 ;  /* 0x0000c86801007387 */ /* 0x0009e20000100a00 */
[----:B------:R-:W-:-:S03]  /*b310*/  IMAD.WIDE R112, R136, 0x4, R138 ;  /* 0x0000000488707825 */ /* 0x000fc600078e028a */
[----:B------:R-:W-:Y:S01]  /*b320*/  LDGSTS.E [R201+0x4cc00], desc[UR26][R228.64], !P2 ;  /* 0x4cc00000e4c97fae */ /* 0x000fe2000d1a101a */
[----:B------:R-:W-:-:S03]  /*b330*/  IMAD.WIDE R110, R136, 0x4, R156 ;  /* 0x00000004886e7825 */ /* 0x000fc600078e029c */
[----:B------:R-:W-:Y:S01]  /*b340*/  LDGSTS.E [R201+0x4ce00], desc[UR26][R226.64], !P2 ;  /* 0x4ce00000e2c97fae */ /* 0x000fe2000d1a101a */
[----:B---3--:R-:W-:Y:S01]  /*b350*/  IMAD.WIDE R106, R136, 0x4, R158 ;  /* 0x00000004886a7825 */ /* 0x008fe200078e029e */
[----:B------:R-:W-:Y:S02]  /*b360*/  ISETP.GE.U32.AND P2, PT, R0, 0x7fffff43, PT ;  /* 0x7fffff430000780c */ /* 0x000fe40003f46070 */
[----:B------:R-:W-:Y:S01]  /*b370*/  IADD3 R0, PT, PT, R100, -0x9f, RZ ;  /* 0xffffff6164007810 */ /* 0x000fe20007ffe0ff */
[----:B----4-:R-:W-:-:S04]  /*b380*/  IMAD.WIDE R104, R136, 0x4, R160 ;  /* 0x0000000488687825 */ /* 0x010fc800078e02a0 */
[----:B------:R-:W-:Y:S02]  /*b390*/  VIADD R3, R102, 0xffffff60 ;  /* 0xffffff6066037836 */ /* 0x000fe40000000000 */
[----:B------:R-:W-:-:S04]  /*b3a0*/  IMAD.WIDE R100, R136, 0x4, R164 ;  /* 0x0000000488647825 */ /* 0x000fc800078e02a4 */
[----:B------:R-:W-:Y:S02]  /*b3b0*/  VIADD R252, R252, 0x1f ;  /* 0x0000001ffcfc7836 */ /* 0x000fe40000000000 */
        /* <DEDUP_REMOVED lines=10> */
[----:B------:R-:W-:-:S05]  /*b460*/  IMAD.WIDE R116, R136, 0x4, R242 ;  /* 0x0000000488747825 */ /* 0x000fca00078e02f2 */
[----:B------:R-:W-:Y:S04]  /*b470*/  STL.64 [R1+0x268], R116 ;  /* 0x0002687401007387 */ /* 0x000fe80000100a00 */
        /* <DEDUP_REMOVED lines=8> */
[----:B------:R3:W-:Y:S01]  /*b500*/  LDGSTS.E [R201+0x4d800], desc[UR26][R108.64], !P3 ;  /* 0x4d8000006cc97fae */ /* 0x0007e2000d9a101a */
[----:B------:R-:W-:-:S03]  /*b510*/  ISETP.GE.AND P6, PT, R207, R3, PT ;  /* 0x00000003cf00720c */ /* 0x000fc60003fc6270 */
[----:B------:R4:W-:Y:S01]  /*b520*/  STL.64 [R1+0x368], R106 ;  /* 0x0003686a01007387 */ /* 0x0009e20000100a00 */
[----:B-1----:R-:W-:-:S03]  /*b530*/  IMAD.WIDE R110, R136, 0x4, R220 ;  /* 0x00000004886e7825 */ /* 0x002fc600078e02dc */
[----:B------:R4:W-:Y:S01]  /*b540*/  LDGSTS.E [R201+0x4da00], desc[UR26][R106.64], !P3 ;  /* 0x4da000006ac97fae */ /* 0x0009e2000d9a101a */
[----:B---3--:R-:W-:-:S03]  /*b550*/  IMAD.WIDE R108, R136, 0x4, R222 ;  /* 0x00000004886c7825 */ /* 0x008fc600078e02de */
[----:B------:R1:W-:Y:S04]  /*b560*/  STL.64 [R1+0x360], R104 ;  /* 0x0003606801007387 */ /* 0x0003e80000100a00 */
[----:B------:R1:W-:Y:S01]  /*b570*/  LDGSTS.E [R201+0x4dc00], desc[UR26][R104.64], !P3 ;  /* 0x4dc0000068c97fae */ /* 0x0003e2000d9a101a */
[----:B----4-:R-:W-:-:S03]  /*b580*/  IMAD.WIDE R106, R136, 0x4, R210 ;  /* 0x00000004886a7825 */ /* 0x010fc600078e02d2 */
[----:B------:R3:W-:Y:S04]  /*b590*/  STL.64 [R1+0x358], R100 ;  /* 0x0003586401007387 */ /* 0x0007e80000100a00 */
[----:B------:R3:W-:Y:S01]  /*b5a0*/  LDGSTS.E [R201+0x4de00], desc[UR26][R100.64], !P3 ;  /* 0x4de0000064c97fae */ /* 0x0007e2000d9a101a */
[----:B------:R-:W-:Y:S01]  /*b5b0*/  ISETP.GE.U32.AND P3, PT, R0, 0x7fffff42, PT ;  /* 0x7fffff420000780c */ /* 0x000fe20003f66070 */
[----:B-1----:R-:W-:Y:S02]  /*b5c0*/  IMAD.WIDE R104, R136, 0x4, R218 ;  /* 0x0000000488687825 */ /* 0x002fe400078e02da */
[----:B------:R-:W-:Y:S01]  /*b5d0*/  STL.64 [R1+0x350], R110 ;  /* 0x0003506e01007387 */ /* 0x000fe20000100a00 */
[----:B------:R-:W-:-:S03]  /*b5e0*/  SEL R0, RZ, 0x4, P6 ;  /* 0x00000004ff007807 */ /* 0x000fc60003000000 */
[----:B------:R-:W-:Y:S01]  /*b5f0*/  LDGSTS.E [R201+0x4e000], desc[UR26][R110.64], !P4 ;  /* 0x4e0000006ec97fae */ /* 0x000fe2000e1a101a */
[----:B------:R-:W-:-:S03]  /*b600*/  ISETP.GT.AND P6, PT, R252, 0xbf, PT ;  /* 0x000000bffc00780c */ /* 0x000fc60003fc4270 */
[----:B------:R-:W-:Y:S01]  /*b610*/  STL.64 [R1+0x348], R108 ;  /* 0x0003486c01007387 */ /* 0x000fe20000100a00 */
[C---:B------:R-:W-:Y:S01]  /*b620*/  IMAD.WIDE R222, R143.reuse, 0x4, R170 ;  /* 0x000000048fde7825 */ /* 0x040fe200078e02aa */
[----:B---3--:R-:W1:Y:S02]  /*b630*/  LDC R101, c[0x0][0x3a0] ;  /* 0x0000e800ff657b82 */ /* 0x008e640000000800 */
[----:B------:R-:W-:Y:S04]  /*b640*/  LDGSTS.E [R201+0x4e200], desc[UR26][R108.64], !P4 ;  /* 0x4e2000006cc97fae */ /* 0x000fe8000e1a101a */
[----:B------:R3:W-:Y:S01]  /*b650*/  STL.64 [R1+0x340], R106 ;  /* 0x0003406a01007387 */ /* 0x0007e20000100a00 */
[----:B------:R-:W-:Y:S01]  /*b660*/  IMAD.WIDE R116, R143, 0x4, R190 ;  /* 0x000000048f747825 */ /* 0x000fe200078e02be */
[----:B------:R-:W4:Y:S02]  /*b670*/  LDC R100, c[0x0][0x3a0] ;  /* 0x0000e800ff647b82 */ /* 0x000f240000000800 */
[----:B------:R3:W-:Y:S01]  /*b680*/  LDGSTS.E [R201+0x4e400], desc[UR26][R106.64], !P4 ;  /* 0x4e4000006ac97fae */ /* 0x0007e2000e1a101a */
[----:B------:R-:W-:-:S03]  /*b690*/  SEL R0, R0, RZ, P6 ;  /* 0x000000ff00007207 */ /* 0x000fc60003000000 */
[----:B------:R2:W-:Y:S01]  /*b6a0*/  STL.64 [R1+0x338], R104 ;  /* 0x0003386801007387 */ /* 0x0005e20000100a00 */
[----:B------:R-:W-:Y:S01]  /*b6b0*/  ISETP.GE.U32.AND P6, PT, R3, 0x7fffff41, PT ;  /* 0x7fffff410300780c */ /* 0x000fe20003fc6070 */
[----:B------:R-:W-:Y:S01]  /*b6c0*/  IMAD.WIDE R218, R143, 0x4, R198 ;  /* 0x000000048fda7825 */ /* 0x000fe200078e02c6 */
[----:B------:R-:W1:Y:S01]  /*b6d0*/  LDC R3, c[0x0][0x3a0] ;  /* 0x0000e800ff037b82 */ /* 0x000e620000000800 */
[----:B------:R2:W-:Y:S02]  /*b6e0*/  LDGSTS.E [R201+0x4e600], desc[UR26][R104.64], !P4 ;  /* 0x4e60000068c97fae */ /* 0x0005e4000e1a101a */
[----:B---3--:R-:W-:Y:S01]  /*b6f0*/  IMAD.WIDE R106, R136, 0x4, R16 ;  /* 0x00000004886a7825 */ /* 0x008fe200078e0210 */
[----:B------:R-:W-:-:S03]  /*b700*/  ISETP.NE.U32.AND P4, PT, R0, RZ, PT ;  /* 0x000000ff0000720c */ /* 0x000fc60003f85070 */
[C---:B------:R-:W-:Y:S01]  /*b710*/  IMAD.WIDE R16, R136.reuse, 0x4, R224 ;  /* 0x0000000488107825 */ /* 0x040fe200078e02e0 */
[----:B------:R3:W-:Y:S03]  /*b720*/  STL.64 [R1+0x330], R106 ;  /* 0x0003306a01007387 */ /* 0x0007e60000100a00 */
[C---:B--2---:R-:W-:Y:S01]  /*b730*/  IMAD.WIDE R104, R136.reuse, 0x4, R212 ;  /* 0x0000000488687825 */ /* 0x044fe200078e02d4 */
[----:B------:R3:W-:Y:S04]  /*b740*/  LDGSTS.E [R201+0x4e800], desc[UR26][R106.64], !P2 ;  /* 0x4e8000006ac97fae */ /* 0x0007e8000d1a101a */
[----:B------:R2:W-:Y:S04]  /*b750*/  STL.64 [R1+0x328], R18 ;  /* 0x0003281201007387 */ /* 0x0005e80000100a00 */
[----:B------:R2:W-:Y:S01]  /*b760*/  LDGSTS.E [R201+0x4ea00], desc[UR26][R18.64], !P2 ;  /* 0x4ea0000012c97fae */ /* 0x0005e2000d1a101a */
[----:B------:R-:W-:Y:S01]  /*b770*/  IADD3 R0, PT, PT, R103, -0xa1, RZ ;  /* 0xffffff5f67007810 */ /* 0x000fe20007ffe0ff */
[----:B---3--:R-:W-:-:S02]  /*b780*/  IMAD.WIDE R106, R136, 0x4, R236 ;  /* 0x00000004886a7825 */ /* 0x008fc400078e02ec */
[----:B------:R3:W-:Y:S04]  /*b790*/  STL.64 [R1+0x320], R104 ;  /* 0x0003206801007387 */ /* 0x0007e80000100a00 */
[----:B------:R3:W-:Y:S01]  /*b7a0*/  LDGSTS.E [R201+0x4ec00], desc[UR26][R104.64], !P2 ;  /* 0x4ec0000068c97fae */ /* 0x0007e2000d1a101a */
[----:B--2---:R-:W-:-:S03]  /*b7b0*/  IMAD.WIDE R18, R136, 0x4, R234 ;  /* 0x0000000488127825 */ /* 0x004fc600078e02ea */
[----:B------:R-:W-:Y:S01]  /*b7c0*/  LDGSTS.E [R201+0x4ee00], desc[UR26][R16.64], !P2 ;  /* 0x4ee0000010c97fae */ /* 0x000fe2000d1a101a */
[----:B------:R-:W-:-:S03]  /*b7d0*/  IMAD.WIDE R102, R136, 0x4, R230 ;  /* 0x0000000488667825 */ /* 0x000fc600078e02e6 */
[----:B------:R-:W-:Y:S01]  /*b7e0*/  LDGSTS.E [R201+0x4f000], desc[UR26][R18.64], !P3 ;  /* 0x4f00000012c97fae */ /* 0x000fe2000d9a101a */
[----:B---3--:R-:W-:-:S03]  /*b7f0*/  IMAD.WIDE R104, R136, 0x4, R214 ;  /* 0x0000000488687825 */ /* 0x008fc600078e02d6 */
[----:B------:R2:W-:Y:S04]  /*b800*/  STL.64 [R1+0x318], R106 ;  /* 0x0003186a01007387 */ /* 0x0005e80000100a00 */
[----:B------:R2:W-:Y:S04]  /*b810*/  LDGSTS.E [R201+0x4f200], desc[UR26][R106.64], !P3 ;  /* 0x4f2000006ac97fae */ /* 0x0005e8000d9a101a */
[----:B------:R3:W-:Y:S04]  /*b820*/  STL.64 [R1+0x310], R104 ;  /* 0x0003106801007387 */ /* 0x0007e80000100a00 */
[----:B------:R3:W-:Y:S01]  /*b830*/  LDGSTS.E [R201+0x4f400], desc[UR26][R104.64], !P3 ;  /* 0x4f40000068c97fae */ /* 0x0007e2000d9a101a */
[----:B--2---:R-:W-:-:S03]  /*b840*/  IMAD.WIDE R106, R136, 0x4, R238 ;  /* 0x00000004886a7825 */ /* 0x004fc600078e02ee */
[----:B------:R2:W-:Y:S04]  /*b850*/  STL.64 [R1+0x308], R102 ;  /* 0x0003086601007387 */ /* 0x0005e80000100a00 */
[----:B------:R2:W-:Y:S01]  /*b860*/  LDGSTS.E [R201+0x4f600], desc[UR26][R102.64], !P3 ;  /* 0x4f60000066c97fae */ /* 0x0005e2000d9a101a */
[----:B---3--:R-:W-:-:S03]  /*b870*/  IMAD.WIDE R104, R136, 0x4, R216 ;  /* 0x0000000488687825 */ /* 0x008fc600078e02d8 */
[----:B------:R3:W-:Y:S04]  /*b880*/  LDGSTS.E [R201+0x4f800], desc[UR26][R106.64], !P6 ;  /* 0x4f8000006ac97fae */ /* 0x0007e8000f1a101a */
[----:B------:R1:W-:Y:S01]  /*b890*/  LDGSTS.E [R201+0x4fa00], desc[UR26][R24.64], !P6 ;  /* 0x4fa0000018c97fae */ /* 0x0003e2000f1a101a */
[----:B--2---:R-:W-:-:S03]  /*b8a0*/  IMAD.WIDE R102, R136, 0x4, R232 ;  /* 0x0000000488667825 */ /* 0x004fc600078e02e8 */
[----:B------:R2:W-:Y:S01]  /*b8b0*/  LDGSTS.E [R201+0x4fc00], desc[UR26][R104.64], !P6 ;  /* 0x4fc0000068c97fae */ /* 0x0005e2000f1a101a */
[----:B------:R-:W-:-:S03]  /*b8c0*/  IMAD.WIDE R230, R143, 0x4, R178 ;  /* 0x000000048fe67825 */ /* 0x000fc600078e02b2 */
[----:B------:R1:W-:Y:S04]  /*b8d0*/  LDGSTS.E [R201+0x4fe00], desc[UR26][R102.64], !P6 ;  /* 0x4fe0000066c97fae */ /* 0x0003e8000f1a101a */
[----:B------:R-:W0:Y:S01]  /*b8e0*/  LDGDEPBAR ;  /* 0x00000000000079af */ /* 0x000e220000000000 */
[----:B------:R-:W-:-:S03]  /*b8f0*/  IMAD.WIDE R114, R143, 0x4, R194 ;  /* 0x000000048f727825 */ /* 0x000fc600078e02c2 */
[----:B------:R-:W-:Y:S01]  /*b900*/  LDGSTS.E [R200+0x78000], desc[UR26][R218.64], P5 ;  /* 0x78000000dac87fae */ /* 0x000fe2000a9a101a */
        /* <DEDUP_REMOVED lines=9> */
[----:B------:R-:W-:Y:S04]  /*b9a0*/  LDGSTS.E [R200+0x79400], desc[UR26][R118.64], P5 ;  /* 0x7940000076c87fae */ /* 0x000fe8000a9a101a */
[----:B------:R3:W-:Y:S04]  /*b9b0*/  STL.64 [R1+0x300], R106 ;  /* 0x0003006a01007387 */ /* 0x0007e80000100a00 */
[----:B------:R-:W-:Y:S04]  /*b9c0*/  LDGSTS.E [R200+0x79800], desc[UR26][R116.64], P5 ;  /* 0x7980000074c87fae */ /* 0x000fe8000a9a101a */
[----:B------:R1:W-:Y:S04]  /*b9d0*/  STL.64 [R1+0x2f8], R24 ;  /* 0x0002f81801007387 */ /* 0x0003e80000100a00 */
[----:B------:R-:W-:Y:S01]  /*b9e0*/  LDGSTS.E [R200+0x79c00], desc[UR26][R114.64], P5 ;  /* 0x79c0000072c87fae */ /* 0x000fe2000a9a101a */
[----:B---3--:R-:W-:-:S03]  /*b9f0*/  IMAD.WIDE R106, R143, 0x4, R188 ;  /* 0x000000048f6a7825 */ /* 0x008fc600078e02bc */
[----:B------:R2:W-:Y:S04]  /*ba00*/  STL.64 [R1+0x2f0], R104 ;  /* 0x0002f06801007387 */ /* 0x0005e80000100a00 */
[----:B------:R-:W-:Y:S01]  /*ba10*/  LDGSTS.E [R141+0x78200], desc[UR26][R220.64], P5 ;  /* 0x78200000dc8d7fae */ /* 0x000fe2000a9a101a */
[----:B-1----:R-:W1:Y:S03]  /*ba20*/  LDC R24, c[0x0][0x3a0] ;  /* 0x0000e800ff187b82 */ /* 0x002e660000000800 */
[----:B------:R3:W-:Y:S01]  /*ba30*/  STL.64 [R1+0x2e8], R102 ;  /* 0x0002e86601007387 */ /* 0x0007e20000100a00 */
[----:B--2---:R-:W-:-:S03]  /*ba40*/  IMAD.WIDE R104, R143, 0x4, R192 ;  /* 0x000000048f687825 */ /* 0x004fc600078e02c0 */
[----:B------:R-:W-:Y:S01]  /*ba50*/  LDGSTS.E [R141+0x78600], desc[UR26][R224.64], P5 ;  /* 0x78600000e08d7fae */ /* 0x000fe2000a9a101a */
[----:B------:R-:W-:Y:S01]  /*ba60*/  ISETP.GE.U32.AND P2, PT, R0, 0x7fffff40, PT ;  /* 0x7fffff400000780c */ /* 0x000fe20003f46070 */
[----:B------:R-:W2:Y:S02]  /*ba70*/  LDC R25, c[0x0][0x3a0] ;  /* 0x0000e800ff197b82 */ /* 0x000ea40000000800 */
[----:B------:R-:W-:Y:S01]  /*ba80*/  LDGSTS.E [R141+0x78a00], desc[UR26][R112.64], P5 ;  /* 0x78a00000708d7fae */ /* 0x000fe2000a9a101a */
[----:B---3--:R-:W-:-:S03]  /*ba90*/  IMAD.WIDE R102, R143, 0x4, R196 ;  /* 0x000000048f667825 */ /* 0x008fc600078e02c4 */
[----:B------:R-:W-:Y:S04]  /*baa0*/  LDGSTS.E [R141+0x78e00], desc[UR26][R110.64], P5 ;  /* 0x78e000006e8d7fae */ /* 0x000fe8000a9a101a */
[----:B------:R-:W-:Y:S04]  /*bab0*/  LDGSTS.E [R141+0x79200], desc[UR26][R108.64], P5 ;  /* 0x792000006c8d7fae */ /* 0x000fe8000a9a101a */
[----:B------:R-:W-:Y:S04]  /*bac0*/  LDGSTS.E [R141+0x79600], desc[UR26][R106.64], P5 ;  /* 0x796000006a8d7fae */ /* 0x000fe8000a9a101a */
[----:B------:R-:W-:Y:S04]  /*bad0*/  LDGSTS.E [R141+0x79a00], desc[UR26][R104.64], P5 ;  /* 0x79a00000688d7fae */ /* 0x000fe8000a9a101a */
[----:B------:R-:W-:Y:S04]  /*bae0*/  LDGSTS.E [R141+0x79e00], desc[UR26][R102.64], P5 ;  /* 0x79e00000668d7fae */ /* 0x000fe8000a9a101a */
[----:B------:R-:W0:Y:S01]  /*baf0*/  LDGDEPBAR ;  /* 0x00000000000079af */ /* 0x000e220000000000 */
[----:B------:R-:W-:Y:S01]  /*bb00*/  BAR.SYNC.DEFER_BLOCKING 0x0 ;  /* 0x0000000000007b1d */ /* 0x000fe20000010000 */
[----:B------:R-:W-:-:S05]  /*bb10*/  VIADD R0, R101, 0xffffff5e ;  /* 0xffffff5e65007836 */ /* 0x000fca0000000000 */
[----:B------:R-:W-:Y:S01]  /*bb20*/  STL.64 [R1+0x2e0], R122 ;  /* 0x0002e07a01007387 */ /* 0x000fe20000100a00 */
[----:B------:R-:W-:-:S03]  /*bb30*/  ISETP.GE.U32.AND P3, PT, R0, 0x7fffff3f, PT ;  /* 0x7fffff3f0000780c */ /* 0x000fc60003f66070 */
[----:B------:R-:W-:Y:S01]  /*bb40*/  STL.64 [R1+0x2d8], R112 ;  /* 0x0002d87001007387 */ /* 0x000fe20000100a00 */
[----:B------:R-:W-:Y:S02]  /*bb50*/  VIADD R0, R3, 0xffffff5d ;  /* 0xffffff5d03007836 */ /* 0x000fe40000000000 */
[----:B------:R-:W-:Y:S01]  /*bb60*/  IMAD.WIDE R138, R136, 0x4, R90 ;  /* 0x00000004888a7825 */ /* 0x000fe200078e025a */
[----:B------:R-:W-:Y:S01]  /*bb70*/  STL.64 [R1+0x2c8], R120 ;  /* 0x0002c87801007387 */ /* 0x000fe20000100a00 */
[----:B------:R-:W3:Y:S03]  /*bb80*/  LDC R3, c[0x0][0x3a0] ;  /* 0x0000e800ff037b82 */ /* 0x000ee60000000800 */
[----:B------:R-:W-:Y:S04]  /*bb90*/  STL.64 [R1+0x2d0], R110 ;  /* 0x0002d06e01007387 */ /* 0x000fe80000100a00 */
[----:B------:R-:W-:Y:S04]  /*bba0*/  STL.64 [R1+0x2b8], R118 ;  /* 0x0002b87601007387 */ /* 0x000fe80000100a00 */
[----:B------:R-:W-:Y:S04]  /*bbb0*/  STL.64 [R1+0x2c0], R108 ;  /* 0x0002c06c01007387 */ /* 0x000fe80000100a00 */
[----:B------:R-:W-:Y:S01]  /*bbc0*/  STL.64 [R1+0x2a8], R116 ;  /* 0x0002a87401007387 */ /* 0x000fe20000100a00 */
[----:B------:R-:W-:-:S03]  /*bbd0*/  ISETP.GE.U32.AND P6, PT, R0, 0x7fffff3e, PT ;  /* 0x7fffff3e0000780c */ /* 0x000fc60003fc6070 */
[----:B------:R-:W-:Y:S04]  /*bbe0*/  STL.64 [R1+0x2b0], R106 ;  /* 0x0002b06a01007387 */ /* 0x000fe80000100a00 */
[----:B------:R-:W-:Y:S01]  /*bbf0*/  STL.64 [R1+0x298], R114 ;  /* 0x0002987201007387 */ /* 0x000fe20000100a00 */
[----:B----4-:R-:W-:-:S03]  /*bc00*/  IADD3 R0, PT, PT, R100, -0xa4, RZ ;  /* 0xffffff5c64007810 */ /* 0x010fc60007ffe0ff */
[----:B------:R-:W-:Y:S04]  /*bc10*/  STL.64 [R1+0x2a0], R104 ;  /* 0x0002a06801007387 */ /* 0x000fe80000100a00 */
[----:B------:R-:W-:Y:S04]  /*bc20*/  STL.64 [R1+0x290], R102 ;  /* 0x0002906601007387 */ /* 0x000fe80000100a00 */
[----:B------:R4:W-:Y:S04]  /*bc30*/  STL.64 [R1+0x288], R8 ;  /* 0x0002880801007387 */ /* 0x0009e80000100a00 */
[----:B------:R-:W-:Y:S01]  /*bc40*/  @!PT LDS RZ, [RZ] ;  /* 0x00000000fffff984 */ /* 0x000fe20000000800 */
[----:B------:R-:W-:Y:S01]  /*bc50*/  @!PT LDS RZ, [RZ] ;  /* 0x00000000fffff984 */ /* 0x000fe20000000800 */
[----:B------:R-:W-:Y:S01]  /*bc60*/  @!PT LDS RZ, [RZ] ;  /* 0x00000000fffff984 */ /* 0x000fe20000000800 */
[----:B------:R4:W-:Y:S04]  /*bc70*/  LDGSTS.E [R201+0x50000], desc[UR26][R8.64], !P2 ;  /* 0x5000000008c97fae */ /* 0x0009e8000d1a101a */
[----:B------:R1:W-:Y:S04]  /*bc80*/  STL.64 [R1+0x280], R10 ;  /* 0x0002800a01007387 */ /* 0x0003e80000100a00 */
[----:B------:R1:W-:Y:S01]  /*bc90*/  LDGSTS.E [R201+0x50200], desc[UR26][R10.64], !P2 ;  /* 0x502000000ac97fae */ /* 0x0003e2000d1a101a */
[----:B------:R-:W-:-:S03]  /*bca0*/  ISETP.GE.U32.AND P5, PT, R0, 0x7fffff3d, PT ;  /* 0x7fffff3d0000780c */ /* 0x000fc60003fa6070 */
[----:B------:R2:W-:Y:S01]  /*bcb0*/  STL.64 [R1+0x270], R4 ;  /* 0x0002700401007387 */ /* 0x0005e20000100a00 */
[----:B----4-:R-:W-:-:S03]  /*bcc0*/  IMAD.WIDE R8, R136, 0x4, R12 ;  /* 0x0000000488087825 */ /* 0x010fc600078e020c */
[----:B------:R2:W-:Y:S01]  /*bcd0*/  LDGSTS.E [R201+0x50400], desc[UR26][R4.64], !P2 ;  /* 0x5040000004c97fae */ /* 0x0005e2000d1a101a */
[----:B-1----:R-:W-:-:S03]  /*bce0*/  IMAD.WIDE R10, R136, 0x4, R32 ;  /* 0x00000004880a7825 */ /* 0x002fc600078e0220 */
[----:B------:R1:W-:Y:S04]  /*bcf0*/  STL.64 [R1+0x260], R6 ;  /* 0x0002600601007387 */ /* 0x0003e80000100a00 */
[----:B------:R1:W-:Y:S01]  /*bd00*/  LDGSTS.E [R201+0x50600], desc[UR26][R6.64], !P2 ;  /* 0x5060000006c97fae */ /* 0x0003e2000d1a101a */
[----:B------:R-:W-:Y:S02]  /*bd10*/  VIADD R0, R24, 0xffffff5b ;  /* 0xffffff5b18007836 */ /* 0x000fe40000000000 */
[C---:B------:R-:W-:Y:S01]  /*bd20*/  IMAD.WIDE R12, R136.reuse, 0x4, R38 ;  /* 0x00000004880c7825 */ /* 0x040fe200078e0226 */
[----:B------:R-:W-:Y:S01]  /*bd30*/  STL.64 [R1+0xc0], R30 ;  /* 0x0000c01e01007387 */ /* 0x000fe20000100a00 */
[----:B--2---:R-:W2:Y:S03]  /*bd40*/  LDC R4, c[0x0][0x3a0] ;  /* 0x0000e800ff047b82 */ /* 0x004ea60000000800 */
[----:B------:R-:W-:Y:S01]  /*bd50*/  LDGSTS.E [R201+0x50800], desc[UR26][R30.64], !P3 ;  /* 0x508000001ec97fae */ /* 0x000fe2000d9a101a */
[----:B-1----:R-:W-:-:S03]  /*bd60*/  IMAD.WIDE R6, R136, 0x4, R14 ;  /* 0x0000000488067825 */ /* 0x002fc600078e020e */
[----:B------:R1:W-:Y:S01]  /*bd70*/  STL.64 [R1+0xb8], R10 ;  /* 0x0000b80a01007387 */ /* 0x0003e20000100a00 */
[----:B------:R-:W4:Y:S03]  /*bd80*/  LDC R5, c[0x0][0x3a0] ;  /* 0x0000e800ff057b82 */ /* 0x000f260000000800 */
[----:B------:R1:W-:Y:S01]  /*bd90*/  LDGSTS.E [R201+0x50a00], desc[UR26][R10.64], !P3 ;  /* 0x50a000000ac97fae */ /* 0x0003e2000d9a101a */
[----:B------:R-:W-:-:S03]  /*bda0*/  ISETP.GE.U32.AND P2, PT, R0, 0x7fffff3c, PT ;  /* 0x7fffff3c0000780c */ /* 0x000fc60003f46070 */
[----:B------:R3:W-:Y:S04]  /*bdb0*/  STL.64 [R1+0xb0], R8 ;  /* 0x0000b00801007387 */ /* 0x0007e80000100a00 */
[----:B------:R3:W-:Y:S01]  /*bdc0*/  LDGSTS.E [R201+0x50c00], desc[UR26][R8.64], !P3 ;  /* 0x50c0000008c97fae */ /* 0x0007e2000d9a101a */
[----:B-1----:R-:W-:-:S03]  /*bdd0*/  IMAD.WIDE R10, R136, 0x4, R40 ;  /* 0x00000004880a7825 */ /* 0x002fc600078e0228 */
[----:B------:R1:W-:Y:S04]  /*bde0*/  STL.64 [R1+0xa8], R6 ;  /* 0x0000a80601007387 */ /* 0x0003e80000100a00 */
[----:B------:R1:W-:Y:S01]  /*bdf0*/  LDGSTS.E [R201+0x50e00], desc[UR26][R6.64], !P3 ;  /* 0x50e0000006c97fae */ /* 0x0003e2000d9a101a */
[----:B---3--:R-:W-:-:S03]  /*be00*/  IMAD.WIDE R8, R136, 0x4, R20 ;  /* 0x0000000488087825 */ /* 0x008fc600078e0214 */
[----:B------:R3:W-:Y:S01]  /*be10*/  STL.64 [R1+0xa0], R12 ;  /* 0x0000a00c01007387 */ /* 0x0007e20000100a00 */
[----:B------:R-:W2:Y:S01]  /*be20*/  LDC R20, c[0x0][0x3a0] ;  /* 0x0000e800ff147b82 */ /* 0x000ea20000000800 */
[----:B------:R-:W-:Y:S02]  /*be30*/  VIADD R0, R25, 0xffffff5a ;  /* 0xffffff5a19007836 */ /* 0x000fe40000000000 */
[----:B------:R3:W-:Y:S01]  /*be40*/  LDGSTS.E [R201+0x51000], desc[UR26][R12.64], !P6 ;  /* 0x510000000cc97fae */ /* 0x0007e2000f1a101a */
[----:B-1----:R-:W-:-:S03]  /*be50*/  IMAD.WIDE R6, R136, 0x4, R22 ;  /* 0x0000000488067825 */ /* 0x002fc600078e0216 */
[----:B------:R1:W-:Y:S04]  /*be60*/  STL.64 [R1+0x98], R10 ;  /* 0x0000980a01007387 */ /* 0x0003e80000100a00 */
[----:B------:R1:W-:Y:S01]  /*be70*/  LDGSTS.E [R201+0x51200], desc[UR26][R10.64], !P6 ;  /* 0x512000000ac97fae */ /* 0x0003e2000f1a101a */
[----:B---3--:R-:W-:-:S03]  /*be80*/  IMAD.WIDE R12, R136, 0x4, R46 ;  /* 0x00000004880c7825 */ /* 0x008fc600078e022e */
[----:B------:R3:W-:Y:S01]  /*be90*/  STL.64 [R1+0x90], R8 ;  /* 0x0000900801007387 */ /* 0x0007e20000100a00 */
[----:B------:R-:W-:-:S03]  /*bea0*/  ISETP.GE.U32.AND P3, PT, R0, 0x7fffff3b, PT ;  /* 0x7fffff3b0000780c */ /* 0x000fc60003f66070 */
[----:B------:R3:W-:Y:S01]  /*beb0*/  LDGSTS.E [R201+0x51400], desc[UR26][R8.64], !P6 ;  /* 0x5140000008c97fae */ /* 0x0007e2000f1a101a */
[----:B-1----:R-:W-:-:S03]  /*bec0*/  IMAD.WIDE R10, R136, 0x4, R64 ;  /* 0x00000004880a7825 */ /* 0x002fc600078e0240 */
[----:B------:R1:W-:Y:S04]  /*bed0*/  STL.64 [R1+0x88], R6 ;  /* 0x0000880601007387 */ /* 0x0003e80000100a00 */
[----:B------:R1:W-:Y:S01]  /*bee0*/  LDGSTS.E [R201+0x51600], desc[UR26][R6.64], !P6 ;  /* 0x5160000006c97fae */ /* 0x0003e2000f1a101a */
[----:B---3--:R-:W-:-:S03]  /*bef0*/  IMAD.WIDE R8, R136, 0x4, R26 ;  /* 0x0000000488087825 */ /* 0x008fc600078e021a */
[----:B------:R3:W-:Y:S01]  /*bf00*/  STL.64 [R1+0x80], R12 ;  /* 0x0000800c01007387 */ /* 0x0007e20000100a00 */
[----:B------:R-:W-:-:S03]  /*bf10*/  IMAD.WIDE R206, R136, 0x4, R66 ;  /* 0x0000000488ce7825 */ /* 0x000fc600078e0242 */
[----:B------:R3:W-:Y:S01]  /*bf20*/  LDGSTS.E [R201+0x51800], desc[UR26][R12.64], !P5 ;  /* 0x518000000cc97fae */ /* 0x0007e2000e9a101a */
[----:B------:R-:W-:-:S03]  /*bf30*/  IMAD.WIDE R204, R136, 0x4, R68 ;  /* 0x0000000488cc7825 */ /* 0x000fc600078e0244 */
[----:B------:R2:W-:Y:S01]  /*bf40*/  STL.64 [R1+0x78], R10 ;  /* 0x0000780a01007387 */ /* 0x0005e20000100a00 */
[----:B------:R-:W-:-:S03]  /*bf50*/  IMAD.WIDE R202, R136, 0x4, R92 ;  /* 0x0000000488ca7825 */ /* 0x000fc600078e025c */
[----:B------:R2:W-:Y:S01]  /*bf60*/  LDGSTS.E [R201+0x51a00], desc[UR26][R10.64], !P5 ;  /* 0x51a000000ac97fae */ /* 0x0005e2000e9a101a */
[----:B------:R-:W-:-:S04]  /*bf70*/  IMAD.WIDE R242, R136, 0x4, R94 ;  /* 0x0000000488f27825 */ /* 0x000fc800078e025e */
[C---:B-1----:R-:W-:Y:S01]  /*bf80*/  IMAD.WIDE R6, R136.reuse, 0x4, R28 ;  /* 0x0000000488067825 */ /* 0x042fe200078e021c */
[----:B------:R1:W-:Y:S03]  /*bf90*/  STL.64 [R1+0x70], R8 ;  /* 0x0000700801007387 */ /* 0x0003e60000100a00 */
[C---:B------:R-:W-:Y:S01]  /*bfa0*/  IMAD.WIDE R238, R136.reuse, 0x4, R76 ;  /* 0x0000000488ee7825 */ /* 0x040fe200078e024c */
[----:B------:R1:W-:Y:S03]  /*bfb0*/  LDGSTS.E [R201+0x51c00], desc[UR26][R8.64], !P5 ;  /* 0x51c0000008c97fae */ /* 0x0003e6000e9a101a */
[C---:B------:R-:W-:Y:S01]  /*bfc0*/  IMAD.WIDE R236, R136.reuse, 0x4, R80 ;  /* 0x0000000488ec7825 */ /* 0x040fe200078e0250 */
[----:B------:R1:W-:Y:S03]  /*bfd0*/  STL.64 [R1+0x68], R6 ;  /* 0x0000680601007387 */ /* 0x0003e60000100a00 */
[C---:B------:R-:W-:Y:S01]  /*bfe0*/  IMAD.WIDE R234, R136.reuse, 0x4, R96 ;  /* 0x0000000488ea7825 */ /* 0x040fe200078e0260 */
[----:B------:R1:W-:Y:S03]  /*bff0*/  LDGSTS.E [R201+0x51e00], desc[UR26][R6.64], !P5 ;  /* 0x51e0000006c97fae */ /* 0x0003e6000e9a101a */
[----:B------:R-:W-:-:S04]  /*c000*/  IMAD.WIDE R46, R136, 0x4, R98 ;  /* 0x00000004882e7825 */ /* 0x000fc800078e0262 */
[----:B------:R-:W-:-:S04]  /*c010*/  IMAD.WIDE R48, R136, 0x4, R48 ;  /* 0x0000000488307825 */ /* 0x000fc800078e0230 */
[----:B------:R-:W-:-:S04]  /*c020*/  IMAD.WIDE R50, R136, 0x4, R50 ;  /* 0x0000000488327825 */ /* 0x000fc800078e0232 */
[----:B------:R-:W-:-:S04]  /*c030*/  IMAD.WIDE R70, R136, 0x4, R70 ;  /* 0x0000000488467825 */ /* 0x000fc800078e0246 */
[----:B------:R-:W-:-:S04]  /*c040*/  IMAD.WIDE R52, R136, 0x4, R52 ;  /* 0x0000000488347825 */ /* 0x000fc800078e0234 */
[----:B------:R-:W-:Y:S01]  /*c050*/  IMAD.WIDE R54, R136, 0x4, R54 ;  /* 0x0000000488367825 */ /* 0x000fe200078e0236 */
[----:B------:R-:W-:-:S03]  /*c060*/  IADD3 R0, PT, PT, R3, -0xa7, RZ ;  /* 0xffffff5903007810 */ /* 0x000fc60007ffe0ff */
[C---:B------:R-:W-:Y:S01]  /*c070*/  IMAD.WIDE R56, R136.reuse, 0x4, R56 ;  /* 0x0000000488387825 */ /* 0x040fe200078e0238 */
[----:B------:R-:W4:Y:S03]  /*c080*/  LDC R3, c[0x0][0x3a0] ;  /* 0x0000e800ff037b82 */ /* 0x000f260000000800 */
[----:B---3--:R-:W-:-:S04]  /*c090*/  IMAD.WIDE R12, R136, 0x4, R72 ;  /* 0x00000004880c7825 */ /* 0x008fc800078e0248 */
[C---:B--2---:R-:W-:Y:S01]  /*c0a0*/  IMAD.WIDE R10, R136.reuse, 0x4, R74 ;  /* 0x00000004880a7825 */ /* 0x044fe200078e024a */
[----:B------:R2:W-:Y:S01]  /*c0b0*/  STL.64 [R1+0x60], R12 ;  /* 0x0000600c01007387 */ /* 0x0005e20000100a00 */
[----:B------:R-:W3:Y:S02]  /*c0c0*/  LDC R26, c[0x0][0x3a0] ;  /* 0x0000e800ff1a7b82 */ /* 0x000ee40000000800 */
[C---:B-1----:R-:W-:Y:S01]  /*c0d0*/  IMAD.WIDE R8, R136.reuse, 0x4, R34 ;  /* 0x0000000488087825 */ /* 0x042fe200078e0222 */
[----:B------:R2:W-:Y:S03]  /*c0e0*/  LDGSTS.E [R201+0x52000], desc[UR26][R12.64], !P2 ;  /* 0x520000000cc97fae */ /* 0x0005e6000d1a101a */
[----:B------:R-:W-:Y:S01]  /*c0f0*/  IMAD.WIDE R6, R136, 0x4, R36 ;  /* 0x0000000488067825 */ /* 0x000fe200078e0224 */
[----:B------:R1:W-:Y:S01]  /*c100*/  STL.64 [R1+0x58], R10 ;  /* 0x0000580a01007387 */ /* 0x0003e20000100a00 */
[----:B------:R-:W-:Y:S01]  /*c110*/  ISETP.GE.U32.AND P6, PT, R0, 0x7fffff3a, PT ;  /* 0x7fffff3a0000780c */ /* 0x000fe20003fc6070 */
[----:B------:R-:W3:Y:S02]  /*c120*/  LDC R34, c[0x0][0x3a0] ;  /* 0x0000e800ff227b82 */ /* 0x000ee40000000800 */
        /* <DEDUP_REMOVED lines=8> */
[----:B------:R-:W-:Y:S04]  /*c1b0*/  STL.64 [R1+0x40], R12 ;  /* 0x0000400c01007387 */ /* 0x000fe80000100a00 */
[----:B------:R-:W-:Y:S01]  /*c1c0*/  LDGSTS.E [R201+0x52800], desc[UR26][R12.64], !P3 ;  /* 0x528000000cc97fae */ /* 0x000fe2000d9a101a */
[----:B-1----:R-:W-:-:S03]  /*c1d0*/  IMAD.WIDE R6, R136, 0x4, R44 ;  /* 0x0000000488067825 */ /* 0x002fc600078e022c */
[----:B------:R-:W-:Y:S04]  /*c1e0*/  STL.64 [R1+0x38], R10 ;  /* 0x0000380a01007387 */ /* 0x000fe80000100a00 */
[----:B------:R-:W-:Y:S04]  /*c1f0*/  LDGSTS.E [R201+0x52a00], desc[UR26][R10.64], !P3 ;  /* 0x52a000000ac97fae */ /* 0x000fe8000d9a101a */
[----:B------:R-:W-:Y:S04]  /*c200*/  STL.64 [R1+0x30], R8 ;  /* 0x0000300801007387 */ /* 0x000fe80000100a00 */
[----:B------:R-:W-:Y:S04]  /*c210*/  LDGSTS.E [R201+0x52c00], desc[UR26][R8.64], !P3 ;  /* 0x52c0000008c97fae */ /* 0x000fe8000d9a101a */
[----:B------:R1:W-:Y:S04]  /*c220*/  STL.64 [R1+0x28], R6 ;  /* 0x0000280601007387 */ /* 0x0003e80000100a00 */
[----:B------:R1:W-:Y:S02]  /*c230*/  LDGSTS.E [R201+0x52e00], desc[UR26][R6.64], !P3 ;  /* 0x52e0000006c97fae */ /* 0x0003e4000d9a101a */
[----:B-1----:R-:W-:-:S05]  /*c240*/  IMAD.WIDE R6, R136, 0x4, R88 ;  /* 0x0000000488067825 */ /* 0x002fca00078e0258 */
[----:B------:R1:W-:Y:S04]  /*c250*/  STL.64 [R1+0x20], R6 ;  /* 0x0000200601007387 */ /* 0x0003e80000100a00 */
[----:B------:R-:W2:Y:S04]  /*c260*/  LDL.LU.64 R104, [R1+0x258] ;  /* 0x0002580001687983 */ /* 0x000ea80000300a00 */
[----:B------:R-:W3:Y:S04]  /*c270*/  LDL.LU.64 R110, [R1+0x250] ;  /* 0x00025000016e7983 */ /* 0x000ee80000300a00 */
[----:B------:R-:W4:Y:S04]  /*c280*/  LDL.LU.64 R128, [R1+0x248] ;  /* 0x0002480001807983 */ /* 0x000f280000300a00 */
[----:B------:R-:W4:Y:S04]  /*c290*/  LDL.LU.64 R108, [R1+0x240] ;  /* 0x00024000016c7983 */ /* 0x000f280000300a00 */
[----:B------:R-:W4:Y:S04]  /*c2a0*/  LDL.LU.64 R118, [R1+0x238] ;  /* 0x0002380001767983 */ /* 0x000f280000300a00 */
[----:B------:R-:W4:Y:S04]  /*c2b0*/  LDL.LU.64 R112, [R1+0x230] ;  /* 0x0002300001707983 */ /* 0x000f280000300a00 */
[----:B------:R-:W4:Y:S04]  /*c2c0*/  LDL.LU.64 R126, [R1+0x228] ;  /* 0x00022800017e7983 */ /* 0x000f280000300a00 */
[----:B------:R-:W4:Y:S04]  /*c2d0*/  LDL.LU.64 R116, [R1+0x220] ;  /* 0x0002200001747983 */ /* 0x000f280000300a00 */
[----:B------:R-:W4:Y:S04]  /*c2e0*/  LDL.LU.64 R120, [R1+0x218] ;  /* 0x0002180001787983 */ /* 0x000f280000300a00 */
[----:B------:R-:W-:Y:S04]  /*c2f0*/  STL.64 [R1+0x600], R138 ;  /* 0x0006008a01007387 */ /* 0x000fe80000100a00 */
[----:B------:R-:W-:Y:S04]  /*c300*/  STL.64 [R1+0x608], R206 ;  /* 0x000608ce01007387 */ /* 0x000fe80000100a00 */
[----:B------:R-:W-:Y:S04]  /*c310*/  STL.64 [R1+0x610], R204 ;  /* 0x000610cc01007387 */ /* 0x000fe80000100a00 */
[----:B------:R-:W-:Y:S04]  /*c320*/  STL.64 [R1+0x5f8], R202 ;  /* 0x0005f8ca01007387 */ /* 0x000fe80000100a00 */
[----:B------:R-:W-:Y:S04]  /*c330*/  STL.64 [R1+0x618], R242 ;  /* 0x000618f201007387 */ /* 0x000fe80000100a00 */
[----:B------:R-:W-:Y:S04]  /*c340*/  STL.64 [R1+0x620], R238 ;  /* 0x000620ee01007387 */ /* 0x000fe80000100a00 */
[----:B------:R1:W-:Y:S04]  /*c350*/  STL.64 [R1+0x628], R236 ;  /* 0x000628ec01007387 */ /* 0x0003e80000100a00 */
[----:B------:R1:W-:Y:S04]  /*c360*/  STL.64 [R1+0x630], R234 ;  /* 0x000630ea01007387 */ /* 0x0003e80000100a00 */
[----:B------:R-:W-:Y:S04]  /*c370*/  STL.64 [R1+0x638], R46 ;  /* 0x0006382e01007387 */ /* 0x000fe80000100a00 */
[----:B------:R-:W-:Y:S04]  /*c380*/  STL.64 [R1+0x640], R48 ;  /* 0x0006403001007387 */ /* 0x000fe80000100a00 */
[----:B------:R-:W-:Y:S04]  /*c390*/  STL.64 [R1+0x648], R50 ;  /* 0x0006483201007387 */ /* 0x000fe80000100a00 */
[----:B------:R-:W-:Y:S04]  /*c3a0*/  STL.64 [R1+0x650], R70 ;  /* 0x0006504601007387 */ /* 0x000fe80000100a00 */
[----:B------:R1:W-:Y:S04]  /*c3b0*/  STL.64 [R1+0x658], R52 ;  /* 0x0006583401007387 */ /* 0x0003e80000100a00 */
[----:B------:R1:W-:Y:S04]  /*c3c0*/  STL.64 [R1+0x660], R54 ;  /* 0x0006603601007387 */ /* 0x0003e80000100a00 */
[----:B------:R-:W4:Y:S01]  /*c3d0*/  LDL.LU.64 R124, [R1+0x210] ;  /* 0x00021000017c7983 */ /* 0x000f220000300a00 */
[----:B------:R-:W-:-:S02]  /*c3e0*/  VIADD R0, R4, 0xffffff58 ;  /* 0xffffff5804007836 */ /* 0x000fc40000000000 */
[----:B------:R-:W1:Y:S01]  /*c3f0*/  LDC R4, c[0x0][0x3a0] ;  /* 0x0000e800ff047b82 */ /* 0x000e620000000800 */
[----:B------:R1:W-:Y:S01]  /*c400*/  LDGSTS.E [R201+0x53000], desc[UR26][R6.64], !P6 ;  /* 0x5300000006c97fae */ /* 0x0003e2000f1a101a */
[----:B--2---:R-:W-:-:S04]  /*c410*/  IMAD.WIDE R66, R136, 0x4, R104 ;  /* 0x0000000488427825 */ /* 0x004fc800078e0268 */
[----:B---3--:R-:W-:-:S04]  /*c420*/  IMAD.WIDE R68, R136, 0x4, R110 ;  /* 0x0000000488447825 */ /* 0x008fc800078e026e */
[C---:B----4-:R-:W-:Y:S01]  /*c430*/  IMAD.WIDE R94, R136.reuse, 0x4, R128 ;  /* 0x00000004885e7825 */ /* 0x050fe200078e0280 */
[----:B------:R-:W2:Y:S03]  /*c440*/  LDL.LU.64 R110, [R1+0x208] ;  /* 0x00020800016e7983 */ /* 0x000ea60000300a00 */
[C---:B------:R-:W-:Y:S01]  /*c450*/  IMAD.WIDE R72, R136.reuse, 0x4, R108 ;  /* 0x0000000488487825 */ /* 0x040fe200078e026c */
[----:B------:R-:W3:Y:S03]  /*c460*/  LDL.LU.64 R104, [R1+0x200] ;  /* 0x0002000001687983 */ /* 0x000ee60000300a00 */
[C---:B------:R-:W-:Y:S01]  /*c470*/  IMAD.WIDE R74, R136.reuse, 0x4, R118 ;  /* 0x00000004884a7825 */ /* 0x040fe200078e0276 */
[----:B------:R-:W4:Y:S03]  /*c480*/  LDL.LU.64 R108, [R1+0x1f8] ;  /* 0x0001f800016c7983 */ /* 0x000f260000300a00 */
[C---:B------:R-:W-:Y:S01]  /*c490*/  IMAD.WIDE R76, R136.reuse, 0x4, R112 ;  /* 0x00000004884c7825 */ /* 0x040fe200078e0270 */
[----:B------:R-:W2:Y:S03]  /*c4a0*/  LDL.LU.64 R118, [R1+0x1f0] ;  /* 0x0001f00001767983 */ /* 0x000ea60000300a00 */
[C---:B------:R-:W-:Y:S01]  /*c4b0*/  IMAD.WIDE R80, R136.reuse, 0x4, R116 ;  /* 0x0000000488507825 */ /* 0x040fe200078e0274 */
[----:B------:R-:W2:Y:S03]  /*c4c0*/  LDL.LU.64 R112, [R1+0x1e8] ;  /* 0x0001e80001707983 */ /* 0x000ea60000300a00 */
[C---:B------:R-:W-:Y:S01]  /*c4d0*/  IMAD.WIDE R82, R136.reuse, 0x4, R120 ;  /* 0x0000000488527825 */ /* 0x040fe200078e0278 */
[----:B------:R-:W2:Y:S03]  /*c4e0*/  LDL.LU.64 R128, [R1+0x1e0] ;  /* 0x0001e00001807983 */ /* 0x000ea60000300a00 */
[C---:B------:R-:W-:Y:S01]  /*c4f0*/  IMAD.WIDE R102, R136.reuse, 0x4, R126 ;  /* 0x0000000488667825 */ /* 0x040fe200078e027e */
[----:B------:R-:W2:Y:S03]  /*c500*/  LDL.LU.64 R116, [R1+0x1d8] ;  /* 0x0001d80001747983 */ /* 0x000ea60000300a00 */
[----:B------:R-:W-:Y:S01]  /*c510*/  IMAD.WIDE R84, R136, 0x4, R124 ;  /* 0x0000000488547825 */ /* 0x000fe200078e027c */
[----:B------:R-:W2:Y:S01]  /*c520*/  LDL.LU.64 R120, [R1+0x1d0] ;  /* 0x0001d00001787983 */ /* 0x000ea20000300a00 */
[----:B------:R-:W-:Y:S01]  /*c530*/  ISETP.GE.U32.AND P5, PT, R0, 0x7fffff39, PT ;  /* 0x7fffff390000780c */ /* 0x000fe20003fa6070 */
[----:B-1----:R-:W1:Y:S02]  /*c540*/  LDC R6, c[0x0][0x3a0] ;  /* 0x0000e800ff067b82 */ /* 0x002e640000000800 */
[----:B------:R-:W2:Y:S04]  /*c550*/  LDL.LU.64 R126, [R1+0x1c8] ;  /* 0x0001c800017e7983 */ /* 0x000ea80000300a00 */
[----:B------:R-:W-:Y:S01]  /*c560*/  LDGSTS.E [R201+0x53200], desc[UR26][R138.64], !P6 ;  /* 0x532000008ac97fae */ /* 0x000fe2000f1a101a */
[C---:B------:R-:W-:Y:S01]  /*c570*/  IMAD.WIDE R78, R136.reuse, 0x4, R78 ;  /* 0x00000004884e7825 */ /* 0x040fe200078e024e */
[----:B------:R-:W1:Y:S02]  /*c580*/  LDC R7, c[0x0][0x3a0] ;  /* 0x0000e800ff077b82 */ /* 0x000e640000000800 */
[----:B------:R-:W-:Y:S01]  /*c590*/  LDGSTS.E [R201+0x53400], desc[UR26][R206.64], !P6 ;  /* 0x53400000cec97fae */ /* 0x000fe2000f1a101a */
[----:B---3--:R-:W-:-:S03]  /*c5a0*/  IMAD.WIDE R88, R136, 0x4, R104 ;  /* 0x0000000488587825 */ /* 0x008fc600078e0268 */
[----:B------:R-:W-:Y:S04]  /*c5b0*/  LDGSTS.E [R201+0x53600], desc[UR26][R204.64], !P6 ;  /* 0x53600000ccc97fae */ /* 0x000fe8000f1a101a */
[----:B------:R-:W3:Y:S01]  /*c5c0*/  LDL.LU.64 R104, [R1+0x1c0] ;  /* 0x0001c00001687983 */ /* 0x000ee20000300a00 */
[----:B----4-:R-:W-:-:S03]  /*c5d0*/  IMAD.WIDE R90, R136, 0x4, R108 ;  /* 0x00000004885a7825 */ /* 0x010fc600078e026c */
[----:B------:R-:W4:Y:S01]  /*c5e0*/  LDL.LU.64 R124, [R1+0x1b8] ;  /* 0x0001b800017c7983 */ /* 0x000f220000300a00 */
[----:B--2---:R-:W-:-:S03]  /*c5f0*/  IMAD.WIDE R92, R136, 0x4, R118 ;  /* 0x00000004885c7825 */ /* 0x004fc600078e0276 */
[----:B------:R-:W2:Y:S01]  /*c600*/  LDL.LU.64 R108, [R1+0x1b0] ;  /* 0x0001b000016c7983 */ /* 0x000ea20000300a00 */
[----:B------:R-:W-:-:S03]  /*c610*/  IMAD.WIDE R118, R136, 0x4, R112 ;  /* 0x0000000488767825 */ /* 0x000fc600078e0270 */
[----:B------:R-:W2:Y:S04]  /*c620*/  LDL.LU.64 R134, [R1+0x1a8] ;  /* 0x0001a80001867983 */ /* 0x000ea80000300a00 */
[----:B------:R-:W2:Y:S01]  /*c630*/  LDL.LU.64 R112, [R1+0x1a0] ;  /* 0x0001a00001707983 */ /* 0x000ea20000300a00 */
[----:B------:R-:W-:-:S03]  /*c640*/  IMAD.WIDE R98, R136, 0x4, R116 ;  /* 0x0000000488627825 */ /* 0x000fc600078e0274 */
[----:B------:R-:W2:Y:S04]  /*c650*/  LDL.LU.64 R132, [R1+0x198] ;  /* 0x0001980001847983 */ /* 0x000ea80000300a00 */
[----:B------:R-:W3:Y:S04]  /*c660*/  LDL.LU.64 R116, [R1+0x190] ;  /* 0x0001900001747983 */ /* 0x000ee80000300a00 */
[----:B------:R-:W3:Y:S01]  /*c670*/  LDL.LU.64 R166, [R1+0x188] ;  /* 0x0001880001a67983 */ /* 0x000ee20000300a00 */
[----:B------:R-:W-:-:S03]  /*c680*/  IMAD.WIDE R100, R136, 0x4, R120 ;  /* 0x0000000488647825 */ /* 0x000fc600078e0278 */
[----:B------:R-:W-:Y:S04]  /*c690*/  LDGSTS.E [R201+0x53800], desc[UR26][R202.64], !P5 ;  /* 0x53800000cac97fae */ /* 0x000fe8000e9a101a */
[----:B------:R-:W3:Y:S04]  /*c6a0*/  LDL.LU.64 R120, [R1+0x180] ;  /* 0x0001800001787983 */ /* 0x000ee80000300a00 */
[----:B------:R-:W3:Y:S01]  /*c6b0*/  LDL.LU.64 R144, [R1+0x178] ;  /* 0x0001780001907983 */ /* 0x000ee20000300a00 */
[----:B------:R-:W-:-:S03]  /*c6c0*/  IMAD.WIDE R96, R136, 0x4, R128 ;  /* 0x0000000488607825 */ /* 0x000fc600078e0280 */
[----:B------:R-:W-:Y:S01]  /*c6d0*/  LDGSTS.E [R201+0x53a00], desc[UR26][R242.64], !P5 ;  /* 0x53a00000f2c97fae */ /* 0x000fe2000e9a101a */
[----:B------:R-:W-:Y:S02]  /*c6e0*/  VIADD R0, R5, 0xffffff57 ;  /* 0xffffff5705007836 */ /* 0x000fe40000000000 */
[----:B------:R-:W1:Y:S01]  /*c6f0*/  LDC R5, c[0x0][0x3a0] ;  /* 0x0000e800ff057b82 */ /* 0x000e620000000800 */
[----:B------:R-:W-:Y:S01]  /*c700*/  LDGSTS.E [R201+0x53c00], desc[UR26][R238.64], !P5 ;  /* 0x53c00000eec97fae */ /* 0x000fe2000e9a101a */
[----:B----4-:R-:W-:-:S04]  /*c710*/  IMAD.WIDE R106, R136, 0x4, R124 ;  /* 0x00000004886a7825 */ /* 0x010fc800078e027c */
[C---:B--2---:R-:W-:Y:S01]  /*c720*/  IMAD.WIDE R114, R136.reuse, 0x4, R132 ;  /* 0x0000000488727825 */ /* 0x044fe200078e0284 */
[----:B------:R-:W2:Y:S04]  /*c730*/  LDL.LU.64 R124, [R1+0x170] ;  /* 0x00017000017c7983 */ /* 0x000ea80000300a00 */
[----:B------:R-:W4:Y:S04]  /*c740*/  LDL.LU.64 R154, [R1+0x168] ;  /* 0x00016800019a7983 */ /* 0x000f280000300a00 */
[----:B------:R-:W2:Y:S01]  /*c750*/  LDL.LU.64 R128, [R1+0x160] ;  /* 0x0001600001807983 */ /* 0x000ea20000300a00 */
[----:B---3--:R-:W-:-:S03]  /*c760*/  IMAD.WIDE R150, R136, 0x4, R166 ;  /* 0x0000000488967825 */ /* 0x008fc600078e02a6 */
[----:B------:R-:W3:Y:S04]  /*c770*/  LDL.LU.64 R162, [R1+0x158] ;  /* 0x0001580001a27983 */ /* 0x000ee80000300a00 */
[----:B------:R-:W2:Y:S04]  /*c780*/  LDL.LU.64 R132, [R1+0x150] ;  /* 0x0001500001847983 */ /* 0x000ea80000300a00 */
[----:B------:R-:W2:Y:S01]  /*c790*/  LDL.LU.64 R166, [R1+0x148] ;  /* 0x0001480001a67983 */ /* 0x000ea20000300a00 */
[----:B------:R-:W-:Y:S01]  /*c7a0*/  IMAD.WIDE R122, R136, 0x4, R144 ;  /* 0x00000004887a7825 */ /* 0x000fe200078e0290 */
[----:B------:R-:W-:-:S02]  /*c7b0*/  ISETP.GE.U32.AND P2, PT, R0, 0x7fffff38, PT ;  /* 0x7fffff380000780c */ /* 0x000fc40003f46070 */
[----:B------:R-:W2:Y:S04]  /*c7c0*/  LDL.LU.64 R144, [R1+0x140] ;  /* 0x0001400001907983 */ /* 0x000ea80000300a00 */
[----:B------:R-:W2:Y:S04]  /*c7d0*/  LDL.LU.64 R146, [R1+0x138] ;  /* 0x0001380001927983 */ /* 0x000ea80000300a00 */
[----:B------:R-:W2:Y:S04]  /*c7e0*/  LDL.LU.64 R148, [R1+0x130] ;  /* 0x0001300001947983 */ /* 0x000ea80000300a00 */
[----:B------:R-:W2:Y:S04]  /*c7f0*/  LDL.LU.64 R210, [R1+0x128] ;  /* 0x0001280001d27983 */ /* 0x000ea80000300a00 */
[----:B------:R-:W2:Y:S04]  /*c800*/  LDL.LU.64 R152, [R1+0x120] ;  /* 0x0001200001987983 */ /* 0x000ea80000300a00 */
[----:B------:R-:W-:Y:S01]  /*c810*/  LDGSTS.E [R201+0x53e00], desc[UR26][R236.64], !P5 ;  /* 0x53e00000ecc97fae */ /* 0x000fe2000e9a101a */
[----:B----4-:R-:W-:-:S04]  /*c820*/  IMAD.WIDE R158, R136, 0x4, R154 ;  /* 0x00000004889e7825 */ /* 0x010fc800078e029a */
[----:B---3--:R-:W-:Y:S01]  /*c830*/  IMAD.WIDE R130, R136, 0x4, R162 ;  /* 0x0000000488827825 */ /* 0x008fe200078e02a2 */
[----:B------:R-:W3:Y:S04]  /*c840*/  LDL.LU.64 R154, [R1+0x118] ;  /* 0x00011800019a7983 */ /* 0x000ee80000300a00 */
[----:B------:R-:W4:Y:S04]  /*c850*/  LDL.LU.64 R156, [R1+0x110] ;  /* 0x00011000019c7983 */ /* 0x000f280000300a00 */
[----:B------:R-:W3:Y:S04]  /*c860*/  LDL.LU.64 R198, [R1+0x108] ;  /* 0x0001080001c67983 */ /* 0x000ee80000300a00 */
[----:B------:R-:W4:Y:S04]  /*c870*/  LDL.LU.64 R160, [R1+0x100] ;  /* 0x0001000001a07983 */ /* 0x000f280000300a00 */
[----:B------:R-:W4:Y:S04]  /*c880*/  LDL.LU.64 R162, [R1+0xf8] ;  /* 0x0000f80001a27983 */ /* 0x000f280000300a00 */
[----:B------:R-:W4:Y:S04]  /*c890*/  LDL.LU.64 R164, [R1+0xf0] ;  /* 0x0000f00001a47983 */ /* 0x000f280000300a00 */
[----:B------:R-:W4:Y:S04]  /*c8a0*/  LDL.LU.64 R232, [R1+0xe8] ;  /* 0x0000e80001e87983 */ /* 0x000f280000300a00 */
[----:B------:R-:W4:Y:S04]  /*c8b0*/  LDL.LU.64 R216, [R1+0xe0] ;  /* 0x0000e00001d87983 */ /* 0x000f280000300a00 */
[----:B------:R-:W4:Y:S04]  /*c8c0*/  LDL.LU.64 R214, [R1+0xd8] ;  /* 0x0000d80001d67983 */ /* 0x000f280000300a00 */
[----:B------:R-:W4:Y:S01]  /*c8d0*/  LDL.LU.64 R212, [R1+0xd0] ;  /* 0x0000d00001d47983 */ /* 0x000f220000300a00 */
[----:B------:R-:W-:-:S02]  /*c8e0*/  IADD3 R0, PT, PT, R3, -0xaa, RZ ;  /* 0xffffff5603007810 */ /* 0x000fc40007ffe0ff */
[----:B------:R-:W1:Y:S01]  /*c8f0*/  LDC R3, c[0x0][0x3a0] ;  /* 0x0000e800ff037b82 */ /* 0x000e620000000800 */
[----:B------:R-:W-:Y:S01]  /*c900*/  LDGSTS.E [R201+0x54000], desc[UR26][R234.64], !P2 ;  /* 0x54000000eac97fae */ /* 0x000fe2000d1a101a */
[----:B--2---:R-:W-:Y:S01]  /*c910*/  IMAD.WIDE R174, R136, 0x4, R210 ;  /* 0x0000000488ae7825 */ /* 0x004fe200078e02d2 */
[----:B------:R-:W-:Y:S02]  /*c920*/  ISETP.GE.U32.AND P3, PT, R0, 0x7fffff37, PT ;  /* 0x7fffff370000780c */ /* 0x000fe40003f66070 */
[----:B------:R-:W2:Y:S04]  /*c930*/  LDL.LU.64 R210, [R1+0xc8] ;  /* 0x0000c80001d27983 */ /* 0x000ea80000300a00 */
[----:B------:R-:W2:Y:S01]  /*c940*/  LDL.LU.64 R10, [R1+0x268] ;  /* 0x00026800010a7983 */ /* 0x000ea20000300a00 */
[----:B------:R-:W-:-:S02]  /*c950*/  VIADD R0, R4, 0xffffff55 ;  /* 0xffffff5504007836 */ /* 0x000fc40000000000 */
[----:B------:R-:W1:Y:S01]  /*c960*/  LDC R4, c[0x0][0x3a0] ;  /* 0x0000e800ff047b82 */ /* 0x000e620000000800 */
[----:B------:R-:W-:Y:S02]  /*c970*/  LDGSTS.E [R201+0x54200], desc[UR26][R46.64], !P2 ;  /* 0x542000002ec97fae */ /* 0x000fe4000d1a101a */
[----:B------:R-:W-:Y:S01]  /*c980*/  ISETP.GE.U32.AND P6, PT, R0, 0x7fffff36, PT ;  /* 0x7fffff360000780c */ /* 0x000fe20003fc6070 */
[----:B-1----:R-:W-:Y:S01]  /*c990*/  VIADD R0, R5, 0xffffff54 ;  /* 0xffffff5405007836 */ /* 0x002fe20000000000 */
[----:B------:R-:W-:Y:S03]  /*c9a0*/  LDGSTS.E [R201+0x54400], desc[UR26][R48.64], !P2 ;  /* 0x5440000030c97fae */ /* 0x000fe6000d1a101a */
[----:B------:R-:W1:Y:S01]  /*c9b0*/  LDC R5, c[0x0][0x3a0] ;  /* 0x0000e800ff057b82 */ /* 0x000e620000000800 */
[----:B------:R-:W-:Y:S01]  /*c9c0*/  ISETP.GE.U32.AND P5, PT, R0, 0x7fffff35, PT ;  /* 0x7fffff350000780c */ /* 0x000fe20003fa6070 */
[----:B------:R-:W-:Y:S01]  /*c9d0*/  LDGSTS.E [R201+0x54600], desc[UR26][R50.64], !P2 ;  /* 0x5460000032c97fae */ /* 0x000fe2000d1a101a */
[----:B------:R-:W-:Y:S01]  /*c9e0*/  IADD3 R0, PT, PT, R3, -0xad, RZ ;  /* 0xffffff5303007810 */ /* 0x000fe20007ffe0ff */
[----:B------:R-:W-:-:S02]  /*c9f0*/  IMAD.WIDE R58, R136, 0x4, R58 ;  /* 0x00000004883a7825 */ /* 0x000fc400078e023a */
[----:B------:R-:W-:Y:S02]  /*ca00*/  LDGSTS.E [R201+0x54800], desc[UR26][R70.64], !P3 ;  /* 0x5480000046c97fae */ /* 0x000fe4000d9a101a */
[----:B------:R-:W2:Y:S01]  /*ca10*/  LDC R3, c[0x0][0x3a0] ;  /* 0x0000e800ff037b82 */ /* 0x000ea20000000800 */
[----:B------:R-:W-:Y:S01]  /*ca20*/  ISETP.GE.U32.AND P2, PT, R0, 0x7fffff34, PT ;  /* 0x7fffff340000780c */ /* 0x000fe20003f46070 */
[----:B------:R1:W-:Y:S01]  /*ca30*/  LDGSTS.E [R201+0x54a00], desc[UR26][R52.64], !P3 ;  /* 0x54a0000034c97fae */ /* 0x0003e2000d9a101a */
[----:B------:R-:W-:-:S03]  /*ca40*/  IMAD.WIDE R60, R136, 0x4, R60 ;  /* 0x00000004883c7825 */ /* 0x000fc600078e023c */
[----:B------:R1:W-:Y:S01]  /*ca50*/  LDGSTS.E [R201+0x54c00], desc[UR26][R54.64], !P3 ;  /* 0x54c0000036c97fae */ /* 0x0003e2000d9a101a */
[----:B------:R-:W-:Y:S02]  /*ca60*/  VIADD R0, R4, 0xffffff52 ;  /* 0xffffff5204007836 */ /* 0x000fe40000000000 */
[----:B------:R-:W2:Y:S01]  /*ca70*/  LDC R4, c[0x0][0x3a0] ;  /* 0x0000e800ff047b82 */ /* 0x000ea20000000800 */
[----:B------:R-:W-:Y:S01]  /*ca80*/  LDGSTS.E [R201+0x54e00], desc[UR26][R56.64], !P3 ;  /* 0x54e0000038c97fae */ /* 0x000fe2000d9a101a */
[----:B------:R-:W-:Y:S01]  /*ca90*/  IMAD.WIDE R62, R136, 0x4, R62 ;  /* 0x00000004883e7825 */ /* 0x000fe200078e023e */
[----:B------:R-:W-:Y:S02]  /*caa0*/  ISETP.GE.U32.AND P3, PT, R0, 0x7fffff33, PT ;  /* 0x7fffff330000780c */ /* 0x000fe40003f66070 */
[----:B------:R-:W-:Y:S01]  /*cab0*/  LDGSTS.E [R201+0x55000], desc[UR26][R78.64], !P6 ;  /* 0x550000004ec97fae */ /* 0x000fe2000f1a101a */
[----:B-1----:R-:W-:Y:S02]  /*cac0*/  VIADD R0, R5, 0xffffff51 ;  /* 0xffffff5105007836 */ /* 0x002fe40000000000 */
[C---:B------:R-:W-:Y:S01]  /*cad0*/  IMAD.WIDE R86, R136.reuse, 0x4, R86 ;  /* 0x0000000488567825 */ /* 0x040fe200078e0256 */
[----:B------:R-:W-:Y:S01]  /*cae0*/  LDGSTS.E [R201+0x55200], desc[UR26][R58.64], !P6 ;  /* 0x552000003ac97fae */ /* 0x000fe2000f1a101a */
[----:B------:R-:W1:Y:S02]  /*caf0*/  LDC R5, c[0x0][0x3a0] ;  /* 0x0000e800ff057b82 */ /* 0x000e640000000800 */
[C---:B------:R-:W-:Y:S01]  /*cb00*/  IMAD.WIDE R64, R136.reuse, 0x4, R240 ;  /* 0x0000000488407825 */ /* 0x040fe200078e02f0 */
[----:B------:R-:W-:Y:S04]  /*cb10*/  LDGSTS.E [R201+0x55400], desc[UR26][R60.64], !P6 ;  /* 0x554000003cc97fae */ /* 0x000fe8000f1a101a */
[----:B------:R-:W-:Y:S01]  /*cb20*/  LDGSTS.E [R201+0x55600], desc[UR26][R62.64], !P6 ;  /* 0x556000003ec97fae */ /* 0x000fe2000f1a101a */
[----:B---3--:R-:W-:-:S04]  /*cb30*/  IMAD.WIDE R182, R136, 0x4, R198 ;  /* 0x0000000488b67825 */ /* 0x008fc800078e02c6 */
[----:B----4-:R-:W-:-:S04]  /*cb40*/  IMAD.WIDE R170, R136, 0x4, R216 ;  /* 0x0000000488aa7825 */ /* 0x010fc800078e02d8 */
[C---:B------:R-:W-:Y:S01]  /*cb50*/  IMAD.WIDE R172, R136.reuse, 0x4, R214 ;  /* 0x0000000488ac7825 */ /* 0x040fe200078e02d6 */
[----:B------:R-:W3:Y:S01]  /*cb60*/  LDL.LU.64 R216, [R1+0x278] ;  /* 0x0002780001d87983 */ /* 0x000ee20000300a00 */
[----:B------:R-:W4:Y:S03]  /*cb70*/  LDC R240, c[0x0][0x3a0] ;  /* 0x0000e800fff07b82 */ /* 0x000f260000000800 */
[----:B------:R-:W3:Y:S01]  /*cb80*/  LDL.LU.64 R194, [R1+0x380] ;  /* 0x0003800001c27983 */ /* 0x000ee20000300a00 */
[----:B------:R-:W-:-:S03]  /*cb90*/  IMAD.WIDE R208, R136, 0x4, R212 ;  /* 0x0000000488d07825 */ /* 0x000fc600078e02d4 */
[----:B------:R-:W3:Y:S01]  /*cba0*/  LDL.LU.64 R196, [R1+0x378] ;  /* 0x0003780001c47983 */ /* 0x000ee20000300a00 */
[C---:B------:R-:W-:Y:S01]  /*cbb0*/  IMAD.WIDE R192, R136.reuse, 0x4, R232 ;  /* 0x0000000488c07825 */ /* 0x040fe200078e02e8 */
[----:B------:R-:W1:Y:S02]  /*cbc0*/  LDC R241, c[0x0][0x3a0] ;  /* 0x0000e800fff17b82 */ /* 0x000e640000000800 */
[----:B------:R-:W3:Y:S01]  /*cbd0*/  LDL.LU.64 R198, [R1+0x370] ;  /* 0x0003700001c67983 */ /* 0x000ee20000300a00 */
[----:B--2---:R-:W-:-:S04]  /*cbe0*/  IMAD.WIDE R176, R136, 0x4, R210 ;  /* 0x0000000488b07825 */ /* 0x004fc800078e02d2 */
[----:B------:R-:W-:Y:S01]  /*cbf0*/  IMAD.WIDE R44, R136, 0x4, R10 ;  /* 0x00000004882c7825 */ /* 0x000fe200078e020a */
[----:B------:R-:W2:Y:S04]  /*cc00*/  LDL.LU.64 R210, [R1+0x368] ;  /* 0x0003680001d27983 */ /* 0x000ea80000300a00 */
[----:B------:R-:W4:Y:S04]  /*cc10*/  LDL.LU.64 R212, [R1+0x360] ;  /* 0x0003600001d47983 */ /* 0x000f280000300a00 */
        /* <DEDUP_REMOVED lines=9> */
[----:B------:R-:W4:Y:S01]  /*ccb0*/  LDL.LU.64 R38, [R1+0x310] ;  /* 0x0003100001267983 */ /* 0x000f220000300a00 */
[----:B------:R-:W-:-:S02]  /*ccc0*/  ISETP.GE.U32.AND P6, PT, R0, 0x7fffff32, PT ;  /* 0x7fffff320000780c */ /* 0x000fc40003fc6070 */
[----:B------:R-:W-:Y:S01]  /*ccd0*/  IADD3 R0, PT, PT, R3, -0xb0, RZ ;  /* 0xffffff5003007810 */ /* 0x000fe20007ffe0ff */
[----:B------:R-:W-:Y:S01]  /*cce0*/  LDGSTS.E [R201+0x55800], desc[UR26][R86.64], !P5 ;  /* 0x5580000056c97fae */ /* 0x000fe2000e9a101a */
[----:B------:R-:W1:Y:S03]  /*ccf0*/  LDC R3, c[0x0][0x3a0] ;  /* 0x0000e800ff037b82 */ /* 0x000e660000000800 */
[----:B------:R-:W-:Y:S04]  /*cd00*/  LDGSTS.E [R201+0x55a00], desc[UR26][R64.64], !P5 ;  /* 0x55a0000040c97fae */ /* 0x000fe8000e9a101a */
[----:B------:R-:W-:Y:S04]  /*cd10*/  LDGSTS.E [R201+0x55c00], desc[UR26][R66.64], !P5 ;  /* 0x55c0000042c97fae */ /* 0x000fe8000e9a101a */
[----:B------:R-:W-:Y:S01]  /*cd20*/  LDGSTS.E [R201+0x55e00], desc[UR26][R68.64], !P5 ;  /* 0x55e0000044c97fae */ /* 0x000fe2000e9a101a */
[----:B------:R-:W-:Y:S01]  /*cd30*/  ISETP.GE.U32.AND P5, PT, R0, 0x7fffff31, PT ;  /* 0x7fffff310000780c */ /* 0x000fe20003fa6070 */
[----:B------:R-:W-:-:S02]  /*cd40*/  VIADD R0, R4, 0xffffff4f ;  /* 0xffffff4f04007836 */ /* 0x000fc40000000000 */
        /* <DEDUP_REMOVED lines=8> */
[----:B------:R-:W1:Y:S01]  /*cdd0*/  LDC R6, c[0x0][0x3a0] ;  /* 0x0000e800ff067b82 */ /* 0x000e620000000800 */
[----:B------:R-:W-:Y:S04]  /*cde0*/  LDGSTS.E [R201+0x56800], desc[UR26][R102.64], !P3 ;  /* 0x5680000066c97fae */ /* 0x000fe8000d9a101a */
[----:B------:R-:W-:Y:S04]  /*cdf0*/  LDGSTS.E [R201+0x56a00], desc[UR26][R80.64], !P3 ;  /* 0x56a0000050c97fae */ /* 0x000fe8000d9a101a */
[----:B------:R-:W-:Y:S04]  /*ce00*/  LDGSTS.E [R201+0x56c00], desc[UR26][R82.64], !P3 ;  /* 0x56c0000052c97fae */ /* 0x000fe8000d9a101a */
[----:B------:R-:W-:Y:S01]  /*ce10*/  LDGSTS.E [R201+0x56e00], desc[UR26][R84.64], !P3 ;  /* 0x56e0000054c97fae */ /* 0x000fe2000d9a101a */
[----:B------:R-:W-:-:S02]  /*ce20*/  ISETP.GE.U32.AND P3, PT, R0, 0x7fffff2f, PT ;  /* 0x7fffff2f0000780c */ /* 0x000fc40003f66070 */
[----:B-1----:R-:W-:Y:S01]  /*ce30*/  IADD3 R0, PT, PT, R3, -0xb3, RZ ;  /* 0xffffff4d03007810 */ /* 0x002fe20007ffe0ff */
        /* <DEDUP_REMOVED lines=25> */
[----:B------:R-:W-:Y:S01]  /*cfd0*/  IMAD.WIDE R116, R136, 0x4, R116 ;  /* 0x0000000488747825 */ /* 0x000fe200078e0274 */
[----:B------:R-:W-:Y:S01]  /*cfe0*/  IADD3 R0, PT, PT, R4, -0xb6, RZ ;  /* 0xffffff4a04007810 */ /* 0x000fe20007ffe0ff */
[----:B------:R-:W-:Y:S01]  /*cff0*/  LDGSTS.E [R201+0x58800], desc[UR26][R134.64], !P3 ;  /* 0x5880000086c97fae */ /* 0x000fe2000d9a101a */
[----:B------:R-:W1:Y:S03]  /*d000*/  LDC R4, c[0x0][0x3a0] ;  /* 0x0000e800ff047b82 */ /* 0x000e660000000800 */
[----:B------:R-:W-:Y:S01]  /*d010*/  LDGSTS.E [R201+0x58a00], desc[UR26][R112.64], !P3 ;  /* 0x58a0000070c97fae */ /* 0x000fe2000d9a101a */
[----:B------:R-:W-:-:S03]  /*d020*/  IMAD.WIDE R120, R136, 0x4, R120 ;  /* 0x0000000488787825 */ /* 0x000fc600078e0278 */
[----:B------:R-:W-:Y:S01]  /*d030*/  LDGSTS.E [R201+0x58c00], desc[UR26][R114.64], !P3 ;  /* 0x58c0000072c97fae */ /* 0x000fe2000d9a101a */
[----:B------:R-:W-:-:S03]  /*d040*/  IMAD.WIDE R124, R136, 0x4, R124 ;  /* 0x00000004887c7825 */ /* 0x000fc600078e027c */
[----:B------:R-:W-:Y:S01]  /*d050*/  LDGSTS.E [R201+0x58e00], desc[UR26][R116.64], !P3 ;  /* 0x58e0000074c97fae */ /* 0x000fe2000d9a101a */
[----:B------:R-:W-:Y:S01]  /*d060*/  ISETP.GE.U32.AND P3, PT, R0, 0x7fffff2b, PT ;  /* 0x7fffff2b0000780c */ /* 0x000fe20003f66070 */
[----:B-1----:R-:W-:Y:S02]  /*d070*/  VIADD R0, R3, 0xffffff49 ;  /* 0xffffff4903007836 */ /* 0x002fe40000000000 */
[----:B------:R-:W1:Y:S01]  /*d080*/  LDC R3, c[0x0][0x3a0] ;  /* 0x0000e800ff037b82 */ /* 0x000e620000000800 */
        /* <DEDUP_REMOVED lines=10> */
[C---:B------:R-:W-:Y:S01]  /*d130*/  IMAD.WIDE R144, R136.reuse, 0x4, R144 ;  /* 0x0000000488907825 */ /* 0x040fe200078e0290 */
[----:B------:R-:W3:Y:S02]  /*d140*/  LDC R6, c[0x0][0x3a0] ;  /* 0x0000e800ff067b82 */ /* 0x000ee40000000800 */
[----:B------:R-:W-:Y:S01]  /*d150*/  LDGSTS.E [R201+0x59a00], desc[UR26][R128.64], !P5 ;  /* 0x59a0000080c97fae */ /* 0x000fe2000e9a101a */
[----:B------:R-:W-:-:S03]  /*d160*/  IMAD.WIDE R146, R136, 0x4, R146 ;  /* 0x0000000488927825 */ /* 0x000fc600078e0292 */
[----:B------:R-:W-:Y:S01]  /*d170*/  LDGSTS.E [R201+0x59c00], desc[UR26][R130.64], !P5 ;  /* 0x59c0000082c97fae */ /* 0x000fe2000e9a101a */
[----:B------:R-:W-:-:S03]  /*d180*/  IMAD.WIDE R148, R136, 0x4, R148 ;  /* 0x0000000488947825 */ /* 0x000fc600078e0294 */
[----:B------:R-:W-:Y:S01]  /*d190*/  LDGSTS.E [R201+0x59e00], desc[UR26][R132.64], !P5 ;  /* 0x59e0000084c97fae */ /* 0x000fe2000e9a101a */
[----:B------:R-:W-:Y:S02]  /*d1a0*/  ISETP.GE.U32.AND P5, PT, R0, 0x7fffff29, PT ;  /* 0x7fffff290000780c */ /* 0x000fe40003fa6070 */
[----:B------:R-:W-:Y:S01]  /*d1b0*/  IADD3 R0, PT, PT, R5, -0xb9, RZ ;  /* 0xffffff4705007810 */ /* 0x000fe20007ffe0ff */
        /* <DEDUP_REMOVED lines=11> */
[----:B------:R-:W3:Y:S01]  /*d270*/  S2R R24, SR_TID.X ;  /* 0x0000000000187919 */ /* 0x000ee20000002100 */
[----:B------:R-:W-:Y:S01]  /*d280*/  IMAD.WIDE R160, R136, 0x4, R160 ;  /* 0x0000000488a07825 */ /* 0x000fe200078e02a0 */
[----:B------:R-:W2:Y:S01]  /*d290*/  LDC R4, c[0x0][0x3a0] ;  /* 0x0000e800ff047b82 */ /* 0x000ea20000000800 */
[----:B------:R-:W-:Y:S04]  /*d2a0*/  LDGSTS.E [R201+0x5aa00], desc[UR26][R152.64], !P3 ;  /* 0x5aa0000098c97fae */ /* 0x000fe8000d9a101a */
[----:B------:R-:W-:Y:S04]  /*d2b0*/  LDGSTS.E [R201+0x5ac00], desc[UR26][R154.64], !P3 ;  /* 0x5ac000009ac97fae */ /* 0x000fe8000d9a101a */
[----:B------:R-:W-:Y:S01]  /*d2c0*/  LDGSTS.E [R201+0x5ae00], desc[UR26][R156.64], !P3 ;  /* 0x5ae000009cc97fae */ /* 0x000fe2000d9a101a */
[----:B------:R-:W-:Y:S01]  /*d2d0*/  ISETP.GE.U32.AND P3, PT, R0, 0x7fffff27, PT ;  /* 0x7fffff270000780c */ /* 0x000fe20003f66070 */
[----:B-1----:R-:W-:-:S02]  /*d2e0*/  VIADD R0, R3, 0xffffff45 ;  /* 0xffffff4503007836 */ /* 0x002fc40000000000 */
[----:B------:R-:W1:Y:S01]  /*d2f0*/  LDC R3, c[0x0][0x3a0] ;  /* 0x0000e800ff037b82 */ /* 0x000e620000000800 */
[C---:B------:R-:W-:Y:S01]  /*d300*/  IMAD.WIDE R162, R136.reuse, 0x4, R162 ;  /* 0x0000000488a27825 */ /* 0x040fe200078e02a2 */
[----:B------:R-:W-:Y:S03]  /*d310*/  LDGSTS.E [R201+0x5b000], desc[UR26][R182.64], !P6 ;  /* 0x5b000000b6c97fae */ /* 0x000fe6000f1a101a */
[C---:B------:R-:W-:Y:S01]  /*d320*/  IMAD.WIDE R164, R136.reuse, 0x4, R164 ;  /* 0x0000000488a47825 */ /* 0x040fe200078e02a4 */
[----:B------:R-:W-:Y:S03]  /*d330*/  LDGSTS.E [R201+0x5b200], desc[UR26][R160.64], !P6 ;  /* 0x5b200000a0c97fae */ /* 0x000fe6000f1a101a */
[----:B------:R-:W-:Y:S01]  /*d340*/  IMAD.WIDE R168, R136, 0x4, R168 ;  /* 0x0000000488a87825 */ /* 0x000fe200078e02a8 */
[----:B------:R-:W-:Y:S04]  /*d350*/  LDGSTS.E [R201+0x5b400], desc[UR26][R162.64], !P6 ;  /* 0x5b400000a2c97fae */ /* 0x000fe8000f1a101a */
[----:B------:R-:W-:Y:S01]  /*d360*/  LDGSTS.E [R201+0x5b600], desc[UR26][R164.64], !P6 ;  /* 0x5b600000a4c97fae */ /* 0x000fe2000f1a101a */
[----:B------:R-:W-:-:S02]  /*d370*/  ISETP.GE.U32.AND P6, PT, R0, 0x7fffff26, PT ;  /* 0x7fffff260000780c */ /* 0x000fc40003fc6070 */
        /* <DEDUP_REMOVED lines=9> */
[----:B---3--:R-:W-:Y:S02]  /*d410*/  VIADD R0, R5, 0xffffff43 ;  /* 0xffffff4305007836 */ /* 0x008fe40000000000 */
[----:B------:R-:W-:Y:S01]  /*d420*/  LDGSTS.E [R201+0x5c000], desc[UR26][R208.64], !P2 ;  /* 0x5c000000d0c97fae */ /* 0x000fe2000d1a101a */
[----:B------:R-:W-:-:S03]  /*d430*/  IMAD.WIDE R186, R136, 0x4, R244 ;  /* 0x0000000488ba7825 */ /* 0x000fc600078e02f4 */
        /* <DEDUP_REMOVED lines=10> */
[----:B-1----:R-:W-:Y:S02]  /*d4e0*/  VIADD R0, R3, 0xffffff42 ;  /* 0xffffff4203007836 */ /* 0x002fe40000000000 */
[----:B------:R-:W-:Y:S01]  /*d4f0*/  IMAD.WIDE R198, R136, 0x4, R198 ;  /* 0x0000000488c67825 */ /* 0x000fe200078e02c6 */
[----:B------:R-:W-:Y:S01]  /*d500*/  LDGSTS.E [R201+0x5cc00], desc[UR26][R188.64], !P3 ;  /* 0x5cc00000bcc97fae */ /* 0x000fe2000d9a101a */
[----:B------:R-:W-:Y:S02]  /*d510*/  LOP3.LUT R24, R24, 0x1f, RZ, 0xc0, !PT ;  /* 0x0000001f18187812 */ /* 0x000fe400078ec0ff */
[----:B------:R-:W-:Y:S01]  /*d520*/  IMAD.WIDE R216, R136, 0x4, R216 ;  /* 0x0000000488d87825 */ /* 0x000fe200078e02d8 */
[----:B------:R-:W-:Y:S03]  /*d530*/  LDGSTS.E [R201+0x5ce00], desc[UR26][R190.64], !P3 ;  /* 0x5ce00000bec97fae */ /* 0x000fe6000d9a101a */
[----:B------:R-:W-:Y:S01]  /*d540*/  VIADD R3, R6, 0xffffff40 ;  /* 0xffffff4006037836 */ /* 0x000fe20000000000 */
[----:B------:R-:W-:Y:S01]  /*d550*/  LDGSTS.E [R201+0x5d000], desc[UR26][R44.64], !P6 ;  /* 0x5d0000002cc97fae */ /* 0x000fe2000f1a101a */
[----:B--2---:R-:W-:Y:S01]  /*d560*/  IMAD.WIDE R210, R136, 0x4, R210 ;  /* 0x0000000488d27825 */ /* 0x004fe200078e02d2 */
[----:B------:R-:W-:-:S02]  /*d570*/  ISETP.GE.U32.AND P3, PT, R0, 0x7fffff23, PT ;  /* 0x7fffff230000780c */ /* 0x000fc40003f66070 */
[----:B------:R-:W-:Y:S01]  /*d580*/  LDGSTS.E [R201+0x5d200], desc[UR26][R194.64], !P6 ;  /* 0x5d200000c2c97fae */ /* 0x000fe2000f1a101a */
[----:B----4-:R-:W-:Y:S01]  /*d590*/  IMAD.WIDE R212, R136, 0x4, R212 ;  /* 0x0000000488d47825 */ /* 0x010fe200078e02d4 */
[----:B------:R-:W-:Y:S02]  /*d5a0*/  IADD3 R0, PT, PT, R4, -0xbf, RZ ;  /* 0xffffff4104007810 */ /* 0x000fe40007ffe0ff */
[----:B------:R-:W-:Y:S01]  /*d5b0*/  LDGSTS.E [R201+0x5d400], desc[UR26][R196.64], !P6 ;  /* 0x5d400000c4c97fae */ /* 0x000fe2000f1a101a */
[----:B------:R-:W-:-:S03]  /*d5c0*/  IMAD.WIDE R214, R136, 0x4, R214 ;  /* 0x0000000488d67825 */ /* 0x000fc600078e02d6 */
[----:B------:R-:W-:Y:S01]  /*d5d0*/  LDGSTS.E [R201+0x5d600], desc[UR26][R198.64], !P6 ;  /* 0x5d600000c6c97fae */ /* 0x000fe2000f1a101a */
[----:B------:R-:W-:-:S03]  /*d5e0*/  ISETP.GE.AND P6, PT, R24, R3, PT ;  /* 0x000000031800720c */ /* 0x000fc60003fc6270 */
[----:B------:R-:W-:Y:S04]  /*d5f0*/  LDGSTS.E [R201+0x5d800], desc[UR26][R216.64], !P5 ;  /* 0x5d800000d8c97fae */ /* 0x000fe8000e9a101a */
[----:B------:R-:W-:Y:S01]  /*d600*/  LDGSTS.E [R201+0x5da00], desc[UR26][R210.64], !P5 ;  /* 0x5da00000d2c97fae */ /* 0x000fe2000e9a101a */
[----:B------:R-:W-:-:S03]  /*d610*/  IMAD.WIDE R232, R136, 0x4, R232 ;  /* 0x0000000488e87825 */ /* 0x000fc600078e02e8 */
[----:B------:R-:W-:Y:S01]  /*d620*/  LDGSTS.E [R201+0x5dc00], desc[UR26][R212.64], !P5 ;  /* 0x5dc00000d4c97fae */ /* 0x000fe2000e9a101a */
[----:B------:R-:W-:-:S03]  /*d630*/  IMAD.WIDE R4, R136, 0x4, R14 ;  /* 0x0000000488047825 */ /* 0x000fc600078e020e */
[----:B------:R-:W-:Y:S01]  /*d640*/  LDGSTS.E [R201+0x5de00], desc[UR26][R214.64], !P5 ;  /* 0x5de00000d6c97fae */ /* 0x000fe2000e9a101a */
[----:B------:R-:W-:Y:S02]  /*d650*/  ISETP.GE.U32.AND P5, PT, R0, 0x7fffff22, PT ;  /* 0x7fffff220000780c */ /* 0x000fe40003fa6070 */
[----:B------:R-:W-:Y:S01]  /*d660*/  SEL R0, RZ, 0x4, P6 ;  /* 0x00000004ff007807 */ /* 0x000fe20003000000 */
[----:B------:R-:W-:Y:S01]  /*d670*/  IMAD.WIDE R6, R136, 0x4, R12 ;  /* 0x0000000488067825 */ /* 0x000fe200078e020c */
[----:B------:R-:W-:Y:S01]  /*d680*/  ISETP.GT.AND P6, PT, R252, 0xdf, PT ;  /* 0x000000dffc00780c */ /* 0x000fe20003fc4270 */
[----:B------:R-:W2:Y:S02]  /*d690*/  LDL.LU.64 R24, [R1+0x308] ;  /* 0x0003080001187983 */ /* 0x000ea40000300a00 */
[----:B------:R-:W-:Y:S01]  /*d6a0*/  IMAD.WIDE R8, R136, 0x4, R8 ;  /* 0x0000000488087825 */ /* 0x000fe200078e0208 */
[----:B------:R-:W-:Y:S01]  /*d6b0*/  SEL R0, R0, RZ, P6 ;  /* 0x000000ff00007207 */ /* 0x000fe20003000000 */
[----:B------:R-:W3:Y:S02]  /*d6c0*/  LDL.LU.64 R36, [R1+0x300] ;  /* 0x0003000001247983 */ /* 0x000ee40000300a00 */
[----:B------:R-:W-:-:S02]  /*d6d0*/  IMAD.WIDE R14, R136, 0x4, R30 ;  /* 0x00000004880e7825 */ /* 0x000fc400078e021e */
[----:B------:R-:W-:Y:S02]  /*d6e0*/  LDGSTS.E [R201+0x5e000], desc[UR26][R232.64], !P2 ;  /* 0x5e000000e8c97fae */ /* 0x000fe4000d1a101a */
[----:B------:R-:W-:Y:S02]  /*d6f0*/  IMAD.WIDE R12, R136, 0x4, R32 ;  /* 0x00000004880c7825 */ /* 0x000fe400078e0220 */
[----:B------:R-:W4:Y:S04]  /*d700*/  LDL.LU.64 R28, [R1+0x2f8] ;  /* 0x0002f800011c7983 */ /* 0x000f280000300a00 */
[----:B------:R-:W-:Y:S04]  /*d710*/  LDGSTS.E [R201+0x5e200], desc[UR26][R4.64], !P2 ;  /* 0x5e20000004c97fae */ /* 0x000fe8000d1a101a */
[----:B------:R-:W2:Y:S04]  /*d720*/  LDL.LU.64 R30, [R1+0x2f0] ;  /* 0x0002f000011e7983 */ /* 0x000ea80000300a00 */
[----:B------:R-:W-:Y:S04]  /*d730*/  LDGSTS.E [R201+0x5e400], desc[UR26][R6.64], !P2 ;  /* 0x5e40000006c97fae */ /* 0x000fe8000d1a101a */
[----:B------:R-:W2:Y:S04]  /*d740*/  LDL.LU.64 R32, [R1+0x2e8] ;  /* 0x0002e80001207983 */ /* 0x000ea80000300a00 */
[----:B------:R-:W-:Y:S01]  /*d750*/  LDGSTS.E [R201+0x5e600], desc[UR26][R8.64], !P2 ;  /* 0x5e60000008c97fae */ /* 0x000fe2000d1a101a */
[----:B------:R-:W-:Y:S01]  /*d760*/  ISETP.NE.U32.AND P2, PT, R0, RZ, PT ;  /* 0x000000ff0000720c */ /* 0x000fe20003f45070 */
[----:B------:R-:W-:-:S02]  /*d770*/  VIADD R0, R20, 0xffffff3f ;  /* 0xffffff3f14007836 */ /* 0x000fc40000000000 */
[----:B------:R-:W2:Y:S01]  /*d780*/  LDL.LU.64 R236, [R1+0x2e0] ;  /* 0x0002e00001ec7983 */ /* 0x000ea20000300a00 */
[----:B------:R-:W-:-:S03]  /*d790*/  IMAD.WIDE R20, R136, 0x4, R40 ;  /* 0x0000000488147825 */ /* 0x000fc600078e0228 */
[----:B------:R-:W2:Y:S01]  /*d7a0*/  LDL.LU.64 R242, [R1+0x2d8] ;  /* 0x0002d80001f27983 */ /* 0x000ea20000300a00 */
[----:B------:R-:W-:-:S03]  /*d7b0*/  IMAD.WIDE R22, R136, 0x4, R38 ;  /* 0x0000000488167825 */ /* 0x000fc600078e0226 */
[----:B------:R-:W4:Y:S04]  /*d7c0*/  LDL.LU.64 R42, [R1+0x2d0] ;  /* 0x0002d000012a7983 */ /* 0x000f280000300a00 */
[----:B------:R-:W4:Y:S04]  /*d7d0*/  LDL.LU.64 R204, [R1+0x2c8] ;  /* 0x0002c80001cc7983 */ /* 0x000f280000300a00 */
[----:B------:R-:W4:Y:S04]  /*d7e0*/  LDL.LU.64 R40, [R1+0x2c0] ;  /* 0x0002c00001287983 */ /* 0x000f280000300a00 */
[----:B------:R-:W4:Y:S04]  /*d7f0*/  LDL.LU.64 R206, [R1+0x2b8] ;  /* 0x0002b80001ce7983 */ /* 0x000f280000300a00 */
[----:B------:R-:W4:Y:S04]  /*d800*/  LDL.LU.64 R38, [R1+0x2b0] ;  /* 0x0002b00001267983 */ /* 0x000f280000300a00 */
[----:B------:R-:W4:Y:S01]  /*d810*/  LDL.LU.64 R138, [R1+0x2a8] ;  /* 0x0002a800018a7983 */ /* 0x000f220000300a00 */
[----:B------:R-:W-:-:S04]  /*d820*/  IMAD.WIDE R10, R136, 0x4, R10 ;  /* 0x00000004880a7825 */ /* 0x000fc800078e020a */
[----:B------:R-:W-:Y:S01]  /*d830*/  IMAD.WIDE R16, R136, 0x4, R16 ;  /* 0x0000000488107825 */ /* 0x000fe200078e0210 */
[----:B------:R-:W-:Y:S04]  /*d840*/  LDGSTS.E [R201+0x5e800], desc[UR26][R10.64], !P3 ;  /* 0x5e8000000ac97fae */ /* 0x000fe8000d9a101a */
[----:B------:R-:W-:Y:S04]  /*d850*/  LDGSTS.E [R201+0x5ea00], desc[UR26][R12.64], !P3 ;  /* 0x5ea000000cc97fae */ /* 0x000fe8000d9a101a */
[----:B------:R-:W-:Y:S04]  /*d860*/  LDGSTS.E [R201+0x5ec00], desc[UR26][R14.64], !P3 ;  /* 0x5ec000000ec97fae */ /* 0x000fe8000d9a101a */
[----:B------:R-:W-:Y:S01]  /*d870*/  LDGSTS.E [R201+0x5ee00], desc[UR26][R16.64], !P3 ;  /* 0x5ee0000010c97fae */ /* 0x000fe2000d9a101a */
[----:B------:R-:W-:-:S02]  /*d880*/  ISETP.GE.U32.AND P3, PT, R0, 0x7fffff20, PT ;  /* 0x7fffff200000780c */ /* 0x000fc40003f66070 */
[----:B------:R-:W-:Y:S01]  /*d890*/  IADD3 R0, PT, PT, R26, -0xc2, RZ ;  /* 0xffffff3e1a007810 */ /* 0x000fe20007ffe0ff */
[----:B---3--:R-:W-:Y:S02]  /*d8a0*/  IMAD.WIDE R26, R136, 0x4, R36 ;  /* 0x00000004881a7825 */ /* 0x008fe400078e0224 */
[----:B------:R-:W3:Y:S04]  /*d8b0*/  LDL.LU.64 R36, [R1+0x2a0] ;  /* 0x0002a00001247983 */ /* 0x000ee80000300a00 */
[----:B------:R-:W3:Y:S04]  /*d8c0*/  LDL.LU.64 R238, [R1+0x298] ;  /* 0x0002980001ee7983 */ /* 0x000ee80000300a00 */
[----:B------:R-:W3:Y:S01]  /*d8d0*/  LDL.LU.64 R202, [R1+0x290] ;  /* 0x0002900001ca7983 */ /* 0x000ee20000300a00 */
[----:B--2---:R-:W-:-:S03]  /*d8e0*/  IMAD.WIDE R228, R143, 0x4, R242 ;  /* 0x000000048fe47825 */ /* 0x004fc600078e02f2 */
[----:B------:R-:W2:Y:S01]  /*d8f0*/  LDL.LU.64 R242, [R1+0x288] ;  /* 0x0002880001f27983 */ /* 0x000ea20000300a00 */
[----:B----4-:R-:W-:-:S03]  /*d900*/  IMAD.WIDE R250, R143, 0x4, R204 ;  /* 0x000000048ffa7825 */ /* 0x010fc600078e02cc */
[----:B------:R-:W4:Y:S01]  /*d910*/  LDL.LU.64 R204, [R1+0x280] ;  /* 0x0002800001cc7983 */ /* 0x000f220000300a00 */
[----:B------:R-:W-:-:S03]  /*d920*/  IMAD.WIDE R248, R143, 0x4, R206 ;  /* 0x000000048ff87825 */ /* 0x000fc600078e02ce */
[----:B------:R-:W4:Y:S01]  /*d930*/  LDL.LU.64 R206, [R1+0x270] ;  /* 0x0002700001ce7983 */ /* 0x000f220000300a00 */
[----:B------:R-:W-:-:S03]  /*d940*/  IMAD.WIDE R246, R143, 0x4, R138 ;  /* 0x000000048ff67825 */ /* 0x000fc600078e028a */
[----:B------:R-:W4:Y:S01]  /*d950*/  LDL.LU.64 R138, [R1+0x260] ;  /* 0x00026000018a7983 */ /* 0x000f220000300a00 */
[----:B------:R-:W-:Y:S02]  /*d960*/  ISETP.GE.U32.AND P6, PT, R3, 0x7fffff21, PT ;  /* 0x7fffff210300780c */ /* 0x000fe40003fc6070 */
[----:B------:R-:W1:Y:S01]  /*d970*/  LDC R3, c[0x0][0x3a0] ;  /* 0x0000e800ff037b82 */ /* 0x000e620000000800 */
[C---:B------:R-:W-:Y:S01]  /*d980*/  IMAD.WIDE R18, R136.reuse, 0x4, R18 ;  /* 0x0000000488127825 */ /* 0x040fe200078e0212 */
[----:B------:R-:W4:Y:S03]  /*d990*/  LDL.LU.64 R234, [R1+0xc0] ;  /* 0x0000c00001ea7983 */ /* 0x000f260000300a00 */
        /* <DEDUP_REMOVED lines=8> */
[----:B------:R-:W-:-:S03]  /*da20*/  ISETP.GE.U32.AND P5, PT, R0, 0x7fffff1f, PT ;  /* 0x7fffff1f0000780c */ /* 0x000fc60003fa6070 */
[----:B------:R-:W-:Y:S01]  /*da30*/  LDGSTS.E [R201+0x5f800], desc[UR26][R26.64], !P6 ;  /* 0x5f8000001ac97fae */ /* 0x000fe2000f1a101a */
[----:B-1----:R-:W-:-:S03]  /*da40*/  VIADD R0, R3, 0xffffff3d ;  /* 0xffffff3d03007836 */ /* 0x002fc60000000000 */
[----:B------:R-:W-:Y:S01]  /*da50*/  LDGSTS.E [R201+0x5fa00], desc[UR26][R28.64], !P6 ;  /* 0x5fa000001cc97fae */ /* 0x000fe2000f1a101a */
[----:B------:R-:W-:Y:S01]  /*da60*/  IMAD.WIDE R226, R143, 0x4, R236 ;  /* 0x000000048fe27825 */ /* 0x000fe200078e02ec */
[----:B------:R-:W1:Y:S02]  /*da70*/  LDC R3, c[0x0][0x3a0] ;  /* 0x0000e800ff037b82 */ /* 0x000e640000000800 */
[----:B------:R-:W-:Y:S04]  /*da80*/  LDGSTS.E [R201+0x5fc00], desc[UR26][R30.64], !P6 ;  /* 0x5fc000001ec97fae */ /* 0x000fe8000f1a101a */
[----:B------:R-:W-:Y:S01]  /*da90*/  LDGSTS.E [R201+0x5fe00], desc[UR26][R32.64], !P6 ;  /* 0x5fe0000020c97fae */ /* 0x000fe2000f1a101a */
[----:B------:R-:W-:Y:S01]  /*daa0*/  ISETP.GE.U32.AND P6, PT, R0, 0x7fffff1e, PT ;  /* 0x7fffff1e0000780c */ /* 0x000fe20003fc6070 */
[----:B------:R-:W-:-:S02]  /*dab0*/  VIADD R0, R34, 0xffffff3c ;  /* 0xffffff3c22007836 */ /* 0x000fc40000000000 */
[----:B------:R-:W4:Y:S01]  /*dac0*/  LDL.LU.64 R236, [R1+0xb8] ;  /* 0x0000b80001ec7983 */ /* 0x000f220000300a00 */
[----:B------:R-:W-:-:S03]  /*dad0*/  IMAD.WIDE R218, R143, 0x4, R218 ;  /* 0x000000048fda7825 */ /* 0x000fc600078e02da */
        /* <DEDUP_REMOVED lines=15> */
[----:B---3--:R-:W-:-:S04]  /*dbd0*/  IMAD.WIDE R244, R143, 0x4, R238 ;  /* 0x000000048ff47825 */ /* 0x008fc800078e02ee */
[C---:B------:R-:W-:Y:S01]  /*dbe0*/  IMAD.WIDE R34, R143.reuse, 0x4, R202 ;  /* 0x000000048f227825 */ /* 0x040fe200078e02ca */
[----:B------:R-:W-:Y:S04]  /*dbf0*/  LDGSTS.E [R200+0x7bc00], desc[UR26][R244.64], P4 ;  /* 0x7bc00000f4c87fae */ /* 0x000fe8000a1a101a */
[----:B------:R-:W3:Y:S04]  /*dc00*/  LDL.LU.64 R202, [R1+0xb0] ;  /* 0x0000b00001ca7983 */ /* 0x000ee80000300a00 */
[----:B------:R-:W3:Y:S01]  /*dc10*/  LDL.LU.64 R238, [R1+0xa8] ;  /* 0x0000a80001ee7983 */ /* 0x000ee20000300a00 */
[----:B------:R-:W-:-:S03]  /*dc20*/  IMAD.WIDE R36, R143, 0x4, R36 ;  /* 0x000000048f247825 */ /* 0x000fc600078e0224 */
[----:B------:R-:W-:Y:S04]  /*dc30*/  LDGSTS.E [R141+0x7a200], desc[UR26][R220.64], P4 ;  /* 0x7a200000dc8d7fae */ /* 0x000fe8000a1a101a */
[----:B------:R-:W-:Y:S04]  /*dc40*/  LDGSTS.E [R141+0x7a600], desc[UR26][R224.64], P4 ;  /* 0x7a600000e08d7fae */ /* 0x000fe8000a1a101a */
[----:B------:R-:W-:Y:S04]  /*dc50*/  LDGSTS.E [R141+0x7aa00], desc[UR26][R228.64], P4 ;  /* 0x7aa00000e48d7fae */ /* 0x000fe8000a1a101a */
[----:B------:R-:W-:Y:S01]  /*dc60*/  LDGSTS.E [R141+0x7ae00], desc[UR26][R42.64], P4 ;  /* 0x7ae000002a8d7fae */ /* 0x000fe2000a1a101a */
[----:B--2---:R-:W-:-:S03]  /*dc70*/  IMAD.WIDE R52, R136, 0x4, R242 ;  /* 0x0000000488347825 */ /* 0x004fc600078e02f2 */
[----:B------:R-:W-:Y:S04]  /*dc80*/  LDGSTS.E [R141+0x7b200], desc[UR26][R40.64], P4 ;  /* 0x7b200000288d7fae */ /* 0x000fe8000a1a101a */
[----:B------:R-:W-:Y:S01]  /*dc90*/  STL.64 [R1+0x250], R52 ;  /* 0x0002503401007387 */ /* 0x000fe20000100a00 */
[----:B----4-:R-:W-:-:S03]  /*dca0*/  IMAD.WIDE R50, R136, 0x4, R204 ;  /* 0x0000000488327825 */ /* 0x010fc600078e02cc */
[----:B------:R-:W-:Y:S04]  /*dcb0*/  LDGSTS.E [R141+0x7b600], desc[UR26][R38.64], P4 ;  /* 0x7b600000268d7fae */ /* 0x000fe8000a1a101a */
[----:B------:R-:W2:Y:S01]  /*dcc0*/  LDL.LU.64 R204, [R1+0xa0] ;  /* 0x0000a00001cc7983 */ /* 0x000ea20000300a00 */
[----:B------:R-:W-:-:S03]  /*dcd0*/  IMAD.WIDE R48, R136, 0x4, R206 ;  /* 0x0000000488307825 */ /* 0x000fc600078e02ce */
[----:B------:R4:W-:Y:S04]  /*dce0*/  STL.64 [R1+0x248], R50 ;  /* 0x0002483201007387 */ /* 0x0009e80000100a00 */
[----:B------:R-:W-:Y:S01]  /*dcf0*/  LDGSTS.E [R141+0x7ba00], desc[UR26][R36.64], P4 ;  /* 0x7ba00000248d7fae */ /* 0x000fe2000a1a101a */
[----:B------:R-:W-:-:S03]  /*dd00*/  IMAD.WIDE R46, R136, 0x4, R138 ;  /* 0x00000004882e7825 */ /* 0x000fc600078e028a */
[----:B------:R-:W-:Y:S04]  /*dd10*/  LDGSTS.E [R141+0x7be00], desc[UR26][R34.64], P4 ;  /* 0x7be00000228d7fae */ /* 0x000fe8000a1a101a */
[----:B------:R-:W2:Y:S04]  /*dd20*/  LDL.LU.64 R138, [R1+0x98] ;  /* 0x00009800018a7983 */ /* 0x000ea80000300a00 */
[----:B------:R-:W-:Y:S04]  /*dd30*/  STL.64 [R1+0x240], R48 ;  /* 0x0002403001007387 */ /* 0x000fe80000100a00 */
[----:B------:R-:W2:Y:S04]  /*dd40*/  LDL.LU.64 R242, [R1+0x90] ;  /* 0x0000900001f27983 */ /* 0x000ea80000300a00 */
[----:B------:R1:W-:Y:S04]  /*dd50*/  STL.64 [R1+0x238], R46 ;  /* 0x0002382e01007387 */ /* 0x0003e80000100a00 */
[----:B------:R-:W2:Y:S04]  /*dd60*/  LDL.LU.64 R206, [R1+0x88] ;  /* 0x0000880001ce7983 */ /* 0x000ea80000300a00 */
[----:B------:R-:W0:Y:S01]  /*dd70*/  LDGDEPBAR ;  /* 0x00000000000079af */ /* 0x000e220000000000 */
[----:B------:R-:W-:Y:S01]  /*dd80*/  BAR.SYNC.DEFER_BLOCKING 0x0 ;  /* 0x0000000000007b1d */ /* 0x000fe20000010000 */
[----:B------:R-:W-:-:S05]  /*dd90*/  IMAD.WIDE R234, R136, 0x4, R234 ;  /* 0x0000000488ea7825 */ /* 0x000fca00078e02ea */
[----:B------:R-:W2:Y:S01]  /*dda0*/  LDL.LU.64 R70, [R1+0x80] ;  /* 0x0000800001467983 */ /* 0x000ea20000300a00 */
[----:B------:R-:W-:-:S03]  /*ddb0*/  IMAD.WIDE R54, R136, 0x4, R236 ;  /* 0x0000000488367825 */ /* 0x000fc600078e02ec */
[----:B------:R-:W-:Y:S04]  /*ddc0*/  STL.64 [R1+0x230], R234 ;  /* 0x000230ea01007387 */ /* 0x000fe80000100a00 */
[----:B------:R-:W-:Y:S01]  /*ddd0*/  @!PT LDS RZ, [RZ] ;  /* 0x00000000fffff984 */ /* 0x000fe20000000800 */
[----:B------:R-:W-:Y:S01]  /*dde0*/  @!PT LDS RZ, [RZ] ;  /* 0x00000000fffff984 */ /* 0x000fe20000000800 */
[----:B------:R-:W-:Y:S01]  /*ddf0*/  @!PT LDS RZ, [RZ] ;  /* 0x00000000fffff984 */ /* 0x000fe20000000800 */
[----:B------:R3:W-:Y:S04]  /*de00*/  LDGSTS.E [R201+0x60000], desc[UR26][R52.64], !P3 ;  /* 0x6000000034c97fae */ /* 0x0007e8000d9a101a */
[----:B------:R-:W-:Y:S04]  /*de10*/  LDGSTS.E [R201+0x60200], desc[UR26][R50.64], !P3 ;  /* 0x6020000032c97fae */ /* 0x000fe8000d9a101a */
[----:B------:R-:W-:Y:S04]  /*de20*/  LDGSTS.E [R201+0x60400], desc[UR26][R48.64], !P3 ;  /* 0x6040000030c97fae */ /* 0x000fe8000d9a101a */
[----:B------:R1:W-:Y:S04]  /*de30*/  LDGSTS.E [R201+0x60600], desc[UR26][R46.64], !P3 ;  /* 0x606000002ec97fae */ /* 0x0003e8000d9a101a */
[----:B----4-:R-:W4:Y:S04]  /*de40*/  LDL.LU.64 R50, [R1+0x78] ;  /* 0x0000780001327983 */ /* 0x010f280000300a00 */
[----:B------:R-:W-:Y:S04]  /*de50*/  STL.64 [R1+0x4f8], R54 ;  /* 0x0004f83601007387 */ /* 0x000fe80000100a00 */
[----:B------:R-:W-:Y:S04]  /*de60*/  LDGSTS.E [R201+0x60800], desc[UR26][R234.64], !P5 ;  /* 0x60800000eac97fae */ /* 0x000fe8000e9a101a */
[----:B------:R1:W-:Y:S01]  /*de70*/  LDGSTS.E [R201+0x60a00], desc[UR26][R54.64], !P5 ;  /* 0x60a0000036c97fae */ /* 0x0003e2000e9a101a */
[----:B---3--:R-:W-:-:S03]  /*de80*/  IMAD.WIDE R52, R136, 0x4, R202 ;  /* 0x0000000488347825 */ /* 0x008fc600078e02ca */
[----:B------:R-:W3:Y:S01]  /*de90*/  LDL.LU.64 R202, [R1+0x70] ;  /* 0x0000700001ca7983 */ /* 0x000ee20000300a00 */
[----:B-1----:R-:W-:-:S03]  /*dea0*/  IMAD.WIDE R46, R136, 0x4, R238 ;  /* 0x00000004882e7825 */ /* 0x002fc600078e02ee */
[----:B------:R-:W-:Y:S04]  /*deb0*/  STL.64 [R1+0x4f0], R52 ;  /* 0x0004f03401007387 */ /* 0x000fe80000100a00 */
[----:B------:R-:W3:Y:S04]  /*dec0*/  LDL.LU.64 R48, [R1+0x68] ;  /* 0x0000680001307983 */ /* 0x000ee80000300a00 */
[----:B------:R1:W-:Y:S04]  /*ded0*/  LDGSTS.E [R201+0x60c00], desc[UR26][R52.64], !P5 ;  /* 0x60c0000034c97fae */ /* 0x0003e8000e9a101a */
[----:B------:R1:W-:Y:S04]  /*dee0*/  STL.64 [R1+0x4e8], R46 ;  /* 0x0004e82e01007387 */ /* 0x0003e80000100a00 */
[----:B------:R-:W-:Y:S04]  /*def0*/  LDGSTS.E [R201+0x60e00], desc[UR26][R46.64], !P5 ;  /* 0x60e000002ec97fae */ /* 0x000fe8000e9a101a */
[----:B-1----:R-:W3:Y:S01]  /*df00*/  LDL.LU.64 R46, [R1+0x60] ;  /* 0x00006000012e7983 */ /* 0x002ee20000300a00 */
[----:B--2---:R-:W-:-:S03]  /*df10*/  IMAD.WIDE R204, R136, 0x4, R204 ;  /* 0x0000000488cc7825 */ /* 0x004fc600078e02cc */
[----:B------:R-:W2:Y:S04]  /*df20*/  LDL.LU.64 R234, [R1+0x58] ;  /* 0x0000580001ea7983 */ /* 0x000ea80000300a00 */
[----:B------:R-:W2:Y:S04]  /*df30*/  LDL.LU.64 R236, [R1+0x50] ;  /* 0x0000500001ec7983 */ /* 0x000ea80000300a00 */
[----:B------:R-:W2:Y:S01]  /*df40*/  LDL.LU.64 R238, [R1+0x48] ;  /* 0x0000480001ee7983 */ /* 0x000ea20000300a00 */
[----:B------:R-:W-:-:S03]  /*df50*/  IMAD.WIDE R138, R136, 0x4, R138 ;  /* 0x00000004888a7825 */ /* 0x000fc600078e028a */
[----:B------:R1:W-:Y:S01]  /*df60*/  STL.64 [R1+0x228], R204 ;  /* 0x000228cc01007387 */ /* 0x0003e20000100a00 */
[----:B------:R-:W-:-:S03]  /*df70*/  IMAD.WIDE R54, R136, 0x4, R242 ;  /* 0x0000000488367825 */ /* 0x000fc600078e02f2 */
[----:B------:R1:W-:Y:S01]  /*df80*/  STL.64 [R1+0x4e0], R138 ;  /* 0x0004e08a01007387 */ /* 0x0003e20000100a00 */
[----:B------:R-:W-:-:S03]  /*df90*/  IMAD.WIDE R52, R136, 0x4, R206 ;  /* 0x0000000488347825 */ /* 0x000fc600078e02ce */
[----:B------:R1:W-:Y:S04]  /*dfa0*/  STL.64 [R1+0x4d8], R54 ;  /* 0x0004d83601007387 */ /* 0x0003e80000100a00 */
[----:B------:R1:W-:Y:S04]  /*dfb0*/  STL.64 [R1+0x4d0], R52 ;  /* 0x0004d03401007387 */ /* 0x0003e80000100a00 */
[----:B------:R-:W-:Y:S04]  /*dfc0*/  LDGSTS.E [R201+0x61000], desc[UR26][R204.64], !P6 ;  /* 0x61000000ccc97fae */ /* 0x000fe8000f1a101a */
[----:B------:R-:W2:Y:S04]  /*dfd0*/  LDL.LU.64 R242, [R1+0x40] ;  /* 0x0000400001f27983 */ /* 0x000ea80000300a00 */
[----:B------:R-:W-:Y:S04]  /*dfe0*/  LDGSTS.E [R201+0x61200], desc[UR26][R138.64], !P6 ;  /* 0x612000008ac97fae */ /* 0x000fe8000f1a101a */
[----:B-1----:R-:W2:Y:S04]  /*dff0*/  LDL.LU.64 R204, [R1+0x38] ;  /* 0x0000380001cc7983 */ /* 0x002ea80000300a00 */
[----:B------:R-:W2:Y:S04]  /*e000*/  LDL.LU.64 R206, [R1+0x30] ;  /* 0x0000300001ce7983 */ /* 0x000ea80000300a00 */
[----:B------:R-:W2:Y:S01]  /*e010*/  LDL.LU.64 R138, [R1+0x28] ;  /* 0x00002800018a7983 */ /* 0x000ea20000300a00 */
[----:B------:R-:W-:-:S02]  /*e020*/  ISETP.GE.U32.AND P4, PT, R0, 0x7fffff1d, PT ;  /* 0x7fffff1d0000780c */ /* 0x000fc40003f86070 */
[----:B------:R-:W-:Y:S01]  /*e030*/  IADD3 R0, PT, PT, R240, -0xc5, RZ ;  /* 0xffffff3bf0007810 */ /* 0x000fe20007ffe0ff */
[----:B------:R-:W-:Y:S01]  /*e040*/  LDGSTS.E [R201+0x61400], desc[UR26][R54.64], !P6 ;  /* 0x6140000036c97fae */ /* 0x000fe2000f1a101a */
[----:B------:R-:W1:Y:S03]  /*e050*/  LDC R240, c[0x0][0x3a0] ;  /* 0x0000e800fff07b82 */ /* 0x000e660000000800 */
[----:B------:R4:W-:Y:S01]  /*e060*/  LDGSTS.E [R201+0x61600], desc[UR26][R52.64], !P6 ;  /* 0x6160000034c97fae */ /* 0x0009e2000f1a101a */
[----:B------:R-:W-:Y:S01]  /*e070*/  ISETP.GE.U32.AND P3, PT, R0, 0x7fffff1c, PT ;  /* 0x7fffff1c0000780c */ /* 0x000fe20003f66070 */
[----:B------:R-:W-:-:S03]  /*e080*/  VIADD R0, R241, 0xffffff3a ;  /* 0xffffff3af1007836 */ /* 0x000fc60000000000 */
[----:B------:R-:W1:Y:S01]  /*e090*/  LDC R241, c[0x0][0x3a0] ;  /* 0x0000e800fff17b82 */ /* 0x000e620000000800 */
[----:B------:R-:W2:Y:S01]  /*e0a0*/  LDL.LU.64 R54, [R1+0x660] ;  /* 0x0006600001367983 */ /* 0x000ea20000300a00 */
[----:B----4-:R-:W-:-:S04]  /*e0b0*/  IMAD.WIDE R52, R136, 0x4, R70 ;  /* 0x0000000488347825 */ /* 0x010fc800078e0246 */
[----:B------:R-:W-:Y:S01]  /*e0c0*/  IMAD.WIDE R70, R136, 0x4, R50 ;  /* 0x0000000488467825 */ /* 0x000fe200078e0232 */
[----:B------:R-:W-:Y:S01]  /*e0d0*/  LDGSTS.E [R201+0x61800], desc[UR26][R52.64], !P4 ;  /* 0x6180000034c97fae */ /* 0x000fe2000e1a101a */
[----:B------:R-:W-:-:S03]  /*e0e0*/  ISETP.GE.U32.AND P5, PT, R0, 0x7fffff1b, PT ;  /* 0x7fffff1b0000780c */ /* 0x000fc60003fa6070 */
[----:B------:R-:W-:Y:S01]  /*e0f0*/  LDGSTS.E [R201+0x61a00], desc[UR26][R70.64], !P4 ;  /* 0x61a0000046c97fae */ /* 0x000fe2000e1a101a */
[----:B---3--:R-:W-:-:S03]  /*e100*/  IMAD.WIDE R50, R136, 0x4, R202 ;  /* 0x0000000488327825 */ /* 0x008fc600078e02ca */
[----:B------:R-:W3:Y:S04]  /*e110*/  LDL.LU.64 R202, [R1+0x20] ;  /* 0x0000200001ca7983 */ /* 0x000ee80000300a00 */
[----:B------:R4:W-:Y:S01]  /*e120*/  STL.64 [R1+0x220], R52 ;  /* 0x0002203401007387 */ /* 0x0009e20000100a00 */
[----:B------:R-:W-:-:S03]  /*e130*/  IMAD.WIDE R48, R136, 0x4, R48 ;  /* 0x0000000488307825 */ /* 0x000fc600078e0230 */
[----:B------:R1:W-:Y:S04]  /*e140*/  STL.64 [R1+0x4c8], R70 ;  /* 0x0004c84601007387 */ /* 0x0003e80000100a00 */
[----:B------:R2:W-:Y:S04]  /*e150*/  STL.64 [R1+0x4c0], R50 ;  /* 0x0004c03201007387 */ /* 0x0005e80000100a00 */
[----:B----4-:R-:W4:Y:S04]  /*e160*/  LDL.LU.64 R52, [R1+0x658] ;  /* 0x0006580001347983 */ /* 0x010f280000300a00 */
[----:B-1----:R-:W4:Y:S04]  /*e170*/  LDL.LU.64 R70, [R1+0x650] ;  /* 0x0006500001467983 */ /* 0x002f280000300a00 */
[----:B------:R1:W-:Y:S04]  /*e180*/  STL.64 [R1+0x4b8], R48 ;  /* 0x0004b83001007387 */ /* 0x0003e80000100a00 */
[----:B------:R-:W-:Y:S01]  /*e190*/  LDGSTS.E [R201+0x61c00], desc[UR26][R50.64], !P4 ;  /* 0x61c0000032c97fae */ /* 0x000fe2000e1a101a */
[----:B------:R-:W-:-:S03]  /*e1a0*/  IMAD.WIDE R46, R136, 0x4, R46 ;  /* 0x00000004882e7825 */ /* 0x000fc600078e022e */
[----:B------:R-:W-:Y:S01]  /*e1b0*/  LDGSTS.E [R201+0x61e00], desc[UR26][R48.64], !P4 ;  /* 0x61e0000030c97fae */ /* 0x000fe2000e1a101a */
[----:B--2---:R-:W-:-:S03]  /*e1c0*/  IMAD.WIDE R234, R136, 0x4, R234 ;  /* 0x0000000488ea7825 */ /* 0x004fc600078e02ea */
[----:B------:R-:W-:Y:S01]  /*e1d0*/  LDGSTS.E [R201+0x62000], desc[UR26][R46.64], !P3 ;  /* 0x620000002ec97fae */ /* 0x000fe2000d9a101a */
[----:B------:R-:W-:-:S03]  /*e1e0*/  IMAD.WIDE R236, R136, 0x4, R236 ;  /* 0x0000000488ec7825 */ /* 0x000fc600078e02ec */
[----:B------:R-:W2:Y:S01]  /*e1f0*/  LDL.LU.64 R50, [R1+0x648] ;  /* 0x0006480001327983 */ /* 0x000ea20000300a00 */
[----:B------:R-:W-:-:S03]  /*e200*/  IMAD.WIDE R238, R136, 0x4, R238 ;  /* 0x0000000488ee7825 */ /* 0x000fc600078e02ee */
[----:B-1----:R-:W2:Y:S04]  /*e210*/  LDL.LU.64 R48, [R1+0x640] ;  /* 0x0006400001307983 */ /* 0x002ea80000300a00 */
[----:B------:R1:W-:Y:S04]  /*e220*/  STL.64 [R1+0x218], R46 ;  /* 0x0002182e01007387 */ /* 0x0003e80000100a00 */
[----:B------:R1:W-:Y:S04]  /*e230*/  STL.64 [R1+0x4b0], R234 ;  /* 0x0004b0ea01007387 */ /* 0x0003e80000100a00 */
[----:B------:R-:W-:Y:S04]  /*e240*/  LDGSTS.E [R201+0x62200], desc[UR26][R234.64], !P3 ;  /* 0x62200000eac97fae */ /* 0x000fe8000d9a101a */
[----:B-1----:R-:W2:Y:S04]  /*e250*/  LDL.LU.64 R46, [R1+0x638] ;  /* 0x00063800012e7983 */ /* 0x002ea80000300a00 */
[----:B------:R1:W-:Y:S04]  /*e260*/  STL.64 [R1+0x4a8], R236 ;  /* 0x0004a8ec01007387 */ /* 0x0003e80000100a00 */
[----:B------:R-:W2:Y:S04]  /*e270*/  LDL.LU.64 R234, [R1+0x630] ;  /* 0x0006300001ea7983 */ /* 0x000ea80000300a00 */
[----:B------:R1:W-:Y:S04]  /*e280*/  STL.64 [R1+0x4a0], R238 ;  /* 0x0004a0ee01007387 */ /* 0x0003e80000100a00 */
[----:B------:R-:W-:Y:S01]  /*e290*/  LDGSTS.E [R201+0x62400], desc[UR26][R236.64], !P3 ;  /* 0x62400000ecc97fae */ /* 0x000fe2000d9a101a */
[----:B------:R-:W-:-:S03]  /*e2a0*/  IMAD.WIDE R242, R136, 0x4, R242 ;  /* 0x0000000488f27825 */ /* 0x000fc600078e02f2 */
[----:B------:R-:W-:Y:S04]  /*e2b0*/  LDGSTS.E [R201+0x62600], desc[UR26][R238.64], !P3 ;  /* 0x62600000eec97fae */ /* 0x000fe8000d9a101a */
[----:B------:R-:W-:Y:S01]  /*e2c0*/  LDGSTS.E [R201+0x62800], desc[UR26][R242.64], !P5 ;  /* 0x62800000f2c97fae */ /* 0x000fe2000e9a101a */
[----:B------:R-:W-:-:S03]  /*e2d0*/  IMAD.WIDE R204, R136, 0x4, R204 ;  /* 0x0000000488cc7825 */ /* 0x000fc600078e02cc */
[----:B-1----:R-:W2:Y:S01]  /*e2e0*/  LDL.LU.64 R236, [R1+0x628] ;  /* 0x0006280001ec7983 */ /* 0x002ea20000300a00 */
[----:B------:R-:W-:-:S03]  /*e2f0*/  IMAD.WIDE R206, R136, 0x4, R206 ;  /* 0x0000000488ce7825 */ /* 0x000fc600078e02ce */
[----:B------:R-:W2:Y:S01]  /*e300*/  LDL.LU.64 R238, [R1+0x620] ;  /* 0x0006200001ee7983 */ /* 0x000ea20000300a00 */
[----:B------:R-:W-:-:S03]  /*e310*/  IMAD.WIDE R138, R136, 0x4, R138 ;  /* 0x00000004888a7825 */ /* 0x000fc600078e028a */
[----:B------:R1:W-:Y:S04]  /*e320*/  STL.64 [R1+0x210], R242 ;  /* 0x000210f201007387 */ /* 0x0003e80000100a00 */
[----:B------:R1:W-:Y:S04]  /*e330*/  STL.64 [R1+0x498], R204 ;  /* 0x000498cc01007387 */ /* 0x0003e80000100a00 */
[----:B------:R-:W-:Y:S04]  /*e340*/  LDGSTS.E [R201+0x62a00], desc[UR26][R204.64], !P5 ;  /* 0x62a00000ccc97fae */ /* 0x000fe8000e9a101a */
[----:B-1----:R-:W2:Y:S04]  /*e350*/  LDL.LU.64 R242, [R1+0x618] ;  /* 0x0006180001f27983 */ /* 0x002ea80000300a00 */
[----:B------:R1:W-:Y:S04]  /*e360*/  STL.64 [R1+0x490], R206 ;  /* 0x000490ce01007387 */ /* 0x0003e80000100a00 */
[----:B------:R-:W2:Y:S04]  /*e370*/  LDL.LU.64 R204, [R1+0x610] ;  /* 0x0006100001cc7983 */ /* 0x000ea80000300a00 */
[----:B------:R1:W-:Y:S04]  /*e380*/  STL.64 [R1+0x488], R138 ;  /* 0x0004888a01007387 */ /* 0x0003e80000100a00 */
[----:B------:R-:W-:Y:S04]  /*e390*/  LDGSTS.E [R201+0x62c00], desc[UR26][R206.64], !P5 ;  /* 0x62c00000cec97fae */ /* 0x000fe8000e9a101a */
[----:B------:R2:W-:Y:S04]  /*e3a0*/  LDGSTS.E [R201+0x62e00], desc[UR26][R138.64], !P5 ;  /* 0x62e000008ac97fae */ /* 0x0005e8000e9a101a */
[----:B-1----:R-:W2:Y:S04]  /*e3b0*/  LDL.LU.64 R206, [R1+0x608] ;  /* 0x0006080001ce7983 */ /* 0x002ea80000300a00 */
[----:B------:R-:W2:Y:S01]  /*e3c0*/  LDL.LU.64 R138, [R1+0x600] ;  /* 0x00060000018a7983 */ /* 0x000ea20000300a00 */
[----:B------:R-:W-:-:S02]  /*e3d0*/  VIADD R0, R3, 0xffffff39 ;  /* 0xffffff3903007836 */ /* 0x000fc40000000000 */
[----:B------:R-:W1:Y:S03]  /*e3e0*/  LDC R3, c[0x0][0x3a0] ;  /* 0x0000e800ff037b82 */ /* 0x000e660000000800 */
[----:B------:R-:W-:Y:S01]  /*e3f0*/  ISETP.GE.U32.AND P6, PT, R0, 0x7fffff1a, PT ;  /* 0x7fffff1a0000780c */ /* 0x000fe20003fc6070 */
[----:B---3--:R-:W-:-:S05]  /*e400*/  IMAD.WIDE R202, R136, 0x4, R202 ;  /* 0x0000000488ca7825 */ /* 0x008fca00078e02ca */
[----:B------:R3:W-:Y:S07]  /*e410*/  STL.64 [R1+0x208], R202 ;  /* 0x000208ca01007387 */ /* 0x0007ee0000100a00 */
[----:B------:R1:W-:Y:S01]  /*e420*/  LDGSTS.E [R201+0x63000], desc[UR26][R202.64], !P6 ;  /* 0x63000000cac97fae */ /* 0x0003e2000f1a101a */
[----:B--2---:R-:W-:-:S05]  /*e430*/  IMAD.WIDE R138, R136, 0x4, R138 ;  /* 0x00000004888a7825 */ /* 0x004fca00078e028a */
[----:B------:R2:W-:Y:S04]  /*e440*/  STL.64 [R1+0x480], R138 ;  /* 0x0004808a01007387 */ /* 0x0005e80000100a00 */
[----:B---3--:R-:W3:Y:S01]  /*e450*/  LDL.LU.64 R202, [R1+0x5f8] ;  /* 0x0005f80001ca7983 */ /* 0x008ee20000300a00 */
[----:B------:R-:W-:Y:S02]  /*e460*/  IADD3 R0, PT, PT, R240, -0xc8, RZ ;  /* 0xffffff38f0007810 */ /* 0x000fe40007ffe0ff */
[----:B------:R-:W4:Y:S01]  /*e470*/  LDC R240, c[0x0][0x3a0] ;  /* 0x0000e800fff07b82 */ /* 0x000f220000000800 */
[----:B------:R-:W-:Y:S01]  /*e480*/  IMAD.WIDE R206, R136, 0x4, R206 ;  /* 0x0000000488ce7825 */ /* 0x000fe200078e02ce */
[----:B------:R-:W-:Y:S01]  /*e490*/  ISETP.GE.U32.AND P4, PT, R0, 0x7fffff19, PT ;  /* 0x7fffff190000780c */ /* 0x000fe20003f86070 */
[----:B------:R-:W-:Y:S02]  /*e4a0*/  LDGSTS.E [R201+0x63200], desc[UR26][R138.64], !P6 ;  /* 0x632000008ac97fae */ /* 0x000fe4000f1a101a */
[----:B------:R-:W-:-:S02]  /*e4b0*/  VIADD R0, R241, 0xffffff37 ;  /* 0xffffff37f1007836 */ /* 0x000fc40000000000 */
[----:B------:R-:W-:Y:S01]  /*e4c0*/  IMAD.WIDE R204, R136, 0x4, R204 ;  /* 0x0000000488cc7825 */ /* 0x000fe200078e02cc */
[----:B------:R-:W4:Y:S01]  /*e4d0*/  LDC R241, c[0x0][0x3a0] ;  /* 0x0000e800fff17b82 */ /* 0x000f220000000800 */
[----:B------:R4:W-:Y:S01]  /*e4e0*/  STL.64 [R1+0x478], R206 ;  /* 0x000478ce01007387 */ /* 0x0009e20000100a00 */
[----:B------:R-:W-:Y:S01]  /*e4f0*/  ISETP.GE.U32.AND P3, PT, R0, 0x7fffff18, PT ;  /* 0x7fffff180000780c */ /* 0x000fe20003f66070 */
[----:B-1----:R-:W-:Y:S02]  /*e500*/  VIADD R0, R3, 0xffffff36 ;  /* 0xffffff3603007836 */ /* 0x002fe40000000000 */
[----:B------:R-:W-:Y:S01]  /*e510*/  IMAD.WIDE R242, R136, 0x4, R242 ;  /* 0x0000000488f27825 */ /* 0x000fe200078e02f2 */
[----:B------:R-:W-:Y:S02]  /*e520*/  LDGSTS.E [R201+0x63400], desc[UR26][R206.64], !P6 ;  /* 0x63400000cec97fae */ /* 0x000fe4000f1a101a */
[----:B------:R-:W1:Y:S02]  /*e530*/  LDC R3, c[0x0][0x3a0] ;  /* 0x0000e800ff037b82 */ /* 0x000e640000000800 */
[----:B--2---:R-:W5:Y:S01]  /*e540*/  LDL.LU.64 R138, [R1+0x5f0] ;  /* 0x0005f000018a7983 */ /* 0x004f620000300a00 */
[----:B------:R-:W-:Y:S01]  /*e550*/  ISETP.GE.U32.AND P5, PT, R0, 0x7fffff17, PT ;  /* 0x7fffff170000780c */ /* 0x000fe20003fa6070 */
[----:B------:R-:W-:-:S02]  /*e560*/  IMAD.WIDE R238, R136, 0x4, R238 ;  /* 0x0000000488ee7825 */ /* 0x000fc400078e02ee */
[----:B------:R2:W-:Y:S01]  /*e570*/  STL.64 [R1+0x470], R204 ;  /* 0x000470cc01007387 */ /* 0x0005e20000100a00 */
[----:B----4-:R-:W-:Y:S01]  /*e580*/  IADD3 R0, PT, PT, R240, -0xcb, RZ ;  /* 0xffffff35f0007810 */ /* 0x010fe20007ffe0ff */
[C---:B------:R-:W-:Y:S02]  /*e590*/  IMAD.WIDE R236, R136.reuse, 0x4, R236 ;  /* 0x0000000488ec7825 */ /* 0x040fe400078e02ec */
[----:B------:R-:W5:Y:S01]  /*e5a0*/  LDL.LU.64 R206, [R1+0x5e8] ;  /* 0x0005e80001ce7983 */ /* 0x000f620000300a00 */
[----:B------:R-:W4:Y:S03]  /*e5b0*/  LDC R240, c[0x0][0x3a0] ;  /* 0x0000e800fff07b82 */ /* 0x000f260000000800 */
[----:B------:R-:W-:Y:S01]  /*e5c0*/  LDGSTS.E [R201+0x63600], desc[UR26][R204.64], !P6 ;  /* 0x63600000ccc97fae */ /* 0x000fe2000f1a101a */
[----:B------:R-:W-:Y:S01]  /*e5d0*/  IMAD.WIDE R234, R136, 0x4, R234 ;  /* 0x0000000488ea7825 */ /* 0x000fe200078e02ea */
[----:B------:R-:W-:-:S03]  /*e5e0*/  ISETP.GE.U32.AND P6, PT, R0, 0x7fffff16, PT ;  /* 0x7fffff160000780c */ /* 0x000fc60003fc6070 */
[----:B------:R-:W-:-:S04]  /*e5f0*/  IMAD.WIDE R46, R136, 0x4, R46 ;  /* 0x00000004882e7825 */ /* 0x000fc800078e022e */
[C---:B------:R-:W-:Y:S01]  /*e600*/  IMAD.WIDE R48, R136.reuse, 0x4, R48 ;  /* 0x0000000488307825 */ /* 0x040fe200078e0230 */
[----:B--2---:R-:W5:Y:S03]  /*e610*/  LDL.LU.64 R204, [R1+0x5e0] ;  /* 0x0005e00001cc7983 */ /* 0x004f660000300a00 */
        /* <DEDUP_REMOVED lines=21> */
[----:B---3--:R-:W-:-:S05]  /*e770*/  IMAD.WIDE R202, R136, 0x4, R202 ;  /* 0x0000000488ca7825 */ /* 0x008fca00078e02ca */
[----:B------:R2:W-:Y:S04]  /*e780*/  STL.64 [R1+0x1a0], R202 ;  /* 0x0001a0ca01007387 */ /* 0x0005e80000100a00 */
[----:B------:R-:W-:Y:S04]  /*e790*/  STL.64 [R1+0x468], R242 ;  /* 0x000468f201007387 */ /* 0x000fe80000100a00 */
[----:B------:R-:W-:Y:S04]  /*e7a0*/  LDGSTS.E [R201+0x63800], desc[UR26][R202.64], !P4 ;  /* 0x63800000cac97fae */ /* 0x000fe8000e1a101a */
[----:B------:R-:W-:Y:S04]  /*e7b0*/  LDGSTS.E [R201+0x63a00], desc[UR26][R242.64], !P4 ;  /* 0x63a00000f2c97fae */ /* 0x000fe8000e1a101a */
[----:B------:R-:W-:Y:S04]  /*e7c0*/  LDGSTS.E [R201+0x63c00], desc[UR26][R238.64], !P4 ;  /* 0x63c00000eec97fae */ /* 0x000fe8000e1a101a */
[----:B--2---:R-:W5:Y:S04]  /*e7d0*/  LDL.LU.64 R202, [R1+0x5d8] ;  /* 0x0005d80001ca7983 */ /* 0x004f680000300a00 */
[----:B------:R-:W-:Y:S04]  /*e7e0*/  STL.64 [R1+0x460], R238 ;  /* 0x000460ee01007387 */ /* 0x000fe80000100a00 */
[----:B------:R2:W-:Y:S04]  /*e7f0*/  STL.64 [R1+0x458], R236 ;  /* 0x000458ec01007387 */ /* 0x0005e80000100a00 */
[----:B------:R2:W-:Y:S04]  /*e800*/  LDGSTS.E [R201+0x63e00], desc[UR26][R236.64], !P4 ;  /* 0x63e00000ecc97fae */ /* 0x0005e8000e1a101a */
[----:B------:R-:W-:Y:S04]  /*e810*/  STL.64 [R1+0x198], R234 ;  /* 0x000198ea01007387 */ /* 0x000fe80000100a00 */
[----:B------:R-:W-:Y:S01]  /*e820*/  LDGSTS.E [R201+0x64000], desc[UR26][R234.64], !P3 ;  /* 0x64000000eac97fae */ /* 0x000fe2000d9a101a */
[----:B--2---:R-:W2:Y:S03]  /*e830*/  LDC R236, c[0x0][0x3a0] ;  /* 0x0000e800ffec7b82 */ /* 0x004ea60000000800 */
[----:B------:R3:W-:Y:S01]  /*e840*/  STL.64 [R1+0x450], R46 ;  /* 0x0004502e01007387 */ /* 0x0007e20000100a00 */
[----:B------:R-:W-:-:S03]  /*e850*/  ISETP.GE.U32.AND P4, PT, R0, 0x7fffff15, PT ;  /* 0x7fffff150000780c */ /* 0x000fc60003f86070 */
[----:B------:R3:W-:Y:S01]  /*e860*/  LDGSTS.E [R201+0x64200], desc[UR26][R46.64], !P3 ;  /* 0x642000002ec97fae */ /* 0x0007e2000d9a101a */
[----:B-1----:R-:W-:Y:S02]  /*e870*/  VIADD R0, R3, 0xffffff33 ;  /* 0xffffff3303007836 */ /* 0x002fe40000000000 */
[----:B------:R-:W1:Y:S01]  /*e880*/  LDC R3, c[0x0][0x3a0] ;  /* 0x0000e800ff037b82 */ /* 0x000e620000000800 */
[----:B------:R4:W-:Y:S04]  /*e890*/  STL.64 [R1+0x448], R48 ;  /* 0x0004483001007387 */ /* 0x0009e80000100a00 */
[----:B------:R4:W-:Y:S04]  /*e8a0*/  LDGSTS.E [R201+0x64400], desc[UR26][R48.64], !P3 ;  /* 0x6440000030c97fae */ /* 0x0009e8000d9a101a */
[----:B------:R4:W-:Y:S01]  /*e8b0*/  STL.64 [R1+0x440], R50 ;  /* 0x0004403201007387 */ /* 0x0009e20000100a00 */
[----:B---3--:R-:W-:-:S03]  /*e8c0*/  IMAD.WIDE R46, R136, 0x4, R56 ;  /* 0x00000004882e7825 */ /* 0x008fc600078e0238 */
[----:B------:R3:W-:Y:S01]  /*e8d0*/  LDGSTS.E [R201+0x64600], desc[UR26][R50.64], !P3 ;  /* 0x6460000032c97fae */ /* 0x0007e2000d9a101a */
[----:B----4-:R-:W-:-:S03]  /*e8e0*/  IMAD.WIDE R48, R136, 0x4, R54 ;  /* 0x0000000488307825 */ /* 0x010fc600078e0236 */
[----:B------:R-:W-:Y:S04]  /*e8f0*/  STL.64 [R1+0x190], R70 ;  /* 0x0001904601007387 */ /* 0x000fe80000100a00 */
[----:B------:R-:W-:Y:S01]  /*e900*/  LDGSTS.E [R201+0x64800], desc[UR26][R70.64], !P5 ;  /* 0x6480000046c97fae */ /* 0x000fe2000e9a101a */
[----:B---3--:R-:W-:-:S05]  /*e910*/  IMAD.WIDE R50, R136, 0x4, R52 ;  /* 0x0000000488327825 */ /* 0x008fca00078e0234 */
[----:B------:R-:W-:Y:S04]  /*e920*/  STL.64 [R1+0x438], R50 ;  /* 0x0004383201007387 */ /* 0x000fe80000100a00 */
[----:B------:R-:W-:Y:S04]  /*e930*/  LDGSTS.E [R201+0x64a00], desc[UR26][R50.64], !P5 ;  /* 0x64a0000032c97fae */ /* 0x000fe8000e9a101a */
[----:B------:R-:W-:Y:S04]  /*e940*/  STL.64 [R1+0x430], R48 ;  /* 0x0004303001007387 */ /* 0x000fe80000100a00 */
[----:B------:R-:W-:Y:S04]  /*e950*/  LDGSTS.E [R201+0x64c00], desc[UR26][R48.64], !P5 ;  /* 0x64c0000030c97fae */ /* 0x000fe8000e9a101a */
[----:B------:R3:W-:Y:S04]  /*e960*/  STL.64 [R1+0x428], R46 ;  /* 0x0004282e01007387 */ /* 0x0007e80000100a00 */
[----:B------:R3:W-:Y:S01]  /*e970*/  LDGSTS.E [R201+0x64e00], desc[UR26][R46.64], !P5 ;  /* 0x64e000002ec97fae */ /* 0x0007e2000e9a101a */
[----:B------:R-:W-:Y:S01]  /*e980*/  IMAD.WIDE R54, R136, 0x4, R78 ;  /* 0x0000000488367825 */ /* 0x000fe200078e024e */
[----:B------:R-:W-:-:S03]  /*e990*/  ISETP.GE.U32.AND P3, PT, R0, 0x7fffff14, PT ;  /* 0x7fffff140000780c */ /* 0x000fc60003f66070 */
[C---:B------:R-:W-:Y:S01]  /*e9a0*/  IMAD.WIDE R52, R136.reuse, 0x4, R58 ;  /* 0x0000000488347825 */ /* 0x040fe200078e023a */
[----:B---3--:R-:W3:Y:S03]  /*e9b0*/  LDC R46, c[0x0][0x3a0] ;  /* 0x0000e800ff2e7b82 */ /* 0x008ee60000000800 */
[----:B------:R-:W-:Y:S01]  /*e9c0*/  IMAD.WIDE R50, R136, 0x4, R60 ;  /* 0x0000000488327825 */ /* 0x000fe200078e023c */
[----:B------:R-:W-:Y:S01]  /*e9d0*/  IADD3 R0, PT, PT, R240, -0xce, RZ ;  /* 0xffffff32f0007810 */ /* 0x000fe20007ffe0ff */
[----:B------:R4:W-:Y:S02]  /*e9e0*/  STL.64 [R1+0x188], R54 ;  /* 0x0001883601007387 */ /* 0x0009e40000100a00 */
[----:B------:R-:W-:Y:S02]  /*e9f0*/  IMAD.WIDE R48, R136, 0x4, R62 ;  /* 0x0000000488307825 */ /* 0x000fe400078e023e */
[----:B------:R4:W-:Y:S01]  /*ea00*/  LDGSTS.E [R201+0x65000], desc[UR26][R54.64], !P6 ;  /* 0x6500000036c97fae */ /* 0x0009e2000f1a101a */
[----:B------:R-:W-:Y:S01]  /*ea10*/  ISETP.GE.U32.AND P5, PT, R0, 0x7fffff13, PT ;  /* 0x7fffff130000780c */ /* 0x000fe20003fa6070 */
[----:B------:R-:W3:Y:S02]  /*ea20*/  LDC R47, c[0x0][0x3a0] ;  /* 0x0000e800ff2f7b82 */ /* 0x000ee40000000800 */
[----:B------:R1:W-:Y:S01]  /*ea30*/  STL.64 [R1+0x420], R52 ;  /* 0x0004203401007387 */ /* 0x0003e20000100a00 */
[----:B--2---:R-:W-:-:S03]  /*ea40*/  VIADD R0, R236, 0xffffff31 ;  /* 0xffffff31ec007836 */ /* 0x004fc60000000000 */
[----:B------:R1:W-:Y:S01]  /*ea50*/  LDGSTS.E [R201+0x65200], desc[UR26][R52.64], !P6 ;  /* 0x6520000034c97fae */ /* 0x0003e2000f1a101a */
[----:B----4-:R-:W-:-:S03]  /*ea60*/  IMAD.WIDE R54, R136, 0x4, R86 ;  /* 0x0000000488367825 */ /* 0x010fc600078e0256 */
[----:B------:R2:W-:Y:S04]  /*ea70*/  STL.64 [R1+0x418], R50 ;  /* 0x0004183201007387 */ /* 0x0005e80000100a00 */
[----:B------:R2:W-:Y:S01]  /*ea80*/  LDGSTS.E [R201+0x65400], desc[UR26][R50.64], !P6 ;  /* 0x6540000032c97fae */ /* 0x0005e2000f1a101a */
[----:B-1----:R-:W-:-:S03]  /*ea90*/  IMAD.WIDE R52, R136, 0x4, R64 ;  /* 0x0000000488347825 */ /* 0x002fc600078e0240 */
[----:B------:R1:W-:Y:S04]  /*eaa0*/  STL.64 [R1+0x410], R48 ;  /* 0x0004103001007387 */ /* 0x0003e80000100a00 */
[----:B------:R1:W-:Y:S01]  /*eab0*/  LDGSTS.E [R201+0x65600], desc[UR26][R48.64], !P6 ;  /* 0x6560000030c97fae */ /* 0x0003e2000f1a101a */
[----:B--2---:R-:W-:-:S03]  /*eac0*/  IMAD.WIDE R50, R136, 0x4, R66 ;  /* 0x0000000488327825 */ /* 0x004fc600078e0242 */
[----:B------:R2:W-:Y:S01]  /*ead0*/  STL.64 [R1+0x180], R54 ;  /* 0x0001803601007387 */ /* 0x0005e20000100a00 */
[----:B------:R-:W-:-:S03]  /*eae0*/  ISETP.GE.U32.AND P6, PT, R0, 0x7fffff12, PT ;  /* 0x7fffff120000780c */ /* 0x000fc60003fc6070 */
[----:B------:R2:W-:Y:S01]  /*eaf0*/  LDGSTS.E [R201+0x65800], desc[UR26][R54.64], !P4 ;  /* 0x6580000036c97fae */ /* 0x0005e2000e1a101a */
[----:B-1----:R-:W-:-:S03]  /*eb00*/  IMAD.WIDE R48, R136, 0x4, R68 ;  /* 0x0000000488307825 */ /* 0x002fc600078e0244 */
[----:B------:R1:W-:Y:S04]  /*eb10*/  STL.64 [R1+0x408], R52 ;  /* 0x0004083401007387 */ /* 0x0003e80000100a00 */
[----:B------:R1:W-:Y:S01]  /*eb20*/  LDGSTS.E [R201+0x65a00], desc[UR26][R52.64], !P4 ;  /* 0x65a0000034c97fae */ /* 0x0003e2000e1a101a */
[----:B------:R-:W-:Y:S02]  /*eb30*/  VIADD R0, R3, 0xffffff30 ;  /* 0xffffff3003007836 */ /* 0x000fe40000000000 */
[----:B------:R-:W4:Y:S01]  /*eb40*/  LDC R3, c[0x0][0x3a0] ;  /* 0x0000e800ff037b82 */ /* 0x000f220000000800 */
[C---:B--2---:R-:W-:Y:S01]  /*eb50*/  IMAD.WIDE R54, R136.reuse, 0x4, R94 ;  /* 0x0000000488367825 */ /* 0x044fe200078e025e */
        /* <DEDUP_REMOVED lines=10> */
[----:B------:R1:W-:Y:S01]  /*ec00*/  STL.64 [R1+0x3f0], R52 ;  /* 0x0003f03401007387 */ /* 0x0003e20000100a00 */
[----:B---3--:R-:W-:Y:S02]  /*ec10*/  IADD3 R0, PT, PT, R46, -0xd1, RZ ;  /* 0xffffff2f2e007810 */ /* 0x008fe40007ffe0ff */
[----:B------:R-:W3:Y:S01]  /*ec20*/  LDC R46, c[0x0][0x3a0] ;  /* 0x0000e800ff2e7b82 */ /* 0x000ee20000000800 */
        /* <DEDUP_REMOVED lines=19> */
[C---:B------:R-:W-:Y:S01]  /*ed60*/  IMAD.WIDE R56, R136.reuse, 0x4, R110 ;  /* 0x0000000488387825 */ /* 0x040fe200078e026e */
[----:B------:R-:W2:Y:S08]  /*ed70*/  LDC R47, c[0x0][0x3a0] ;  /* 0x0000e800ff2f7b82 */ /* 0x000eb00000000800 */
[----:B-1----:R-:W1:Y:S01]  /*ed80*/  LDC R48, c[0x0][0x3a0] ;  /* 0x0000e800ff307b82 */ /* 0x002e620000000800 */
[----:B------:R-:W-:Y:S01]  /*ed90*/  IMAD.WIDE R54, R136, 0x4, R88 ;  /* 0x0000000488367825 */ /* 0x000fe200078e0258 */
[----:B------:R-:W-:-:S03]  /*eda0*/  ISETP.GE.U32.AND P5, PT, R0, 0x7fffff0f, PT ;  /* 0x7fffff0f0000780c */ /* 0x000fc60003fa6070 */
[C---:B------:R-:W-:Y:S01]  /*edb0*/  IMAD.WIDE R52, R136.reuse, 0x4, R90 ;  /* 0x0000000488347825 */ /* 0x040fe200078e025a */
[----:B------:R3:W-:Y:S02]  /*edc0*/  STL.64 [R1+0x168], R56 ;  /* 0x0001683801007387 */ /* 0x0007e40000100a00 */
[----:B------:R-:W1:Y:S01]  /*edd0*/  LDC R49, c[0x0][0x3a0] ;  /* 0x0000e800ff317b82 */ /* 0x000e620000000800 */
[C---:B------:R-:W-:Y:S01]  /*ede0*/  IMAD.WIDE R50, R136.reuse, 0x4, R92 ;  /* 0x0000000488327825 */ /* 0x040fe200078e025c */
[----:B------:R3:W-:Y:S03]  /*edf0*/  LDGSTS.E [R201+0x67000], desc[UR26][R56.64], !P6 ;  /* 0x6700000038c97fae */ /* 0x0007e6000f1a101a */
[----:B----4-:R-:W-:Y:S01]  /*ee00*/  VIADD R0, R3, 0xffffff2d ;  /* 0xffffff2d03007836 */ /* 0x010fe20000000000 */
[----:B------:R4:W-:Y:S02]  /*ee10*/  STL.64 [R1+0x3c0], R54 ;  /* 0x0003c03601007387 */ /* 0x0009e40000100a00 */
[----:B------:R-:W1:Y:S02]  /*ee20*/  LDC R3, c[0x0][0x3a0] ;  /* 0x0000e800ff037b82 */ /* 0x000e640000000800 */
        /* <DEDUP_REMOVED lines=8> */
[----:B---3--:R-:W-:Y:S01]  /*eeb0*/  IMAD.WIDE R52, R136, 0x4, R98 ;  /* 0x0000000488347825 */ /* 0x008fe200078e0262 */
[----:B------:R-:W-:Y:S01]  /*eec0*/  IADD3 R0, PT, PT, R46, -0xd4, RZ ;  /* 0xffffff2c2e007810 */ /* 0x000fe20007ffe0ff */
[----:B------:R3:W-:Y:S01]  /*eed0*/  LDGSTS.E [R201+0x67800], desc[UR26][R56.64], !P4 ;  /* 0x6780000038c97fae */ /* 0x0007e2000e1a101a */
[----:B------:R-:W2:Y:S03]  /*eee0*/  LDC R46, c[0x0][0x3a0] ;  /* 0x0000e800ff2e7b82 */ /* 0x000ea60000000800 */
[----:B------:R1:W-:Y:S01]  /*eef0*/  LDGSTS.E [R201+0x67a00], desc[UR26][R54.64], !P4 ;  /* 0x67a0000036c97fae */ /* 0x0003e2000e1a101a */
[----:B----4-:R-:W-:-:S03]  /*ef00*/  IMAD.WIDE R50, R136, 0x4, R100 ;  /* 0x0000000488327825 */ /* 0x010fc600078e0264 */
[----:B------:R3:W-:Y:S04]  /*ef10*/  STL.64 [R1+0x160], R56 ;  /* 0x0001603801007387 */ /* 0x0007e80000100a00 */
[----:B------:R4:W-:Y:S04]  /*ef20*/  LDGSTS.E [R201+0x67c00], desc[UR26][R52.64], !P4 ;  /* 0x67c0000034c97fae */ /* 0x0009e8000e1a101a */
[----:B------:R4:W-:Y:S04]  /*ef30*/  STL.64 [R1+0x3a8], R54 ;  /* 0x0003a83601007387 */ /* 0x0009e80000100a00 */
[----:B------:R4:W-:Y:S01]  /*ef40*/  LDGSTS.E [R201+0x67e00], desc[UR26][R50.64], !P4 ;  /* 0x67e0000032c97fae */ /* 0x0009e2000e1a101a */
[----:B---3--:R-:W-:Y:S01]  /*ef50*/  IMAD.WIDE R56, R136, 0x4, R126 ;  /* 0x0000000488387825 */ /* 0x008fe200078e027e */
[----:B------:R-:W-:-:S02]  /*ef60*/  ISETP.GE.U32.AND P4, PT, R0, 0x7fffff0d, PT ;  /* 0x7fffff0d0000780c */ /* 0x000fc40003f86070 */
[----:B------:R3:W-:Y:S01]  /*ef70*/  STL.64 [R1+0x3a0], R52 ;  /* 0x0003a03401007387 */ /* 0x0007e20000100a00 */
[----:B-1----:R-:W-:Y:S02]  /*ef80*/  VIADD R0, R48, 0xffffff2b ;  /* 0xffffff2b30007836 */ /* 0x002fe40000000000 */
[----:B------:R-:W1:Y:S01]  /*ef90*/  LDC R48, c[0x0][0x3a0] ;  /* 0x0000e800ff307b82 */ /* 0x000e620000000800 */
[C---:B----4-:R-:W-:Y:S01]  /*efa0*/  IMAD.WIDE R54, R136.reuse, 0x4, R104 ;  /* 0x0000000488367825 */ /* 0x050fe200078e0268 */
[----:B------:R4:W-:Y:S04]  /*efb0*/  STL.64 [R1+0x398], R50 ;  /* 0x0003983201007387 */ /* 0x0009e80000100a00 */
[----:B------:R2:W-:Y:S01]  /*efc0*/  STL.64 [R1+0x158], R56 ;  /* 0x0001583801007387 */ /* 0x0005e20000100a00 */
[----:B---3--:R-:W-:-:S03]  /*efd0*/  IMAD.WIDE R52, R136, 0x4, R106 ;  /* 0x0000000488347825 */ /* 0x008fc600078e026a */
[----:B------:R2:W-:Y:S01]  /*efe0*/  LDGSTS.E [R201+0x68000], desc[UR26][R56.64], !P3 ;  /* 0x6800000038c97fae */ /* 0x0005e2000d9a101a */
[----:B----4-:R-:W-:-:S03]  /*eff0*/  IMAD.WIDE R50, R136, 0x4, R108 ;  /* 0x0000000488327825 */ /* 0x010fc600078e026c */
[----:B------:R3:W-:Y:S04]  /*f000*/  STL.64 [R1+0x390], R54 ;  /* 0x0003903601007387 */ /* 0x0007e80000100a00 */
[----:B------:R3:W-:Y:S01]  /*f010*/  LDGSTS.E [R201+0x68200], desc[UR26][R54.64], !P3 ;  /* 0x6820000036c97fae */ /* 0x0007e2000d9a101a */
[----:B--2---:R-:W-:-:S03]  /*f020*/  IMAD.WIDE R56, R136, 0x4, R134 ;  /* 0x0000000488387825 */ /* 0x004fc600078e0286 */
[----:B------:R2:W-:Y:S04]  /*f030*/  STL.64 [R1+0x388], R52 ;  /* 0x0003883401007387 */ /* 0x0005e80000100a00 */
[----:B------:R2:W-:Y:S01]  /*f040*/  LDGSTS.E [R201+0x68400], desc[UR26][R52.64], !P3 ;  /* 0x6840000034c97fae */ /* 0x0005e2000d9a101a */
[----:B---3--:R-:W-:-:S03]  /*f050*/  IMAD.WIDE R54, R136, 0x4, R112 ;  /* 0x0000000488367825 */ /* 0x008fc600078e0270 */
[----:B------:R3:W-:Y:S04]  /*f060*/  STL.64 [R1+0x380], R50 ;  /* 0x0003803201007387 */ /* 0x0007e80000100a00 */
[----:B------:R3:W-:Y:S01]  /*f070*/  LDGSTS.E [R201+0x68600], desc[UR26][R50.64], !P3 ;  /* 0x6860000032c97fae */ /* 0x0007e2000d9a101a */
[----:B--2---:R-:W-:-:S03]  /*f080*/  IMAD.WIDE R52, R136, 0x4, R114 ;  /* 0x0000000488347825 */ /* 0x004fc600078e0272 */
[----:B------:R2:W-:Y:S04]  /*f090*/  STL.64 [R1+0x150], R56 ;  /* 0x0001503801007387 */ /* 0x0005e80000100a00 */
[----:B------:R2:W-:Y:S01]  /*f0a0*/  LDGSTS.E [R201+0x68800], desc[UR26][R56.64], !P5 ;  /* 0x6880000038c97fae */ /* 0x0005e2000e9a101a */
[----:B---3--:R-:W-:-:S03]  /*f0b0*/  IMAD.WIDE R50, R136, 0x4, R116 ;  /* 0x0000000488327825 */ /* 0x008fc600078e0274 */
[----:B------:R3:W-:Y:S01]  /*f0c0*/  STL.64 [R1+0x378], R54 ;  /* 0x0003783601007387 */ /* 0x0007e20000100a00 */
[----:B------:R-:W-:-:S03]  /*f0d0*/  ISETP.GE.U32.AND P3, PT, R0, 0x7fffff0c, PT ;  /* 0x7fffff0c0000780c */ /* 0x000fc60003f66070 */
[----:B------:R3:W-:Y:S01]  /*f0e0*/  LDGSTS.E [R201+0x68a00], desc[UR26][R54.64], !P5 ;  /* 0x68a0000036c97fae */ /* 0x0007e2000e9a101a */
[----:B--2---:R-:W-:-:S03]  /*f0f0*/  IMAD.WIDE R56, R136, 0x4, R150 ;  /* 0x0000000488387825 */ /* 0x004fc600078e0296 */
[----:B------:R2:W-:Y:S04]  /*f100*/  STL.64 [R1+0x370], R52 ;  /* 0x0003703401007387 */ /* 0x0005e80000100a00 */
[----:B------:R2:W-:Y:S01]  /*f110*/  LDGSTS.E [R201+0x68c00], desc[UR26][R52.64], !P5 ;  /* 0x68c0000034c97fae */ /* 0x0005e2000e9a101a */
[----:B------:R-:W-:Y:S02]  /*f120*/  VIADD R0, R3, 0xffffff2a ;  /* 0xffffff2a03007836 */ /* 0x000fe40000000000 */
[----:B------:R-:W4:Y:S01]  /*f130*/  LDC R3, c[0x0][0x3a0] ;  /* 0x0000e800ff037b82 */ /* 0x000f220000000800 */
[C---:B---3--:R-:W-:Y:S01]  /*f140*/  IMAD.WIDE R54, R136.reuse, 0x4, R120 ;  /* 0x0000000488367825 */ /* 0x048fe200078e0278 */
        /* <DEDUP_REMOVED lines=10> */
[----:B------:R2:W-:Y:S01]  /*f1f0*/  STL.64 [R1+0x358], R52 ;  /* 0x0003583401007387 */ /* 0x0005e20000100a00 */
[----:B------:R-:W-:-:S03]  /*f200*/  IADD3 R0, PT, PT, R47, -0xd7, RZ ;  /* 0xffffff292f007810 */ /* 0x000fc60007ffe0ff */
[----:B------:R2:W-:Y:S01]  /*f210*/  LDGSTS.E [R201+0x69400], desc[UR26][R52.64], !P6 ;  /* 0x6940000034c97fae */ /* 0x0005e2000f1a101a */
[----:B---3--:R-:W-:-:S03]  /*f220*/  IMAD.WIDE R54, R136, 0x4, R128 ;  /* 0x0000000488367825 */ /* 0x008fc600078e0280 */
[----:B------:R3:W-:Y:S04]  /*f230*/  STL.64 [R1+0x350], R50 ;  /* 0x0003503201007387 */ /* 0x0007e80000100a00 */
[----:B------:R3:W-:Y:S01]  /*f240*/  LDGSTS.E [R201+0x69600], desc[UR26][R50.64], !P6 ;  /* 0x6960000032c97fae */ /* 0x0007e2000f1a101a */
[----:B--2---:R-:W-:-:S03]  /*f250*/  IMAD.WIDE R52, R136, 0x4, R130 ;  /* 0x0000000488347825 */ /* 0x004fc600078e0282 */
[----:B------:R2:W-:Y:S01]  /*f260*/  STL.64 [R1+0x140], R56 ;  /* 0x0001403801007387 */ /* 0x0005e20000100a00 */
[----:B------:R-:W-:-:S03]  /*f270*/  ISETP.GE.U32.AND P6, PT, R0, 0x7fffff0a, PT ;  /* 0x7fffff0a0000780c */ /* 0x000fc60003fc6070 */
[----:B------:R2:W-:Y:S01]  /*f280*/  LDGSTS.E [R201+0x69800], desc[UR26][R56.64], !P4 ;  /* 0x6980000038c97fae */ /* 0x0005e2000e1a101a */
[----:B---3--:R-:W-:-:S03]  /*f290*/  IMAD.WIDE R50, R136, 0x4, R132 ;  /* 0x0000000488327825 */ /* 0x008fc600078e0284 */
[----:B------:R3:W-:Y:S04]  /*f2a0*/  STL.64 [R1+0x348], R54 ;  /* 0x0003483601007387 */ /* 0x0007e80000100a00 */
[----:B------:R3:W-:Y:S01]  /*f2b0*/  LDGSTS.E [R201+0x69a00], desc[UR26][R54.64], !P4 ;  /* 0x69a0000036c97fae */ /* 0x0007e2000e1a101a */
[----:B--2---:R-:W-:-:S03]  /*f2c0*/  IMAD.WIDE R56, R136, 0x4, R166 ;  /* 0x0000000488387825 */ /* 0x004fc600078e02a6 */
[----:B------:R2:W-:Y:S04]  /*f2d0*/  STL.64 [R1+0x340], R52 ;  /* 0x0003403401007387 */ /* 0x0005e80000100a00 */
[----:B------:R2:W-:Y:S01]  /*f2e0*/  LDGSTS.E [R201+0x69c00], desc[UR26][R52.64], !P4 ;  /* 0x69c0000034c97fae */ /* 0x0005e2000e1a101a */
[----:B-1----:R-:W-:Y:S02]  /*f2f0*/  VIADD R0, R48, 0xffffff28 ;  /* 0xffffff2830007836 */ /* 0x002fe40000000000 */
[----:B------:R-:W1:Y:S01]  /*f300*/  LDC R48, c[0x0][0x3a0] ;  /* 0x0000e800ff307b82 */ /* 0x000e620000000800 */
[C---:B---3--:R-:W-:Y:S01]  /*f310*/  IMAD.WIDE R54, R136.reuse, 0x4, R144 ;  /* 0x0000000488367825 */ /* 0x048fe200078e0290 */
[----:B------:R3:W-:Y:S04]  /*f320*/  STL.64 [R1+0x338], R50 ;  /* 0x0003383201007387 */ /* 0x0007e80000100a00 */
[----:B------:R3:W-:Y:S01]  /*f330*/  LDGSTS.E [R201+0x69e00], desc[UR26][R50.64], !P4 ;  /* 0x69e0000032c97fae */ /* 0x0007e2000e1a101a */
[----:B--2---:R-:W-:-:S03]  /*f340*/  IMAD.WIDE R52, R136, 0x4, R146 ;  /* 0x0000000488347825 */ /* 0x004fc600078e0292 */
[----:B------:R-:W-:Y:S01]  /*f350*/  STL.64 [R1+0x138], R56 ;  /* 0x0001383801007387 */ /* 0x000fe20000100a00 */
[----:B------:R-:W-:-:S03]  /*f360*/  ISETP.GE.U32.AND P4, PT, R0, 0x7fffff09, PT ;  /* 0x7fffff090000780c */ /* 0x000fc60003f86070 */
[----:B------:R-:W-:Y:S01]  /*f370*/  LDGSTS.E [R201+0x6a000], desc[UR26][R56.64], !P3 ;  /* 0x6a00000038c97fae */ /* 0x000fe2000d9a101a */
[----:B---3--:R-:W-:-:S03]  /*f380*/  IMAD.WIDE R50, R136, 0x4, R148 ;  /* 0x0000000488327825 */ /* 0x008fc600078e0294 */
[----:B------:R2:W-:Y:S04]  /*f390*/  STL.64 [R1+0x330], R54 ;  /* 0x0003303601007387 */ /* 0x0005e80000100a00 */
[----:B------:R2:W-:Y:S01]  /*f3a0*/  LDGSTS.E [R201+0x6a200], desc[UR26][R54.64], !P3 ;  /* 0x6a20000036c97fae */ /* 0x0005e2000d9a101a */
[----:B------:R-:W-:-:S03]  /*f3b0*/  VIADD R0, R46, 0xffffff27 ;  /* 0xffffff272e007836 */ /* 0x000fc60000000000 */
[----:B------:R3:W-:Y:S01]  /*f3c0*/  STL.64 [R1+0x328], R52 ;  /* 0x0003283401007387 */ /* 0x0007e20000100a00 */
[----:B------:R-:W-:-:S03]  /*f3d0*/  IMAD.WIDE R46, R136, 0x4, R156 ;  /* 0x00000004882e7825 */ /* 0x000fc600078e029c */
[----:B------:R3:W-:Y:S01]  /*f3e0*/  LDGSTS.E [R201+0x6a400], desc[UR26][R52.64], !P3 ;  /* 0x6a40000034c97fae */ /* 0x0007e2000d9a101a */
[----:B--2---:R-:W-:-:S03]  /*f3f0*/  IMAD.WIDE R54, R136, 0x4, R174 ;  /* 0x0000000488367825 */ /* 0x004fc600078e02ae */
[----:B------:R2:W-:Y:S04]  /*f400*/  STL.64 [R1+0x320], R50 ;  /* 0x0003203201007387 */ /* 0x0005e80000100a00 */
[----:B------:R2:W-:Y:S01]  /*f410*/  LDGSTS.E [R201+0x6a600], desc[UR26][R50.64], !P3 ;  /* 0x6a60000032c97fae */ /* 0x0005e2000d9a101a */
[----:B---3--:R-:W-:-:S03]  /*f420*/  IMAD.WIDE R52, R136, 0x4, R152 ;  /* 0x0000000488347825 */ /* 0x008fc600078e0298 */
        /* <DEDUP_REMOVED lines=13> */
[----:B---3--:R-:W-:-:S03]  /*f500*/  IMAD.WIDE R50, R136, 0x4, R164 ;  /* 0x0000000488327825 */ /* 0x008fc600078e02a4 */
[----:B------:R3:W-:Y:S04]  /*f510*/  STL.64 [R1+0x128], R56 ;  /* 0x0001283801007387 */ /* 0x0007e80000100a00 */
[----:B------:R3:W-:Y:S01]  /*f520*/  LDGSTS.E [R201+0x6b000], desc[UR26][R56.64], !P6 ;  /* 0x6b00000038c97fae */ /* 0x0007e2000f1a101a */
[----:B--2---:R-:W2:Y:S03]  /*f530*/  LDC R47, c[0x0][0x3a0] ;  /* 0x0000e800ff2f7b82 */ /* 0x004ea60000000800 */
[----:B------:R1:W-:Y:S04]  /*f540*/  STL.64 [R1+0x300], R54 ;  /* 0x0003003601007387 */ /* 0x0003e80000100a00 */
[----:B------:R1:W-:Y:S01]  /*f550*/  LDGSTS.E [R201+0x6b200], desc[UR26][R54.64], !P6 ;  /* 0x6b20000036c97fae */ /* 0x0003e2000f1a101a */
[----:B---3--:R-:W-:-:S03]  /*f560*/  IMAD.WIDE R56, R136, 0x4, R192 ;  /* 0x0000000488387825 */ /* 0x008fc600078e02c0 */
[----:B------:R3:W-:Y:S01]  /*f570*/  STL.64 [R1+0x2f8], R52 ;  /* 0x0002f83401007387 */ /* 0x0007e20000100a00 */
[----:B------:R-:W2:Y:S03]  /*f580*/  LDC R46, c[0x0][0x3a0] ;  /* 0x0000e800ff2e7b82 */ /* 0x000ea60000000800 */
[----:B------:R3:W-:Y:S01]  /*f590*/  LDGSTS.E [R201+0x6b400], desc[UR26][R52.64], !P6 ;  /* 0x6b40000034c97fae */ /* 0x0007e2000f1a101a */
[----:B----4-:R-:W-:Y:S01]  /*f5a0*/  IADD3 R0, PT, PT, R3, -0xda, RZ ;  /* 0xffffff2603007810 */ /* 0x010fe20007ffe0ff */
[C---:B-1----:R-:W-:Y:S02]  /*f5b0*/  IMAD.WIDE R54, R136.reuse, 0x4, R168 ;  /* 0x0000000488367825 */ /* 0x042fe400078e02a8 */
[----:B------:R1:W-:Y:S04]  /*f5c0*/  STL.64 [R1+0x2e0], R50 ;  /* 0x0002e03201007387 */ /* 0x0003e80000100a00 */
[----:B------:R1:W-:Y:S01]  /*f5d0*/  LDGSTS.E [R201+0x6b600], desc[UR26][R50.64], !P6 ;  /* 0x6b60000032c97fae */ /* 0x0003e2000f1a101a */
[----:B---3--:R-:W-:-:S03]  /*f5e0*/  IMAD.WIDE R52, R136, 0x4, R170 ;  /* 0x0000000488347825 */ /* 0x008fc600078e02aa */
[----:B------:R-:W-:Y:S01]  /*f5f0*/  STL.64 [R1+0x120], R56 ;  /* 0x0001203801007387 */ /* 0x000fe20000100a00 */
[----:B------:R-:W-:Y:S01]  /*f600*/  ISETP.GE.U32.AND P5, PT, R0, 0x7fffff07, PT ;  /* 0x7fffff070000780c */ /* 0x000fe20003fa6070 */
[----:B------:R-:W3:Y:S02]  /*f610*/  LDC R3, c[0x0][0x3a0] ;  /* 0x0000e800ff037b82 */ /* 0x000ee40000000800 */
[----:B------:R-:W-:Y:S01]  /*f620*/  LDGSTS.E [R201+0x6b800], desc[UR26][R56.64], !P4 ;  /* 0x6b80000038c97fae */ /* 0x000fe2000e1a101a */
[----:B------:R-:W-:Y:S02]  /*f630*/  VIADD R0, R49, 0xffffff25 ;  /* 0xffffff2531007836 */ /* 0x000fe40000000000 */
[C---:B-1----:R-:W-:Y:S01]  /*f640*/  IMAD.WIDE R50, R136.reuse, 0x4, R172 ;  /* 0x0000000488327825 */ /* 0x042fe200078e02ac */
[----:B------:R1:W-:Y:S04]  /*f650*/  STL.64 [R1+0x2d8], R54 ;  /* 0x0002d83601007387 */ /* 0x0003e80000100a00 */
[----:B------:R1:W-:Y:S04]  /*f660*/  LDGSTS.E [R201+0x6ba00], desc[UR26][R54.64], !P4 ;  /* 0x6ba0000036c97fae */ /* 0x0003e8000e1a101a */
[----:B------:R4:W-:Y:S04]  /*f670*/  STL.64 [R1+0x2d0], R52 ;  /* 0x0002d03401007387 */ /* 0x0009e80000100a00 */
[----:B------:R4:W-:Y:S01]  /*f680*/  LDGSTS.E [R201+0x6bc00], desc[UR26][R52.64], !P4 ;  /* 0x6bc0000034c97fae */ /* 0x0009e2000e1a101a */
[----:B-1----:R-:W-:-:S03]  /*f690*/  IMAD.WIDE R54, R136, 0x4, R208 ;  /* 0x0000000488367825 */ /* 0x002fc600078e02d0 */
[----:B------:R1:W-:Y:S01]  /*f6a0*/  STL.64 [R1+0x2c8], R50 ;  /* 0x0002c83201007387 */ /* 0x0003e20000100a00 */
[----:B------:R-:W-:-:S03]  /*f6b0*/  ISETP.GE.U32.AND P6, PT, R0, 0x7fffff06, PT ;  /* 0x7fffff060000780c */ /* 0x000fc60003fc6070 */
[----:B------:R1:W-:Y:S01]  /*f6c0*/  LDGSTS.E [R201+0x6be00], desc[UR26][R50.64], !P4 ;  /* 0x6be0000032c97fae */ /* 0x0003e2000e1a101a */
[----:B----4-:R-:W-:-:S03]  /*f6d0*/  IMAD.WIDE R52, R136, 0x4, R176 ;  /* 0x0000000488347825 */ /* 0x010fc600078e02b0 */
[----:B------:R-:W-:Y:S04]  /*f6e0*/  STL.64 [R1+0x118], R54 ;  /* 0x0001183601007387 */ /* 0x000fe80000100a00 */
[----:B------:R-:W-:Y:S01]  /*f6f0*/  LDGSTS.E [R201+0x6c000], desc[UR26][R54.64], !P3 ;  /* 0x6c00000036c97fae */ /* 0x000fe2000d9a101a */
[----:B------:R-:W-:-:S03]  /*f700*/  VIADD R0, R48, 0xffffff24 ;  /* 0xffffff2430007836 */ /* 0x000fc60000000000 */
[----:B------:R4:W-:Y:S01]  /*f710*/  STL.64 [R1+0x2c0], R52 ;  /* 0x0002c03401007387 */ /* 0x0009e20000100a00 */
[----:B-1----:R-:W-:-:S03]  /*f720*/  IMAD.WIDE R50, R136, 0x4, R178 ;  /* 0x0000000488327825 */ /* 0x002fc600078e02b2 */
[----:B------:R4:W-:Y:S01]  /*f730*/  LDGSTS.E [R201+0x6c200], desc[UR26][R52.64], !P3 ;  /* 0x6c20000034c97fae */ /* 0x0009e2000d9a101a */
[----:B------:R-:W-:Y:S01]  /*f740*/  IMAD.WIDE R48, R136, 0x4, R180 ;  /* 0x0000000488307825 */ /* 0x000fe200078e02b4 */
[----:B------:R-:W-:Y:S02]  /*f750*/  ISETP.GE.U32.AND P4, PT, R0, 0x7fffff05, PT ;  /* 0x7fffff050000780c */ /* 0x000fe40003f86070 */
[----:B------:R1:W-:Y:S01]  /*f760*/  STL.64 [R1+0x2b8], R50 ;  /* 0x0002b83201007387 */ /* 0x0003e20000100a00 */
[C---:B------:R-:W-:Y:S01]  /*f770*/  IMAD.WIDE R56, R136.reuse, 0x4, R184 ;  /* 0x0000000488387825 */ /* 0x040fe200078e02b8 */
[----:B----4-:R-:W4:Y:S02]  /*f780*/  LDC R52, c[0x0][0x3a0] ;  /* 0x0000e800ff347b82 */ /* 0x010f240000000800 */
[----:B------:R1:W-:Y:S01]  /*f790*/  LDGSTS.E [R201+0x6c400], desc[UR26][R50.64], !P3 ;  /* 0x6c40000032c97fae */ /* 0x0003e2000d9a101a */
[----:B------:R-:W-:Y:S01]  /*f7a0*/  IMAD.WIDE R54, R136, 0x4, R186 ;  /* 0x0000000488367825 */ /* 0x000fe200078e02ba */
[----:B--2---:R-:W-:-:S02]  /*f7b0*/  IADD3 R0, PT, PT, R47, -0xdd, RZ ;  /* 0xffffff232f007810 */ /* 0x004fc40007ffe0ff */
[----:B------:R2:W-:Y:S04]  /*f7c0*/  STL.64 [R1+0x2b0], R48 ;  /* 0x0002b03001007387 */ /* 0x0005e80000100a00 */
[----:B------:R2:W-:Y:S01]  /*f7d0*/  LDGSTS.E [R201+0x6c600], desc[UR26][R48.64], !P3 ;  /* 0x6c60000030c97fae */ /* 0x0005e2000d9a101a */
[----:B-1----:R-:W-:-:S03]  /*f7e0*/  IMAD.WIDE R50, R136, 0x4, R188 ;  /* 0x0000000488327825 */ /* 0x002fc600078e02bc */
[----:B------:R-:W-:Y:S01]  /*f7f0*/  STL.64 [R1+0x110], R56 ;  /* 0x0001103801007387 */ /* 0x000fe20000100a00 */
[----:B------:R-:W-:-:S03]  /*f800*/  ISETP.GE.U32.AND P3, PT, R0, 0x7fffff04, PT ;  /* 0x7fffff040000780c */ /* 0x000fc60003f66070 */
[----:B------:R-:W-:Y:S01]  /*f810*/  LDGSTS.E [R201+0x6c800], desc[UR26][R56.64], !P5 ;  /* 0x6c80000038c97fae */ /* 0x000fe2000e9a101a */
[----:B--2---:R-:W-:-:S03]  /*f820*/  IMAD.WIDE R48, R136, 0x4, R190 ;  /* 0x0000000488307825 */ /* 0x004fc600078e02be */
[----:B------:R-:W-:Y:S04]  /*f830*/  STL.64 [R1+0x2a8], R54 ;  /* 0x0002a83601007387 */ /* 0x000fe80000100a00 */
[----:B------:R-:W-:Y:S01]  /*f840*/  LDGSTS.E [R201+0x6ca00], desc[UR26][R54.64], !P5 ;  /* 0x6ca0000036c97fae */ /* 0x000fe2000e9a101a */
[----:B------:R-:W-:-:S03]  /*f850*/  VIADD R0, R46, 0xffffff22 ;  /* 0xffffff222e007836 */ /* 0x000fc60000000000 */
[----:B------:R1:W-:Y:S01]  /*f860*/  STL.64 [R1+0x2a0], R50 ;  /* 0x0002a03201007387 */ /* 0x0003e20000100a00 */
[----:B------:R-:W-:-:S03]  /*f870*/  IMAD.WIDE R46, R136, 0x4, R198 ;  /* 0x00000004882e7825 */ /* 0x000fc600078e02c6 */
[----:B------:R1:W-:Y:S04]  /*f880*/  LDGSTS.E [R201+0x6cc00], desc[UR26][R50.64], !P5 ;  /* 0x6cc0000032c97fae */ /* 0x0003e8000e9a101a */
[----:B------:R2:W-:Y:S04]  /*f890*/  STL.64 [R1+0x298], R48 ;  /* 0x0002983001007387 */ /* 0x0005e80000100a00 */
[----:B------:R2:W-:Y:S01]  /*f8a0*/  LDGSTS.E [R201+0x6ce00], desc[UR26][R48.64], !P5 ;  /* 0x6ce0000030c97fae */ /* 0x0005e2000e9a101a */
[----:B-1----:R-:W-:-:S03]  /*f8b0*/  IMAD.WIDE R50, R136, 0x4, R194 ;  /* 0x0000000488327825 */ /* 0x002fc600078e02c2 */
[----:B------:R1:W-:Y:S01]  /*f8c0*/  STL.64 [R1+0x108], R44 ;  /* 0x0001082c01007387 */ /* 0x0003e20000100a00 */
[----:B------:R-:W-:-:S03]  /*f8d0*/  ISETP.GE.U32.AND P5, PT, R0, 0x7fffff03, PT ;  /* 0x7fffff030000780c */ /* 0x000fc60003fa6070 */
[----:B------:R1:W-:Y:S01]  /*f8e0*/  LDGSTS.E [R201+0x6d000], desc[UR26][R44.64], !P6 ;  /* 0x6d0000002cc97fae */ /* 0x0003e2000f1a101a */
[----:B--2---:R-:W-:-:S03]  /*f8f0*/  IMAD.WIDE R48, R136, 0x4, R196 ;  /* 0x0000000488307825 */ /* 0x004fc600078e02c4 */
[----:B------:R2:W-:Y:S01]  /*f900*/  STL.64 [R1+0x290], R50 ;  /* 0x0002903201007387 */ /* 0x0005e20000100a00 */
[----:B---3--:R-:W-:-:S03]  /*f910*/  VIADD R0, R3, 0xffffff21 ;  /* 0xffffff2103007836 */ /* 0x008fc60000000000 */
[----:B------:R2:W-:Y:S04]  /*f920*/  LDGSTS.E [R201+0x6d200], desc[UR26][R50.64], !P6 ;  /* 0x6d20000032c97fae */ /* 0x0005e8000f1a101a */
[----:B------:R3:W-:Y:S01]  /*f930*/  STL.64 [R1+0x288], R48 ;  /* 0x0002883001007387 */ /* 0x0007e20000100a00 */
[----:B-1----:R-:W-:-:S03]  /*f940*/  IMAD.WIDE R44, R136, 0x4, R214 ;  /* 0x00000004882c7825 */ /* 0x002fc600078e02d6 */
[----:B------:R3:W-:Y:S01]  /*f950*/  LDGSTS.E [R201+0x6d400], desc[UR26][R48.64], !P6 ;  /* 0x6d40000030c97fae */ /* 0x0007e2000f1a101a */
[----:B--2---:R-:W-:-:S03]  /*f960*/  IMAD.WIDE R50, R136, 0x4, R216 ;  /* 0x0000000488327825 */ /* 0x004fc600078e02d8 */
[----:B------:R1:W-:Y:S04]  /*f970*/  STL.64 [R1+0x280], R46 ;  /* 0x0002802e01007387 */ /* 0x0003e80000100a00 */
[----:B------:R1:W-:Y:S01]  /*f980*/  LDGSTS.E [R201+0x6d600], desc[UR26][R46.64], !P6 ;  /* 0x6d6000002ec97fae */ /* 0x0003e2000f1a101a */
[----:B---3--:R-:W-:Y:S01]  /*f990*/  IMAD.WIDE R48, R136, 0x4, R210 ;  /* 0x0000000488307825 */ /* 0x008fe200078e02d2 */
[----:B------:R-:W-:Y:S02]  /*f9a0*/  ISETP.GE.U32.AND P6, PT, R0, 0x7fffff02, PT ;  /* 0x7fffff020000780c */ /* 0x000fe40003fc6070 */
[----:B------:R2:W-:Y:S01]  /*f9b0*/  LDGSTS.E [R201+0x6d800], desc[UR26][R50.64], !P4 ;  /* 0x6d80000032c97fae */ /* 0x0005e2000e1a101a */
[----:B----4-:R-:W-:Y:S01]  /*f9c0*/  IADD3 R3, PT, PT, R52, -0xe0, RZ ;  /* 0xffffff2034037810 */ /* 0x010fe20007ffe0ff */
[----:B------:R-:W-:-:S02]  /*f9d0*/  IMAD.WIDE R58, R136, 0x4, R232 ;  /* 0x00000004883a7825 */ /* 0x000fc400078e02e8 */
[----:B------:R3:W-:Y:S02]  /*f9e0*/  LDGSTS.E [R201+0x6da00], desc[UR26][R48.64], !P4 ;  /* 0x6da0000030c97fae */ /* 0x0007e4000e1a101a */
[----:B-1----:R-:W-:-:S05]  /*f9f0*/  IMAD.WIDE R46, R136, 0x4, R212 ;  /* 0x00000004882e7825 */ /* 0x002fca00078e02d4 */
[----:B------:R1:W-:Y:S04]  /*fa00*/  LDGSTS.E [R201+0x6dc00], desc[UR26][R46.64], !P4 ;  /* 0x6dc000002ec97fae */ /* 0x0003e8000e1a101a */
[----:B------:R4:W-:Y:S01]  /*fa10*/  LDGSTS.E [R201+0x6de00], desc[UR26][R44.64], !P4 ;  /* 0x6de000002cc97fae */ /* 0x0009e2000e1a101a */
[----:B------:R-:W-:-:S03]  /*fa20*/  ISETP.GE.U32.AND P4, PT, R3, 0x7fffff01, PT ;  /* 0x7fffff010300780c */ /* 0x000fc60003f86070 */
[----:B------:R1:W-:Y:S04]  /*fa30*/  LDGSTS.E [R201+0x6e000], desc[UR26][R58.64], !P3 ;  /* 0x6e0000003ac97fae */ /* 0x0003e8000d9a101a */
[----:B------:R1:W-:Y:S04]  /*fa40*/  LDGSTS.E [R201+0x6e200], desc[UR26][R4.64], !P3 ;  /* 0x6e20000004c97fae */ /* 0x0003e8000d9a101a */
[----:B------:R1:W-:Y:S04]  /*fa50*/  LDGSTS.E [R201+0x6e400], desc[UR26][R6.64], !P3 ;  /* 0x6e40000006c97fae */ /* 0x0003e8000d9a101a */
[----:B------:R1:W-:Y:S04]  /*fa60*/  LDGSTS.E [R201+0x6e600], desc[UR26][R8.64], !P3 ;  /* 0x6e60000008c97fae */ /* 0x0003e8000d9a101a */
[----:B------:R1:W-:Y:S04]  /*fa70*/  LDGSTS.E [R201+0x6e800], desc[UR26][R10.64], !P5 ;  /* 0x6e8000000ac97fae */ /* 0x0003e8000e9a101a */
[----:B------:R1:W-:Y:S04]  /*fa80*/  LDGSTS.E [R201+0x6ea00], desc[UR26][R12.64], !P5 ;  /* 0x6ea000000cc97fae */ /* 0x0003e8000e9a101a */
[----:B------:R1:W-:Y:S04]  /*fa90*/  LDGSTS.E [R201+0x6ec00], desc[UR26][R14.64], !P5 ;  /* 0x6ec000000ec97fae */ /* 0x0003e8000e9a101a */
[----:B------:R1:W-:Y:S04]  /*faa0*/  LDGSTS.E [R201+0x6ee00], desc[UR26][R16.64], !P5 ;  /* 0x6ee0000010c97fae */ /* 0x0003e8000e9a101a */
[----:B------:R1:W-:Y:S01]  /*fab0*/  LDGSTS.E [R201+0x6f000], desc[UR26][R18.64], !P6 ;  /* 0x6f00000012c97fae */ /* 0x0003e2000f1a101a */
[----:B------:R-:W-:-:S03]  /*fac0*/  IMAD.WIDE R56, R143, 0x4, R218 ;  /* 0x000000048f387825 */ /* 0x000fc600078e02da */
[----:B------:R1:W-:Y:S01]  /*fad0*/  LDGSTS.E [R201+0x6f200], desc[UR26][R20.64], !P6 ;  /* 0x6f20000014c97fae */ /* 0x0003e2000f1a101a */
[----:B------:R-:W-:-:S03]  /*fae0*/  IMAD.WIDE R54, R143, 0x4, R222 ;  /* 0x000000048f367825 */ /* 0x000fc600078e02de */
[----:B------:R1:W-:Y:S01]  /*faf0*/  LDGSTS.E [R201+0x6f400], desc[UR26][R22.64], !P6 ;  /* 0x6f40000016c97fae */ /* 0x0003e2000f1a101a */
[----:B------:R-:W-:-:S03]  /*fb00*/  IMAD.WIDE R52, R143, 0x4, R226 ;  /* 0x000000048f347825 */ /* 0x000fc600078e02e2 */
[----:B------:R1:W-:Y:S04]  /*fb10*/  LDGSTS.E [R201+0x6f600], desc[UR26][R24.64], !P6 ;  /* 0x6f60000018c97fae */ /* 0x0003e8000f1a101a */
[----:B------:R1:W-:Y:S04]  /*fb20*/  LDGSTS.E [R201+0x6f800], desc[UR26][R26.64], !P4 ;  /* 0x6f8000001ac97fae */ /* 0x0003e8000e1a101a */
[----:B------:R1:W-:Y:S04]  /*fb30*/  LDGSTS.E [R201+0x6fa00], desc[UR26][R28.64], !P4 ;  /* 0x6fa000001cc97fae */ /* 0x0003e8000e1a101a */
[----:B------:R2:W-:Y:S04]  /*fb40*/  STL.64 [R1+0x100], R50 ;  /* 0x0001003201007387 */ /* 0x0005e80000100a00 */
[----:B------:R1:W-:Y:S01]  /*fb50*/  LDGSTS.E [R201+0x6fc00], desc[UR26][R30.64], !P4 ;  /* 0x6fc000001ec97fae */ /* 0x0003e2000e1a101a */
[----:B------:R-:W-:-:S03]  /*fb60*/  IMAD.WIDE R246, R143, 0x4, R246 ;  /* 0x000000048ff67825 */ /* 0x000fc600078e02f6 */
[----:B------:R1:W-:Y:S01]  /*fb70*/  LDGSTS.E [R201+0x6fe00], desc[UR26][R32.64], !P4 ;  /* 0x6fe0000020c97fae */ /* 0x0003e2000e1a101a */
[----:B--2---:R-:W-:-:S03]  /*fb80*/  IMAD.WIDE R50, R143, 0x4, R230 ;  /* 0x000000048f327825 */ /* 0x004fc600078e02e6 */
[----:B------:R-:W0:Y:S04]  /*fb90*/  LDGDEPBAR ;  /* 0x00000000000079af */ /* 0x000e280000000000 */
[----:B------:R2:W-:Y:S01]  /*fba0*/  LDGSTS.E [R200+0x7c000], desc[UR26][R56.64], P2 ;  /* 0x7c00000038c87fae */ /* 0x0005e200091a101a */
[----:B------:R-:W-:-:S03]  /*fbb0*/  IMAD.WIDE R244, R143, 0x4, R244 ;  /* 0x000000048ff47825 */ /* 0x000fc600078e02f4 */
[----:B------:R2:W-:Y:S04]  /*fbc0*/  LDGSTS.E [R200+0x7c400], desc[UR26][R54.64], P2 ;  /* 0x7c40000036c87fae */ /* 0x0005e800091a101a */
[----:B------:R3:W-:Y:S04]  /*fbd0*/  STL.64 [R1+0x278], R48 ;  /* 0x0002783001007387 */ /* 0x0007e80000100a00 */
[----:B------:R2:W-:Y:S01]  /*fbe0*/  LDGSTS.E [R200+0x7c800], desc[UR26][R52.64], P2 ;  /* 0x7c80000034c87fae */ /* 0x0005e200091a101a */
[----:B------:R-:W-:-:S03]  /*fbf0*/  IMAD.WIDE R42, R143, 0x4, R42 ;  /* 0x000000048f2a7825 */ /* 0x000fc600078e022a */
[----:B------:R1:W-:Y:S01]  /*fc00*/  STL.64 [R1+0x270], R46 ;  /* 0x0002702e01007387 */ /* 0x0003e20000100a00 */
[----:B---3--:R-:W-:-:S03]  /*fc10*/  IMAD.WIDE R48, R143, 0x4, R220 ;  /* 0x000000048f307825 */ /* 0x008fc600078e02dc */
[----:B------:R2:W-:Y:S04]  /*fc20*/  LDGSTS.E [R200+0x7cc00], desc[UR26][R50.64], P2 ;  /* 0x7cc0000032c87fae */ /* 0x0005e800091a101a */
[----:B------:R4:W-:Y:S01]  /*fc30*/  STL.64 [R1+0x268], R44 ;  /* 0x0002682c01007387 */ /* 0x0009e20000100a00 */
[----:B-1----:R-:W-:-:S03]  /*fc40*/  IMAD.WIDE R46, R143, 0x4, R224 ;  /* 0x000000048f2e7825 */ /* 0x002fc600078e02e0 */
[----:B------:R2:W-:Y:S04]  /*fc50*/  LDGSTS.E [R200+0x7d000], desc[UR26][R250.64], P2 ;  /* 0x7d000000fac87fae */ /* 0x0005e800091a101a */
[----:B------:R2:W-:Y:S01]  /*fc60*/  LDGSTS.E [R200+0x7d400], desc[UR26][R248.64], P2 ;  /* 0x7d400000f8c87fae */ /* 0x0005e200091a101a */
[----:B------:R-:W-:-:S03]  /*fc70*/  IMAD.WIDE R40, R143, 0x4, R40 ;  /* 0x000000048f287825 */ /* 0x000fc600078e0228 */
[----:B------:R2:W-:Y:S01]  /*fc80*/  LDGSTS.E [R200+0x7d800], desc[UR26][R246.64], P2 ;  /* 0x7d800000f6c87fae */ /* 0x0005e200091a101a */
[----:B----4-:R-:W-:-:S03]  /*fc90*/  IMAD.WIDE R44, R143, 0x4, R228 ;  /* 0x000000048f2c7825 */ /* 0x010fc600078e02e4 */
[----:B------:R2:W-:Y:S01]  /*fca0*/  LDGSTS.E [R200+0x7dc00], desc[UR26][R244.64], P2 ;  /* 0x7dc00000f4c87fae */ /* 0x0005e200091a101a */
[----:B------:R-:W-:-:S03]  /*fcb0*/  IMAD.WIDE R38, R143, 0x4, R38 ;  /* 0x000000048f267825 */ /* 0x000fc600078e0226 */
[----:B------:R2:W-:Y:S01]  /*fcc0*/  LDGSTS.E [R141+0x7c200], desc[UR26][R48.64], P2 ;  /* 0x7c200000308d7fae */ /* 0x0005e200091a101a */
[----:B------:R-:W-:-:S03]  /*fcd0*/  IMAD.WIDE R36, R143, 0x4, R36 ;  /* 0x000000048f247825 */ /* 0x000fc600078e0224 */
[----:B------:R2:W-:Y:S01]  /*fce0*/  LDGSTS.E [R141+0x7c600], desc[UR26][R46.64], P2 ;  /* 0x7c6000002e8d7fae */ /* 0x0005e200091a101a */
[----:B------:R-:W-:-:S03]  /*fcf0*/  IMAD.WIDE R34, R143, 0x4, R34 ;  /* 0x000000048f227825 */ /* 0x000fc600078e0222 */
[----:B------:R2:W-:Y:S04]  /*fd00*/  LDGSTS.E [R141+0x7ca00], desc[UR26][R44.64], P2 ;  /* 0x7ca000002c8d7fae */ /* 0x0005e800091a101a */
[----:B------:R2:W-:Y:S04]  /*fd10*/  LDGSTS.E [R141+0x7ce00], desc[UR26][R42.64], P2 ;  /* 0x7ce000002a8d7fae */ /* 0x0005e800091a101a */
[----:B------:R2:W-:Y:S04]  /*fd20*/  LDGSTS.E [R141+0x7d200], desc[UR26][R40.64], P2 ;  /* 0x7d200000288d7fae */ /* 0x0005e800091a101a */
[----:B------:R2:W-:Y:S01]  /*fd30*/  LDGSTS.E [R141+0x7d600], desc[UR26][R38.64], P2 ;  /* 0x7d600000268d7fae */ /* 0x0005e200091a101a */
[----:B------:R-:W1:Y:S03]  /*fd40*/  S2R R243, SR_TID.X ;  /* 0x0000000000f37919 */ /* 0x000e660000002100 */
[----:B------:R2:W-:Y:S04]  /*fd50*/  LDGSTS.E [R141+0x7da00], desc[UR26][R36.64], P2 ;  /* 0x7da00000248d7fae */ /* 0x0005e800091a101a */
[----:B------:R2:W-:Y:S04]  /*fd60*/  LDGSTS.E [R141+0x7de00], desc[UR26][R34.64], P2 ;  /* 0x7de00000228d7fae */ /* 0x0005e800091a101a */
[----:B------:R-:W0:Y:S04]  /*fd70*/  LDGDEPBAR ;  /* 0x00000000000079af */ /* 0x000e280000000000 */
[----:B------:R2:W-:Y:S04]  /*fd80*/  STL.64 [R1+0x48], R56 ;  /* 0x0000483801007387 */ /* 0x0005e80000100a00 */
[----:B------:R2:W-:Y:S04]  /*fd90*/  STL.64 [R1+0x40], R48 ;  /* 0x0000403001007387 */ /* 0x0005e80000100a00 */
[----:B------:R2:W-:Y:S04]  /*fda0*/  STL.64 [R1+0x38], R54 ;  /* 0x0000383601007387 */ /* 0x0005e80000100a00 */
[----:B------:R2:W-:Y:S04]  /*fdb0*/  STL.64 [R1+0x28], R52 ;  /* 0x0000283401007387 */ /* 0x0005e80000100a00 */
[----:B------:R2:W-:Y:S04]  /*fdc0*/  STL.64 [R1+0x30], R46 ;  /* 0x0000302e01007387 */ /* 0x0005e80000100a00 */
[----:B------:R2:W-:Y:S01]  /*fdd0*/  STL.64 [R1], R50 ;  /* 0x0000003201007387 */ /* 0x0005e20000100a00 */
[----:B------:R-:W-:-:S04]  /*fde0*/  DEPBAR.LE SB0, 0xc ;  /* 0x000083000000791a */ /* 0x000fc80000000000 */
[----:B------:R2:W-:Y:S04]  /*fdf0*/  STL.64 [R1+0x20], R44 ;  /* 0x0000202c01007387 */ /* 0x0005e80000100a00 */
[----:B------:R2:W-:Y:S04]  /*fe00*/  STL.64 [R1+0x18], R42 ;  /* 0x0000182a01007387 */ /* 0x0005e80000100a00 */
[----:B------:R2:W-:Y:S04]  /*fe10*/  STL.64 [R1+0x10], R40 ;  /* 0x0000102801007387 */ /* 0x0005e80000100a00 */
[----:B------:R2:W-:Y:S01]  /*fe20*/  STL.64 [R1+0x8], R38 ;  /* 0x0000082601007387 */ /* 0x0005e20000100a00 */
[----:B------:R-:W3:Y:S03]  /*fe30*/  S2R R2, SR_TID.X ;  /* 0x0000000000027919 */ /* 0x000ee60000002100 */
[----:B------:R2:W-:Y:S04]  /*fe40*/  STL.64 [R1+0x260], R36 ;  /* 0x0002602401007387 */ /* 0x0005e80000100a00 */
        /* <DEDUP_REMOVED lines=10> */
[----:B------:R2:W-:Y:S01]  /*fef0*/  STL.64 [R1+0x1d8], R16 ;  /* 0x0001d81001007387 */ /* 0x0005e20000100a00 */
[----:B-1----:R-:W-:-:S03]  /*ff00*/  IMAD.SHL.U32 R0, R243, 0x40, RZ ;  /* 0x00000040f3007824 */ /* 0x002fc600078e00ff */
[----:B------:R2:W-:Y:S04]  /*ff10*/  STL.64 [R1+0x1d0], R20 ;  /* 0x0001d01401007387 */ /* 0x0005e80000100a00 */
[----:B------:R2:W-:Y:S04]  /*ff20*/  STL.64 [R1+0x1c8], R22 ;  /* 0x0001c81601007387 */ /* 0x0005e80000100a00 */
[----:B------:R2:W-:Y:S04]  /*ff30*/  STL.64 [R1+0x1c0], R24 ;  /* 0x0001c01801007387 */ /* 0x0005e80000100a00 */
[----:B------:R2:W-:Y:S01]  /*ff40*/  STL.64 [R1+0x1b8], R28 ;  /* 0x0001b81c01007387 */ /* 0x0005e20000100a00 */
[----:B------:R-:W-:-:S03]  /*ff50*/  IMAD.SHL.U32 R3, R243, 0x10, RZ ;  /* 0x00000010f3037824 */ /* 0x000fc600078e00ff */
[----:B------:R2:W-:Y:S01]  /*ff60*/  STL.64 [R1+0x1b0], R30 ;  /* 0x0001b01e01007387 */ /* 0x0005e20000100a00 */
[----:B------:R-:W-:-:S03]  /*ff70*/  LOP3.LUT R252, R243, 0x60, RZ, 0xc0, !PT ;  /* 0x00000060f3fc7812 */ /* 0x000fc600078ec0ff */
[----:B------:R2:W-:Y:S01]  /*ff80*/  STL.64 [R1+0x1a8], R32 ;  /* 0x0001a82001007387 */ /* 0x0005e20000100a00 */
[----:B------:R-:W-:Y:S02]  /*ff90*/  LOP3.LUT R0, R0, 0x600, RZ, 0xc0, !PT ;  /* 0x0000060000007812 */ /* 0x000fe400078ec0ff */
[----:B------:R-:W-:Y:S02]  /*ffa0*/  LOP3.LUT R3, R3, 0x70, RZ, 0xc0, !PT ;  /* 0x0000007003037812 */ /* 0x000fe400078ec0ff */
[----:B------:R-:W-:Y:S02]  /*ffb0*/  LEA R0, R252, R0, 0x2 ;  /* 0x00000000fc007211 */ /* 0x000fe400078e10ff */
[----:B---3--:R-:W-:-:S03]  /*ffc0*/  LOP3.LUT R2, R2, 0x7f, RZ, 0xc0, !PT ;  /* 0x0000007f02027812 */ /* 0x008fc600078ec0ff */
[----:B------:R-:W-:Y:S01]  /*ffd0*/  IMAD.IADD R0, R3, 0x1, R0 ;  /* 0x0000000103007824 */ /* 0x000fe200078e0200 */
[----:B------:R-:W-:Y:S01]  /*ffe0*/  BAR.SYNC.DEFER_BLOCKING 0x0 ;  /* 0x0000000000007b1d */ /* 0x000fe20000010000 */
[----:B------:R-:W-:-:S05]  /*fff0*/  IMAD.SHL.U32 R2, R2, 0x4, RZ ;  /* 0x0000000402027824 */ /* 0x000fca00078e00ff */
[----:B------:R2:W1:Y:S04]  /*10000*/  LDSM.16.M88.4 R100, [R0+UR10] ;  /* 0x0000000a0064783b */ /* 0x0004680008000200 */
[----:B------:R2:W3:Y:S04]  /*10010*/  LDSM.16.M88.4 R208, [R0+UR10+0x800] ;  /* 0x0008000a00d0783b */ /* 0x0004e80008000200 */
[----:B------:R2:W4:Y:S04]  /*10020*/  LDSM.16.M88.4 R212, [R0+UR10+0x1000] ;  /* 0x0010000a00d4783b */ /* 0x0005280008000200 */
[----:B------:R2:W1:Y:S04]  /*10030*/  LDSM.16.M88.4 R216, [R0+UR10+0x1800] ;  /* 0x0018000a00d8783b */ /* 0x0004680008000200 */
        /* <DEDUP_REMOVED lines=27> */
[----:B------:R2:W1:Y:S01]  /*101f0*/  LDSM.16.M88.4 R228, [R0+UR10+0xf800] ;  /* 0x00f8000a00e4783b */ /* 0x0004620008000200 */
[----:B---34-:R-:W-:Y:S05]  /*10200*/  @!P0 BRA `(.L_x_6) ;  /* 0x0000000800048947 */ /* 0x018fea0003800000 */
[----:B-1----:R-:W-:Y:S01]  /*10210*/  IMAD.MOV.U32 R94, RZ, RZ, R126 ;  /* 0x000000ffff5e7224 */ /* 0x002fe200078e007e */
[----:B--2---:R-:W-:Y:S01]  /*10220*/  MOV R8, R104 ;  /* 0x0000006800087202 */ /* 0x004fe20000000f00 */
[----:B------:R-:W-:Y:S01]  /*10230*/  IMAD.MOV.U32 R4, RZ, RZ, R100 ;  /* 0x000000ffff047224 */ /* 0x000fe200078e0064 */
[----:B------:R-:W-:Y:S01]  /*10240*/  MOV R20, R116 ;  /* 0x0000007400147202 */ /* 0x000fe20000000f00 */
        /* <DEDUP_REMOVED lines=82> */
[----:B------:R-:W-:-:S02]  /*10770*/  IMAD.MOV.U32 R49, RZ, RZ, R165 ;  /* 0x000000ffff317224 */ /* 0x000fc400078e00a5 */
[----:B------:R-:W-:Y:S02]  /*10780*/  IMAD.MOV.U32 R51, RZ, RZ, R173 ;  /* 0x000000ffff337224 */ /* 0x000fe400078e00ad */
[----:B------:R-:W-:Y:S02]  /*10790*/  IMAD.MOV.U32 R54, RZ, RZ, R157 ;  /* 0x000000ffff367224 */ /* 0x000fe400078e009d */
[----:B------:R-:W-:Y:S02]  /*107a0*/  IMAD.MOV.U32 R55, RZ, RZ, R161 ;  /* 0x000000ffff377224 */ /* 0x000fe400078e00a1 */
[----:B------:R-:W-:Y:S02]  /*107b0*/  IMAD.MOV.U32 R57, RZ, RZ, R133 ;  /* 0x000000ffff397224 */ /* 0x000fe400078e0085 */
[----:B------:R-:W-:Y:S02]  /*107c0*/  IMAD.MOV.U32 R58, RZ, RZ, R145 ;  /* 0x000000ffff3a7224 */ /* 0x000fe400078e0091 */
        /* <DEDUP_REMOVED lines=35> */
[----:B------:R-:W-:-:S04]  /*10a00*/  IMAD.MOV.U32 R130, RZ, RZ, R235 ;  /* 0x000000ffff827224 */ /* 0x000fc800078e00eb */
[----:B------:R3:W-:Y:S03]  /*10a10*/  STTM.x128 tmem[UR12+0x100], R4 ;  /* 0x00010004000079ed */ /* 0x0007e600083c000c */
.L_x_6:
[----:B---3--:R-:W3:Y:S01]  /*10a20*/  LDL.LU.64 R82, [R1+0x38] ;  /* 0x0000380001527983 */ /* 0x008ee20000300a00 */
[C---:B-1----:R-:W-:Y:S01]  /*10a30*/  IMAD.SHL.U32 R235, R143.reuse, 0x4, RZ ;  /* 0x000000048feb7824 */ /* 0x042fe200078e00ff */
[----:B------:R-:W-:Y:S01]  /*10a40*/  SHF.R.S32.HI R252, RZ, 0x1f, R143 ;  /* 0x0000001ffffc7819 */ /* 0x000fe2000001148f */
[----:B------:R-:W-:Y:S01]  /*10a50*/  IMAD.SHL.U32 R2, R136, 0x4, RZ ;  /* 0x0000000488027824 */ /* 0x000fe200078e00ff */
[----:B------:R-:W4:Y:S01]  /*10a60*/  LDL.LU.64 R66, [R1+0x28] ;  /* 0x0000280001427983 */ /* 0x000f220000300a00 */
[----:B------:R-:W1:Y:S03]  /*10a70*/  LDC R234, c[0x0][0x3a0] ;  /* 0x0000e800ffea7b82 */ /* 0x000e660000000800 */
[----:B--2---:R-:W2:Y:S04]  /*10a80*/  LDL.LU.64 R74, [R1] ;  /* 0x00000000014a7983 */ /* 0x004ea80000300a00 */
        /* <DEDUP_REMOVED lines=28> */
[----:B------:R-:W-:-:S03]  /*10c50*/  SHF.L.U64.HI R3, R143, 0x2, R252 ;  /* 0x000000028f037819 */ /* 0x000fc600000102fc */
[----:B------:R-:W2:Y:S04]  /*10c60*/  LDL.LU.64 R10, [R1+0x118] ;  /* 0x00011800010a7983 */ /* 0x000ea80000300a00 */
[----:B------:R-:W2:Y:S04]  /*10c70*/  LDL.LU.64 R8, [R1+0x110] ;  /* 0x0001100001087983 */ /* 0x000ea80000300a00 */
[----:B------:R-:W2:Y:S04]  /*10c80*/  LDL.LU.64 R26, [R1+0x158] ;  /* 0x00015800011a7983 */ /* 0x000ea80000300a00 */
[----:B------:R-:W2:Y:S04]  /*10c90*/  LDL.LU.64 R24, [R1+0x150] ;  /* 0x0001500001187983 */ /* 0x000ea80000300a00 */
[----:B------:R-:W2:Y:S04]  /*10ca0*/  LDL.LU.64 R40, [R1+0xa0] ;  /* 0x0000a00001287983 */ /* 0x000ea80000300a00 */
[----:B------:R-:W2:Y:S04]  /*10cb0*/  LDL.LU.64 R50, [R1+0x168] ;  /* 0x0001680001327983 */ /* 0x000ea80000300a00 */
[----:B------:R-:W2:Y:S04]  /*10cc0*/  LDL.LU.64 R64, [R1+0x250] ;  /* 0x0002500001407983 */ /* 0x000ea80000300a00 */
[----:B-----5:R-:W-:Y:S04]  /*10cd0*/  STL.64 [R1+0x5f8], R204 ;  /* 0x0005f8cc01007387 */ /* 0x020fe80000100a00 */
[----:B------:R-:W-:Y:S04]  /*10ce0*/  STL.64 [R1+0x5f0], R202 ;  /* 0x0005f0ca01007387 */ /* 0x000fe80000100a00 */
[----:B------:R-:W-:Y:S04]  /*10cf0*/  STL.64 [R1+0x5e8], R200 ;  /* 0x0005e8c801007387 */ /* 0x000fe80000100a00 */
[----:B------:R-:W-:Y:S04]  /*10d00*/  STL.64 [R1+0x5e0], R140 ;  /* 0x0005e08c01007387 */ /* 0x000fe80000100a00 */
[----:B------:R-:W-:Y:S04]  /*10d10*/  STL.64 [R1+0x5d8], R138 ;  /* 0x0005d88a01007387 */ /* 0x000fe80000100a00 */
[----:B------:R-:W-:Y:S01]  /*10d20*/  STL [R1+0x2f0], R235 ;  /* 0x0002f0eb01007387 */ /* 0x000fe20000100800 */
[----:B------:R-:W-:Y:S01]  /*10d30*/  UIADD3 UR13, UPT, UPT, UR11, 0x100, URZ ;  /* 0x000001000b0d7890 */ /* 0x000fe2000fffe0ff */
[----:B------:R-:W1:Y:S02]  /*10d40*/  FENCE.VIEW.ASYNC.T ;  /* 0x00000000000073c6 */ /* 0x000e640000000200 */
[----:B-1----:R-:W-:Y:S01]  /*10d50*/  BAR.SYNC.DEFER_BLOCKING 0x0 ;  /* 0x0000000000007b1d */ /* 0x002fe20000010000 */
[----:B---3--:R-:W-:-:S02]  /*10d60*/  IADD3 R72, P2, PT, R82, R235, RZ ;  /* 0x000000eb52487210 */ /* 0x008fc40007f5e0ff */
[----:B----4-:R-:W-:Y:S02]  /*10d70*/  IADD3 R62, P3, PT, R66, R235, RZ ;  /* 0x000000eb423e7210 */ /* 0x010fe40007f7e0ff */
[----:B------:R-:W-:-:S03]  /*10d80*/  IADD3.X R73, PT, PT, R83, R3, RZ, P2, !PT ;  /* 0x0000000353497210 */ /* 0x000fc600017fe4ff */
[----:B------:R-:W-:Y:S01]  /*10d90*/  IMAD.X R63, R67, 0x1, R3, P3 ;  /* 0x00000001433f7824 */ /* 0x000fe200018e0603 */
[----:B--2---:R-:W-:-:S05]  /*10da0*/  IADD3 R60, P0, PT, R84, R235, RZ ;  /* 0x000000eb543c7210 */ /* 0x004fca0007f1e0ff */
[----:B------:R-:W-:-:S05]  /*10db0*/  IMAD.X R61, R85, 0x1, R3, P0 ;  /* 0x00000001553d7824 */ /* 0x000fca00000e0603 */
[----:B------:R1:W-:Y:S04]  /*10dc0*/  STL.64 [R1+0xf8], R60 ;  /* 0x0000f83c01007387 */ /* 0x0003e80000100a00 */
[----:B------:R2:W-:Y:S04]  /*10dd0*/  STL.64 [R1+0xf0], R72 ;  /* 0x0000f04801007387 */ /* 0x0005e80000100a00 */
[----:B------:R3:W-:Y:S01]  /*10de0*/  STL.64 [R1+0xe8], R62 ;  /* 0x0000e83e01007387 */ /* 0x0007e20000100a00 */
[----:B-1----:R-:W-:-:S03]  /*10df0*/  IADD3 R60, P0, PT, R74, R235, RZ ;  /* 0x000000eb4a3c7210 */ /* 0x002fc60007f1e0ff */
[----:B--2---:R-:W2:Y:S02]  /*10e00*/  LDL.LU.64 R72, [R1+0x238] ;  /* 0x0002380001487983 */ /* 0x004ea40000300a00 */
[----:B------:R-:W-:Y:S01]  /*10e10*/  IMAD.X R61, R75, 0x1, R3, P0 ;  /* 0x000000014b3d7824 */ /* 0x000fe200000e0603 */
[-C--:B---3--:R-:W-:Y:S01]  /*10e20*/  IADD3 R62, P2, PT, R250, R235.reuse, RZ ;  /* 0x000000ebfa3e7210 */ /* 0x088fe20007f5e0ff */
[----:B------:R-:W3:Y:S01]  /*10e30*/  LDL.LU.64 R66, [R1+0x230] ;  /* 0x0002300001427983 */ /* 0x000ee20000300a00 */
[----:B------:R-:W-:-:S03]  /*10e40*/  IADD3 R74, P0, PT, R248, R235, RZ ;  /* 0x000000ebf84a7210 */ /* 0x000fc60007f1e0ff */
[----:B------:R-:W-:Y:S01]  /*10e50*/  IMAD.X R63, R251, 0x1, R3, P2 ;  /* 0x00000001fb3f7824 */ /* 0x000fe200010e0603 */
[----:B------:R1:W-:Y:S01]  /*10e60*/  STL.64 [R1+0xe0], R60 ;  /* 0x0000e03c01007387 */ /* 0x0003e20000100a00 */
[----:B------:R-:W-:-:S03]  /*10e70*/  IADD3.X R75, PT, PT, R249, R3, RZ, P0, !PT ;  /* 0x00000003f94b7210 */ /* 0x000fc600007fe4ff */
[----:B------:R4:W-:Y:S04]  /*10e80*/  STL.64 [R1+0xd8], R62 ;  /* 0x0000d83e01007387 */ /* 0x0009e80000100a00 */
[----:B------:R4:W-:Y:S01]  /*10e90*/  STL.64 [R1+0xd0], R74 ;  /* 0x0000d04a01007387 */ /* 0x0009e20000100a00 */
[----:B-1----:R-:W-:Y:S01]  /*10ea0*/  MOV R60, R58 ;  /* 0x0000003a003c7202 */ /* 0x002fe20000000f00 */
[----:B------:R-:W-:Y:S01]  /*10eb0*/  IMAD.MOV.U32 R61, RZ, RZ, R59 ;  /* 0x000000ffff3d7224 */ /* 0x000fe200078e003b */
[-C--:B------:R-:W-:Y:S02]  /*10ec0*/  IADD3 R58, P3, PT, R246, R235.reuse, RZ ;  /* 0x000000ebf63a7210 */ /* 0x080fe40007f7e0ff */
[----:B----4-:R-:W-:-:S03]  /*10ed0*/  IADD3 R62, P2, PT, R244, R235, RZ ;  /* 0x000000ebf43e7210 */ /* 0x010fc60007f5e0ff */
[--C-:B------:R-:W-:Y:S02]  /*10ee0*/  IMAD.X R59, R247, 0x1, R3.reuse, P3 ;  /* 0x00000001f73b7824 */ /* 0x100fe400018e0603 */
[----:B------:R-:W-:Y:S01]  /*10ef0*/  IMAD.X R63, R245, 0x1, R3, P2 ;  /* 0x00000001f53f7824 */ /* 0x000fe200010e0603 */
[----:B------:R-:W-:Y:S02]  /*10f00*/  IADD3 R74, P2, PT, R78, R235, RZ ;  /* 0x000000eb4e4a7210 */ /* 0x000fe40007f5e0ff */
[----:B------:R1:W-:Y:S02]  /*10f10*/  STL.64 [R1+0xc8], R58 ;  /* 0x0000c83a01007387 */ /* 0x0003e40000100a00 */
[----:B------:R-:W-:Y:S02]  /*10f20*/  IADD3.X R75, PT, PT, R79, R3, RZ, P2, !PT ;  /* 0x000000034f4b7210 */ /* 0x000fe400017fe4ff */
[----:B------:R4:W-:Y:S01]  /*10f30*/  STL.64 [R1+0xc0], R62 ;  /* 0x0000c03e01007387 */ /* 0x0009e20000100a00 */
[----:B-1----:R-:W-:-:S02]  /*10f40*/  IADD3 R58, P0, PT, R80, R235, RZ ;  /* 0x000000eb503a7210 */ /* 0x002fc40007f1e0ff */
[----:B----4-:R-:W-:-:S03]  /*10f50*/  MOV R62, R60 ;  /* 0x0000003c003e7202 */ /* 0x010fc60000000f00 */
[----:B------:R-:W-:Y:S01]  /*10f60*/  IMAD.X R59, R81, 0x1, R3, P0 ;  /* 0x00000001513b7824 */ /* 0x000fe200000e0603 */
[----:B------:R-:W-:Y:S01]  /*10f70*/  IADD3 R60, P3, PT, R70, R235, RZ ;  /* 0x000000eb463c7210 */ /* 0x000fe20007f7e0ff */
[----:B------:R-:W-:Y:S02]  /*10f80*/  IMAD.MOV.U32 R63, RZ, RZ, R61 ;  /* 0x000000ffff3f7224 */ /* 0x000fe400078e003d */
[----:B------:R-:W-:Y:S01]  /*10f90*/  IMAD.MOV.U32 R78, RZ, RZ, R62 ;  /* 0x000000ffff4e7224 */ /* 0x000fe200078e003e */
[----:B------:R1:W-:Y:S01]  /*10fa0*/  STL.64 [R1+0xb8], R58 ;  /* 0x0000b83a01007387 */ /* 0x0003e20000100a00 */
[----:B------:R-:W-:-:S03]  /*10fb0*/  IMAD.MOV.U32 R79, RZ, RZ, R63 ;  /* 0x000000ffff4f7224 */ /* 0x000fc600078e003f */
[----:B------:R4:W-:Y:S01]  /*10fc0*/  STL.64 [R1+0x90], R74 ;  /* 0x0000904a01007387 */ /* 0x0009e20000100a00 */
[----:B------:R-:W-:-:S03]  /*10fd0*/  IADD3.X R61, PT, PT, R71, R3, RZ, P3, !PT ;  /* 0x00000003473d7210 */ /* 0x000fc60001ffe4ff */
[----:B------:R-:W2:Y:S01]  /*10fe0*/  LDL.LU.64 R62, [R1+0x240] ;  /* 0x00024000013e7983 */ /* 0x000ea20000300a00 */
[----:B-1----:R-:W-:Y:S02]  /*10ff0*/  SHF.R.S32.HI R58, RZ, 0x1f, R136 ;  /* 0x0000001fff3a7819 */ /* 0x002fe40000011488 */
[-C--:B----4-:R-:W-:Y:S01]  /*11000*/  IADD3 R74, P2, PT, R78, R235.reuse, RZ ;  /* 0x000000eb4e4a7210 */ /* 0x090fe20007f5e0ff */
[----:B------:R-:W-:Y:S04]  /*11010*/  STL.64 [R1+0x88], R60 ;  /* 0x0000883c01007387 */ /* 0x000fe80000100a00 */
[----:B------:R-:W-:Y:S01]  /*11020*/  IMAD.X R75, R79, 0x1, R3, P2 ;  /* 0x000000014f4b7824 */ /* 0x000fe200010e0603 */
[----:B------:R-:W-:Y:S04]  /*11030*/  STL [R1+0x2ec], R2 ;  /* 0x0002ec0201007387 */ /* 0x000fe80000100800 */
[----:B------:R1:W-:Y:S04]  /*11040*/  STL.64 [R1+0x80], R74 ;  /* 0x0000804a01007387 */ /* 0x0003e80000100a00 */
[----:B-1----:R-:W4:Y:S01]  /*11050*/  LDL.LU.64 R74, [R1+0x248] ;  /* 0x00024800014a7983 */ /* 0x002f220000300a00 */
[----:B------:R-:W-:-:S02]  /*11060*/  IADD3 R70, P3, PT, R76, R235, RZ ;  /* 0x000000eb4c467210 */ /* 0x000fc40007f7e0ff */
[----:B------:R-:W-:Y:S02]  /*11070*/  SHF.L.U64.HI R132, R136, 0x2, R58 ;  /* 0x0000000288847819 */ /* 0x000fe4000001023a */
[----:B------:R-:W-:Y:S01]  /*11080*/  IADD3 R60, P0, PT, R64, R2, RZ ;  /* 0x00000002403c7210 */ /* 0x000fe20007f1e0ff */
[----:B------:R-:W-:Y:S02]  /*11090*/  IMAD.X R71, R77, 0x1, R3, P3 ;  /* 0x000000014d477824 */ /* 0x000fe400018e0603 */
[----:B------:R-:W-:Y:S02]  /*110a0*/  IMAD.MOV.U32 R58, RZ, RZ, R56 ;  /* 0x000000ffff3a7224 */ /* 0x000fe400078e0038 */
[----:B------:R-:W-:Y:S01]  /*110b0*/  IMAD.X R61, R65, 0x1, R132, P0 ;  /* 0x00000001413d7824 */ /* 0x000fe200000e0684 */
[----:B------:R-:W-:Y:S01]  /*110c0*/  IADD3 R56, P4, PT, R68, R235, RZ ;  /* 0x000000eb44387210 */ /* 0x000fe20007f9e0ff */
[----:B------:R-:W-:Y:S01]  /*110d0*/  STL.64 [R1+0x78], R70 ;  /* 0x0000784601007387 */ /* 0x000fe20000100a00 */
[----:B------:R-:W-:-:S03]  /*110e0*/  MOV R59, R57 ;  /* 0x00000039003b7202 */ /* 0x000fc60000000f00 */
[----:B------:R2:W-:Y:S01]  /*110f0*/  STL.64 [R1+0x70], R60 ;  /* 0x0000703c01007387 */ /* 0x0005e20000100a00 */
[----:B------:R-:W-:Y:S02]  /*11100*/  IADD3.X R57, PT, PT, R69, R3, RZ, P4, !PT ;  /* 0x0000000345397210 */ /* 0x000fe400027fe4ff */
[----:B--2---:R-:W-:-:S04]  /*11110*/  IADD3 R60, P2, PT, R62, R2, RZ ;  /* 0x000000023e3c7210 */ /* 0x004fc80007f5e0ff */
[----:B------:R-:W-:Y:S02]  /*11120*/  IADD3.X R61, PT, PT, R63, R132, RZ, P2, !PT ;  /* 0x000000843f3d7210 */ /* 0x000fe400017fe4ff */
[----:B----4-:R-:W-:-:S05]  /*11130*/  IADD3 R68, P0, PT, R74, R2, RZ ;  /* 0x000000024a447210 */ /* 0x010fca0007f1e0ff */
[----:B------:R-:W-:-:S05]  /*11140*/  IMAD.X R69, R75, 0x1, R132, P0 ;  /* 0x000000014b457824 */ /* 0x000fca00000e0684 */
[----:B------:R1:W-:Y:S04]  /*11150*/  STL.64 [R1+0x68], R68 ;  /* 0x0000684401007387 */ /* 0x0003e80000100a00 */
[----:B------:R2:W-:Y:S04]  /*11160*/  STL.64 [R1+0x60], R60 ;  /* 0x0000603c01007387 */ /* 0x0005e80000100a00 */
[----:B-1----:R-:W4:Y:S04]  /*11170*/  LDL.LU.64 R68, [R1+0x228] ;  /* 0x0002280001447983 */ /* 0x002f280000300a00 */
[----:B------:R-:W4:Y:S01]  /*11180*/  LDL.LU.64 R62, [R1+0x220] ;  /* 0x00022000013e7983 */ /* 0x000f220000300a00 */
[----:B--2---:R-:W-:Y:S01]  /*11190*/  IMAD.MOV.U32 R60, RZ, RZ, R58 ;  /* 0x000000ffff3c7224 */ /* 0x004fe200078e003a */
[----:B------:R-:W-:Y:S01]  /*111a0*/  MOV R58, R54 ;  /* 0x00000036003a7202 */ /* 0x000fe20000000f00 */
[----:B------:R-:W-:-:S02]  /*111b0*/  IMAD.MOV.U32 R61, RZ, RZ, R59 ;  /* 0x000000ffff3d7224 */ /* 0x000fc400078e003b */
[----:B------:R-:W-:Y:S02]  /*111c0*/  IMAD.MOV.U32 R59, RZ, RZ, R55 ;  /* 0x000000ffff3b7224 */ /* 0x000fe400078e0037 */
[----:B------:R-:W2:Y:S01]  /*111d0*/  LDL.LU.64 R54, [R1+0x218] ;  /* 0x0002180001367983 */ /* 0x000ea20000300a00 */
[-C--:B------:R-:W-:Y:S02]  /*111e0*/  IADD3 R70, P3, PT, R72, R2.reuse, RZ ;  /* 0x0000000248467210 */ /* 0x080fe40007f7e0ff */
[----:B---3--:R-:W-:-:S03]  /*111f0*/  IADD3 R64, P4, PT, R66, R2, RZ ;  /* 0x0000000242407210 */ /* 0x008fc60007f9e0ff */
[----:B------:R-:W-:Y:S01]  /*11200*/  IMAD.X R71, R73, 0x1, R132, P3 ;  /* 0x0000000149477824 */ /* 0x000fe200018e0684 */
[----:B------:R-:W-:-:S04]  /*11210*/  IADD3.X R65, PT, PT, R67, R132, RZ, P4, !PT ;  /* 0x0000008443417210 */ /* 0x000fc800027fe4ff */
[----:B------:R-:W-:Y:S04]  /*11220*/  STL.64 [R1+0x58], R70 ;  /* 0x0000584601007387 */ /* 0x000fe80000100a00 */
[----:B------:R1:W-:Y:S02]  /*11230*/  STL.64 [R1+0x50], R64 ;  /* 0x0000504001007387 */ /* 0x0003e40000100a00 */
[----:B-1----:R-:W-:Y:S02]  /*11240*/  IMAD.MOV.U32 R64, RZ, RZ, R60 ;  /* 0x000000ffff407224 */ /* 0x002fe400078e003c */
[----:B------:R-:W-:Y:S01]  /*11250*/  IMAD.MOV.U32 R65, RZ, RZ, R61 ;  /* 0x000000ffff417224 */ /* 0x000fe200078e003d */
[-C--:B----4-:R-:W-:Y:S02]  /*11260*/  IADD3 R66, P0, PT, R68, R2.reuse, RZ ;  /* 0x0000000244427210 */ /* 0x090fe40007f1e0ff */
[----:B------:R-:W-:-:S02]  /*11270*/  IADD3 R60, P2, PT, R62, R2, RZ ;  /* 0x000000023e3c7210 */ /* 0x000fc40007f5e0ff */
[----:B------:R-:W-:-:S03]  /*11280*/  IADD3.X R67, PT, PT, R69, R132, RZ, P0, !PT ;  /* 0x0000008445437210 */ /* 0x000fc600007fe4ff */
[----:B------:R-:W-:Y:S02]  /*11290*/  IMAD.X R61, R63, 0x1, R132, P2 ;  /* 0x000000013f3d7824 */ /* 0x000fe400010e0684 */
[----:B------:R-:W-:Y:S04]  /*112a0*/  STL.64 [R1+0x30], R66 ;  /* 0x0000304201007387 */ /* 0x000fe80000100a00 */
[----:B------:R1:W-:Y:S04]  /*112b0*/  STL.64 [R1+0x10], R60 ;  /* 0x0000103c01007387 */ /* 0x0003e80000100a00 */
        /* <DEDUP_REMOVED lines=10> */
[----:B--2---:R-:W-:-:S02]  /*11360*/  IADD3 R248, P3, PT, R54, R2, RZ ;  /* 0x0000000236f87210 */ /* 0x004fc40007f7e0ff */
[-C--:B------:R-:W-:Y:S02]  /*11370*/  IADD3 R240, P4, PT, R52, R2.reuse, RZ ;  /* 0x0000000234f07210 */ /* 0x080fe40007f9e0ff */
[-C--:B------:R-:W-:Y:S01]  /*11380*/  IADD3 R52, P2, PT, R46, R2.reuse, RZ ;  /* 0x000000022e347210 */ /* 0x080fe20007f5e0ff */
[----:B------:R-:W-:Y:S01]  /*11390*/  IMAD.X R249, R55, 0x1, R132, P3 ;  /* 0x0000000137f97824 */ /* 0x000fe200018e0684 */
[----:B------:R-:W-:Y:S01]  /*113a0*/  IADD3 R54, P0, PT, R64, R2, RZ ;  /* 0x0000000240367210 */ /* 0x000fe20007f1e0ff */
[----:B------:R-:W-:Y:S01]  /*113b0*/  IMAD.MOV.U32 R62, RZ, RZ, R50 ;  /* 0x000000ffff3e7224 */ /* 0x000fe200078e0032 */
[----:B------:R-:W-:Y:S01]  /*113c0*/  IADD3.X R241, PT, PT, R53, R132, RZ, P4, !PT ;  /* 0x0000008435f17210 */ /* 0x000fe200027fe4ff */
[----:B------:R-:W-:Y:S01]  /*113d0*/  IMAD.X R53, R47, 0x1, R132, P2 ;  /* 0x000000012f357824 */ /* 0x000fe200010e0684 */
[----:B------:R-:W-:Y:S02]  /*113e0*/  IADD3 R50, P3, PT, R44, R2, RZ ;  /* 0x000000022c327210 */ /* 0x000fe40007f7e0ff */
[----:B-1----:R-:W-:-:S02]  /*113f0*/  MOV R60, R48 ;  /* 0x00000030003c7202 */ /* 0x002fc40000000f00 */
[-C--:B------:R-:W-:Y:S01]  /*11400*/  IADD3 R44, P2, PT, R36, R2.reuse, RZ ;  /* 0x00000002242c7210 */ /* 0x080fe20007f5e0ff */
[----:B------:R-:W-:Y:S01]  /*11410*/  IMAD.MOV.U32 R63, RZ, RZ, R51 ;  /* 0x000000ffff3f7224 */ /* 0x000fe200078e0033 */
[----:B------:R-:W-:Y:S01]  /*11420*/  IADD3 R48, P4, PT, R42, R2, RZ ;  /* 0x000000022a307210 */ /* 0x000fe20007f9e0ff */
[--C-:B------:R-:W-:Y:S01]  /*11430*/  IMAD.X R55, R65, 0x1, R132.reuse, P0 ;  /* 0x0000000141377824 */ /* 0x100fe200000e0684 */
[----:B------:R-:W-:Y:S02]  /*11440*/  IADD3.X R51, PT, PT, R45, R132, RZ, P3, !PT ;  /* 0x000000842d337210 */ /* 0x000fe40001ffe4ff */
[-C--:B------:R-:W-:Y:S01]  /*11450*/  IADD3 R46, P0, PT, R38, R2.reuse, RZ ;  /* 0x00000002262e7210 */ /* 0x080fe20007f1e0ff */
[----:B------:R-:W-:Y:S01]  /*11460*/  IMAD.MOV.U32 R61, RZ, RZ, R49 ;  /* 0x000000ffff3d7224 */ /* 0x000fe200078e0031 */
[----:B------:R-:W-:Y:S01]  /*11470*/  IADD3 R42, P3, PT, R34, R2, RZ ;  /* 0x00000002222a7210 */ /* 0x000fe20007f7e0ff */
[--C-:B------:R-:W-:Y:S01]  /*11480*/  IMAD.X R45, R37, 0x1, R132.reuse, P2 ;  /* 0x00000001252d7824 */ /* 0x100fe200010e0684 */
[----:B------:R-:W-:Y:S01]  /*11490*/  MOV R64, R58 ;  /* 0x0000003a00407202 */ /* 0x000fe20000000f00 */
[----:B------:R-:W-:Y:S01]  /*114a0*/  IMAD.X R49, R43, 0x1, R132, P4 ;  /* 0x000000012b317824 */ /* 0x000fe200020e0684 */
[-C--:B------:R-:W-:Y:S01]  /*114b0*/  IADD3 R36, P2, PT, R28, R2.reuse, RZ ;  /* 0x000000021c247210 */ /* 0x080fe20007f5e0ff */
[----:B------:R-:W-:Y:S01]  /*114c0*/  IMAD.MOV.U32 R58, RZ, RZ, R40 ;  /* 0x000000ffff3a7224 */ /* 0x000fe200078e0028 */
[----:B------:R-:W-:Y:S01]  /*114d0*/  IADD3 R40, P4, PT, R32, R2, RZ ;  /* 0x0000000220287210 */ /* 0x000fe20007f9e0ff */
[----:B------:R-:W-:Y:S01]  /*114e0*/  IMAD.X R47, R39, 0x1, R132, P0 ;  /* 0x00000001272f7824 */ /* 0x000fe200000e0684 */
[----:B------:R-:W-:Y:S01]  /*114f0*/  IADD3.X R43, PT, PT, R35, R132, RZ, P3, !PT ;  /* 0x00000084232b7210 */ /* 0x000fe20001ffe4ff */
[----:B------:R-:W-:Y:S01]  /*11500*/  IMAD.MOV.U32 R65, RZ, RZ, R59 ;  /* 0x000000ffff417224 */ /* 0x000fe200078e003b */
[----:B------:R-:W-:-:S02]  /*11510*/  IADD3 R38, P0, PT, R62, R2, RZ ;  /* 0x000000023e267210 */ /* 0x000fc40007f1e0ff */
[-C--:B------:R-:W-:Y:S01]  /*11520*/  IADD3 R34, P3, PT, R26, R2.reuse, RZ ;  /* 0x000000021a227210 */ /* 0x080fe20007f7e0ff */
[--C-:B------:R-:W-:Y:S01]  /*11530*/  IMAD.X R37, R29, 0x1, R132.reuse, P2 ;  /* 0x000000011d257824 */ /* 0x100fe200010e0684 */
[----:B------:R-:W-:Y:S01]  /*11540*/  MOV R59, R41 ;  /* 0x00000029003b7202 */ /* 0x000fe20000000f00 */
[--C-:B------:R-:W-:Y:S01]  /*11550*/  IMAD.X R41, R33, 0x1, R132.reuse, P4 ;  /* 0x0000000121297824 */ /* 0x100fe200020e0684 */
[-C--:B------:R-:W-:Y:S01]  /*11560*/  IADD3 R28, P2, PT, R20, R2.reuse, RZ ;  /* 0x00000002141c7210 */ /* 0x080fe20007f5e0ff */
[--C-:B------:R-:W-:Y:S01]  /*11570*/  IMAD.X R39, R63, 0x1, R132.reuse, P0 ;  /* 0x000000013f277824 */ /* 0x100fe200000e0684 */
[----:B------:R-:W-:Y:S01]  /*11580*/  IADD3 R32, P4, PT, R24, R2, RZ ;  /* 0x0000000218207210 */ /* 0x000fe20007f9e0ff */
[----:B------:R-:W-:Y:S01]  /*11590*/  IMAD.X R35, R27, 0x1, R132, P3 ;  /* 0x000000011b237824 */ /* 0x000fe200018e0684 */
[----:B------:R-:W-:Y:S01]  /*115a0*/  MOV R62, R60 ;  /* 0x0000003c003e7202 */ /* 0x000fe20000000f00 */
[----:B------:R-:W-:Y:S01]  /*115b0*/  IMAD.MOV.U32 R60, RZ, RZ, R30 ;  /* 0x000000ffff3c7224 */ /* 0x000fe200078e001e */
[----:B------:R-:W-:-:S02]  /*115c0*/  IADD3 R30, P0, PT, R64, R2, RZ ;  /* 0x00000002401e7210 */ /* 0x000fc40007f1e0ff */
[----:B------:R-:W-:Y:S01]  /*115d0*/  IADD3 R26, P3, PT, R18, R2, RZ ;  /* 0x00000002121a7210 */ /* 0x000fe20007f7e0ff */
[----:B------:R-:W-:Y:S01]  /*115e0*/  IMAD.X R29, R21, 0x1, R132, P2 ;  /* 0x00000001151d7824 */ /* 0x000fe200010e0684 */
[----:B------:R-:W-:Y:S01]  /*115f0*/  IADD3.X R33, PT, PT, R25, R132, RZ, P4, !PT ;  /* 0x0000008419217210 */ /* 0x000fe200027fe4ff */
[----:B------:R-:W-:Y:S01]  /*11600*/  IMAD.MOV.U32 R63, RZ, RZ, R61 ;  /* 0x000000ffff3f7224 */ /* 0x000fe200078e003d */
[-C--:B------:R-:W-:Y:S02]  /*11610*/  IADD3 R24, P4, PT, R16, R2.reuse, RZ ;  /* 0x0000000210187210 */ /* 0x080fe40007f9e0ff */
[-C--:B------:R-:W-:Y:S01]  /*11620*/  IADD3 R20, P2, PT, R12, R2.reuse, RZ ;  /* 0x000000020c147210 */ /* 0x080fe20007f5e0ff */
[----:B------:R-:W-:Y:S01]  /*11630*/  IMAD.MOV.U32 R80, RZ, RZ, R22 ;  /* 0x000000ffff507224 */ /* 0x000fe200078e0016 */
[----:B------:R-:W-:Y:S01]  /*11640*/  MOV R61, R31 ;  /* 0x0000001f003d7202 */ /* 0x000fe20000000f00 */
[--C-:B------:R-:W-:Y:S01]  /*11650*/  IMAD.X R31, R65, 0x1, R132.reuse, P0 ;  /* 0x00000001411f7824 */ /* 0x100fe200000e0684 */
[-C--:B------:R-:W-:Y:S01]  /*11660*/  IADD3 R22, P0, PT, R14, R2.reuse, RZ ;  /* 0x000000020e167210 */ /* 0x080fe20007f1e0ff */
[--C-:B------:R-:W-:Y:S01]  /*11670*/  IMAD.X R27, R19, 0x1, R132.reuse, P3 ;  /* 0x00000001131b7824 */ /* 0x100fe200018e0684 */
[----:B------:R-:W-:Y:S01]  /*11680*/  IADD3 R18, P3, PT, R10, R2, RZ ;  /* 0x000000020a127210 */ /* 0x000fe20007f7e0ff */
[----:B------:R-:W-:Y:S01]  /*11690*/  IMAD.X R21, R13, 0x1, R132, P2 ;  /* 0x000000010d157824 */ /* 0x000fe200010e0684 */
[----:B------:R-:W-:Y:S01]  /*116a0*/  IADD3.X R25, PT, PT, R17, R132, RZ, P4, !PT ;  /* 0x0000008411197210 */ /* 0x000fe200027fe4ff */
[----:B------:R-:W2:Y:S01]  /*116b0*/  LDL.LU.64 R64, [R1+0x4a8] ;  /* 0x0004a80001407983 */ /* 0x000ea20000300a00 */
[----:B------:R-:W-:-:S02]  /*116c0*/  IADD3 R16, P4, PT, R8, R2, RZ ;  /* 0x0000000208107210 */ /* 0x000fc40007f9e0ff */
[----:B------:R-:W-:Y:S02]  /*116d0*/  IADD3 R12, P2, PT, R60, R2, RZ ;  /* 0x000000023c0c7210 */ /* 0x000fe40007f5e0ff */
[----:B------:R-:W-:Y:S01]  /*116e0*/  MOV R81, R23 ;  /* 0x0000001700517202 */ /* 0x000fe20000000f00 */
[--C-:B------:R-:W-:Y:S01]  /*116f0*/  IMAD.X R23, R15, 0x1, R132.reuse, P0 ;  /* 0x000000010f177824 */ /* 0x100fe200000e0684 */
[----:B------:R-:W-:Y:S02]  /*11700*/  IADD3.X R19, PT, PT, R11, R132, RZ, P3, !PT ;  /* 0x000000840b137210 */ /* 0x000fe40001ffe4ff */
[-C--:B------:R-:W-:Y:S01]  /*11710*/  IADD3 R10, P3, PT, R6, R2.reuse, RZ ;  /* 0x00000002060a7210 */ /* 0x080fe20007f7e0ff */
[----:B------:R-:W-:Y:S01]  /*11720*/  IMAD.X R17, R9, 0x1, R132, P4 ;  /* 0x0000000109117824 */ /* 0x000fe200020e0684 */
[----:B------:R-:W-:Y:S02]  /*11730*/  IADD3 R14, P0, PT, R62, R2, RZ ;  /* 0x000000023e0e7210 */ /* 0x000fe40007f1e0ff */
[----:B------:R-:W-:-:S02]  /*11740*/  IADD3.X R13, PT, PT, R61, R132, RZ, P2, !PT ;  /* 0x000000843d0d7210 */ /* 0x000fc400017fe4ff */
[-C--:B------:R-:W-:Y:S01]  /*11750*/  IADD3 R8, P4, PT, R4, R2.reuse, RZ ;  /* 0x0000000204087210 */ /* 0x080fe20007f9e0ff */
[--C-:B------:R-:W-:Y:S01]  /*11760*/  IMAD.X R11, R7, 0x1, R132.reuse, P3 ;  /* 0x00000001070b7824 */ /* 0x100fe200018e0684 */
[-C--:B------:R-:W-:Y:S01]  /*11770*/  IADD3 R6, P3, PT, R58, R2.reuse, RZ ;  /* 0x000000023a067210 */ /* 0x080fe20007f7e0ff */
[--C-:B------:R-:W-:Y:S02]  /*11780*/  IMAD.X R15, R63, 0x1, R132.reuse, P0 ;  /* 0x000000013f0f7824 */ /* 0x100fe400000e0684 */
[----:B------:R-:W-:Y:S01]  /*11790*/  IMAD.X R9, R5, 0x1, R132, P4 ;  /* 0x0000000105097824 */ /* 0x000fe200020e0684 */
[----:B------:R-:W-:Y:S01]  /*117a0*/  IADD3 R4, P4, PT, R80, R2, RZ ;  /* 0x0000000250047210 */ /* 0x000fe20007f9e0ff */
[----:B------:R-:W2:Y:S01]  /*117b0*/  LDL.LU.64 R62, [R1+0x4a0] ;  /* 0x0004a000013e7983 */ /* 0x000ea20000300a00 */
[----:B------:R-:W-:-:S03]  /*117c0*/  IADD3.X R7, PT, PT, R59, R132, RZ, P3, !PT ;  /* 0x000000843b077210 */ /* 0x000fc60001ffe4ff */
[----:B------:R-:W2:Y:S01]  /*117d0*/  LDL.LU.64 R60, [R1+0x498] ;  /* 0x00049800013c7983 */ /* 0x000ea20000300a00 */
[----:B------:R-:W-:-:S03]  /*117e0*/  IMAD.X R5, R81, 0x1, R132, P4 ;  /* 0x0000000151057824 */ /* 0x000fc600020e0684 */
[----:B------:R-:W2:Y:S01]  /*117f0*/  LDL.LU.64 R58, [R1+0x490] ;  /* 0x00049000013a7983 */ /* 0x000ea20000300a00 */
[-C--:B---3--:R-:W-:Y:S02]  /*11800*/  IADD3 R72, P0, PT, R74, R2.reuse, RZ ;  /* 0x000000024a487210 */ /* 0x088fe40007f1e0ff */
[----:B----4-:R-:W-:-:S04]  /*11810*/  IADD3 R66, P2, PT, R70, R2, RZ ;  /* 0x0000000246427210 */ /* 0x010fc80007f5e0ff */
[----:B------:R-:W-:Y:S01]  /*11820*/  IADD3.X R67, PT, PT, R71, R132, RZ, P2, !PT ;  /* 0x0000008447437210 */ /* 0x000fe200017fe4ff */
[----:B------:R-:W-:-:S04]  /*11830*/  IMAD.X R73, R75, 0x1, R132, P0 ;  /* 0x000000014b497824 */ /* 0x000fc800000e0684 */
[----:B------:R1:W-:Y:S01]  /*11840*/  STL.64 [R1+0x40], R66 ;  /* 0x0000404201007387 */ /* 0x0003e20000100a00 */
[-C--:B------:R-:W-:Y:S02]  /*11850*/  IADD3 R90, P2, PT, R92, R2.reuse, RZ ;  /* 0x000000025c5a7210 */ /* 0x080fe40007f5e0ff */
[-C--:B------:R-:W-:Y:S02]  /*11860*/  IADD3 R74, P4, PT, R78, R2.reuse, RZ ;  /* 0x000000024e4a7210 */ /* 0x080fe40007f9e0ff */
[-C--:B-1----:R-:W-:Y:S01]  /*11870*/  IADD3 R66, P0, PT, R68, R2.reuse, RZ ;  /* 0x0000000244427210 */ /* 0x082fe20007f1e0ff */
[----:B------:R1:W-:Y:S02]  /*11880*/  STL.64 [R1+0x48], R72 ;  /* 0x0000484801007387 */ /* 0x0003e40000100a00 */
[--C-:B------:R-:W-:Y:S02]  /*11890*/  IMAD.X R75, R79, 0x1, R132.reuse, P4 ;  /* 0x000000014f4b7824 */ /* 0x100fe400020e0684 */
[--C-:B------:R-:W-:Y:S01]  /*118a0*/  IMAD.X R67, R69, 0x1, R132.reuse, P0 ;  /* 0x0000000145437824 */ /* 0x100fe200000e0684 */
[----:B------:R-:W-:Y:S01]  /*118b0*/  IADD3 R80, P3, PT, R86, R2, RZ ;  /* 0x0000000256507210 */ /* 0x000fe20007f7e0ff */
[----:B------:R-:W-:Y:S01]  /*118c0*/  IMAD.X R91, R93, 0x1, R132, P2 ;  /* 0x000000015d5b7824 */ /* 0x000fe200010e0684 */
[----:B-1----:R-:W3:Y:S04]  /*118d0*/  LDL.LU.64 R72, [R1+0x488] ;  /* 0x0004880001487983 */ /* 0x002ee80000300a00 */
[----:B------:R-:W4:Y:S04]  /*118e0*/  LDL.LU.64 R70, [R1+0x480] ;  /* 0x0004800001467983 */ /* 0x000f280000300a00 */
[----:B------:R-:W2:Y:S04]  /*118f0*/  LDL.LU.64 R68, [R1+0x478] ;  /* 0x0004780001447983 */ /* 0x000ea80000300a00 */
[----:B------:R1:W-:Y:S01]  /*11900*/  STL.64 [R1+0x38], R66 ;  /* 0x0000384201007387 */ /* 0x0003e20000100a00 */
[----:B------:R-:W-:-:S02]  /*11910*/  IADD3.X R81, PT, PT, R87, R132, RZ, P3, !PT ;  /* 0x0000008457517210 */ /* 0x000fc40001ffe4ff */
[----:B------:R-:W-:Y:S01]  /*11920*/  IADD3 R86, P2, PT, R88, R2, RZ ;  /* 0x0000000258567210 */ /* 0x000fe20007f5e0ff */
[----:B-1----:R-:W2:Y:S04]  /*11930*/  LDL.LU.64 R66, [R1+0x470] ;  /* 0x0004700001427983 */ /* 0x002ea80000300a00 */
[----:B------:R1:W-:Y:S01]  /*11940*/  STL.64 [R1+0x18], R74 ;  /* 0x0000184a01007387 */ /* 0x0003e20000100a00 */
[----:B------:R-:W-:-:S03]  /*11950*/  IADD3.X R87, PT, PT, R89, R132, RZ, P2, !PT ;  /* 0x0000008459577210 */ /* 0x000fc600017fe4ff */
[----:B------:R-:W-:Y:S01]  /*11960*/  STL.64 [R1+0x28], R90 ;  /* 0x0000285a01007387 */ /* 0x000fe20000100a00 */
[----:B-1----:R-:W-:-:S03]  /*11970*/  IADD3 R74, P0, PT, R76, R2, RZ ;  /* 0x000000024c4a7210 */ /* 0x002fc60007f1e0ff */
[----:B------:R1:W-:Y:S02]  /*11980*/  STL.64 [R1+0x20], R80 ;  /* 0x0000205001007387 */ /* 0x0003e40000100a00 */
[--C-:B------:R-:W-:Y:S01]  /*11990*/  IMAD.X R75, R77, 0x1, R132.reuse, P0 ;  /* 0x000000014d4b7824 */ /* 0x100fe200000e0684 */
[-C--:B------:R-:W-:Y:S02]  /*119a0*/  IADD3 R250, P3, PT, R84, R2.reuse, RZ ;  /* 0x0000000254fa7210 */ /* 0x080fe40007f7e0ff */
[----:B------:R-:W-:Y:S01]  /*119b0*/  IADD3 R246, P4, PT, R82, R2, RZ ;  /* 0x0000000252f67210 */ /* 0x000fe20007f9e0ff */
[----:B-1----:R-:W2:Y:S04]  /*119c0*/  LDL.LU.64 R80, [R1+0x468] ;  /* 0x0004680001507983 */ /* 0x002ea80000300a00 */
[----:B------:R-:W2:Y:S04]  /*119d0*/  LDL.LU.64 R78, [R1+0x460] ;  /* 0x00046000014e7983 */ /* 0x000ea80000300a00 */
[----:B------:R-:W2:Y:S04]  /*119e0*/  LDL.LU.64 R76, [R1+0x458] ;  /* 0x00045800014c7983 */ /* 0x000ea80000300a00 */
[----:B------:R1:W-:Y:S01]  /*119f0*/  STL.64 [R1+0x8], R74 ;  /* 0x0000084a01007387 */ /* 0x0003e20000100a00 */
[----:B------:R-:W-:-:S02]  /*11a00*/  IMAD.X R251, R85, 0x1, R132, P3 ;  /* 0x0000000155fb7824 */ /* 0x000fc400018e0684 */
[----:B------:R-:W-:Y:S01]  /*11a10*/  IMAD.X R247, R83, 0x1, R132, P4 ;  /* 0x0000000153f77824 */ /* 0x000fe200020e0684 */
[----:B-1----:R-:W3:Y:S04]  /*11a20*/  LDL.LU.64 R74, [R1+0x450] ;  /* 0x00045000014a7983 */ /* 0x002ee80000300a00 */
[----:B------:R1:W-:Y:S04]  /*11a30*/  STL.64 [R1], R86 ;  /* 0x0000005601007387 */ /* 0x0003e80000100a00 */
[----:B------:R-:W4:Y:S04]  /*11a40*/  LDL.LU.64 R88, [R1+0x448] ;  /* 0x0004480001587983 */ /* 0x000f280000300a00 */
[----:B-1----:R-:W4:Y:S04]  /*11a50*/  LDL.LU.64 R86, [R1+0x440] ;  /* 0x0004400001567983 */ /* 0x002f280000300a00 */
        /* <DEDUP_REMOVED lines=71> */
[----:B------:R-:W-:Y:S02]  /*11ed0*/  IADD3 R244, P0, PT, R64, R2, RZ ;  /* 0x0000000240f47210 */ /* 0x000fe40007f1e0ff */
[----:B------:R-:W-:Y:S02]  /*11ee0*/  IADD3.X R237, PT, PT, R59, R132, RZ, P4, !PT ;  /* 0x000000843bed7210 */ /* 0x000fe400027fe4ff */
[----:B------:R-:W-:Y:S02]  /*11ef0*/  IADD3 R64, P4, PT, R66, R2, RZ ;  /* 0x0000000242407210 */ /* 0x000fe40007f9e0ff */
[----:B------:R-:W-:Y:S02]  /*11f00*/  IADD3.X R245, PT, PT, R65, R132, RZ, P0, !PT ;  /* 0x0000008441f57210 */ /* 0x000fe400007fe4ff */
[-C--:B---3--:R-:W-:Y:S01]  /*11f10*/  IADD3 R58, P0, PT, R72, R2.reuse, RZ ;  /* 0x00000002483a7210 */ /* 0x088fe20007f1e0ff */
[----:B------:R-:W-:Y:S01]  /*11f20*/  IMAD.X R65, R67, 0x1, R132, P4 ;  /* 0x0000000143417824 */ /* 0x000fe200020e0684 */
[----:B------:R-:W-:-:S03]  /*11f30*/  IADD3 R72, P4, PT, R74, R2, RZ ;  /* 0x000000024a487210 */ /* 0x000fc60007f9e0ff */
[--C-:B------:R-:W-:Y:S01]  /*11f40*/  IMAD.X R59, R73, 0x1, R132.reuse, P0 ;  /* 0x00000001493b7824 */ /* 0x100fe200000e0684 */
[----:B------:R-:W-:Y:S01]  /*11f50*/  IADD3 R66, P0, PT, R80, R2, RZ ;  /* 0x0000000250427210 */ /* 0x000fe20007f1e0ff */
[----:B------:R-:W-:-:S04]  /*11f60*/  IMAD.X R73, R75, 0x1, R132, P4 ;  /* 0x000000014b497824 */ /* 0x000fc800020e0684 */
[----:B------:R-:W-:Y:S01]  /*11f70*/  IMAD.X R67, R81, 0x1, R132, P0 ;  /* 0x0000000151437824 */ /* 0x000fe200000e0684 */
[-C--:B----4-:R-:W-:Y:S02]  /*11f80*/  IADD3 R74, P0, PT, R88, R2.reuse, RZ ;  /* 0x00000002584a7210 */ /* 0x090fe40007f1e0ff */
[----:B------:R-:W-:-:S04]  /*11f90*/  IADD3 R80, P4, PT, R82, R2, RZ ;  /* 0x0000000252507210 */ /* 0x000fc80007f9e0ff */
[-C--:B------:R-:W-:Y:S02]  /*11fa0*/  IADD3.X R81, PT, PT, R83, R132.reuse, RZ, P4, !PT ;  /* 0x0000008453517210 */ /* 0x080fe400027fe4ff */
[----:B------:R-:W-:Y:S02]  /*11fb0*/  IADD3.X R75, PT, PT, R89, R132, RZ, P0, !PT ;  /* 0x00000084594b7210 */ /* 0x000fe400007fe4ff */
[-C--:B------:R-:W-:Y:S02]  /*11fc0*/  IADD3 R82, P0, PT, R96, R2.reuse, RZ ;  /* 0x0000000260527210 */ /* 0x080fe40007f1e0ff */
[-C--:B------:R-:W-:Y:S02]  /*11fd0*/  IADD3 R88, P4, PT, R90, R2.reuse, RZ ;  /* 0x000000025a587210 */ /* 0x080fe40007f9e0ff */
[----:B------:R-:W-:-:S03]  /*11fe0*/  IADD3 R242, P2, PT, R62, R2, RZ ;  /* 0x000000023ef27210 */ /* 0x000fc60007f5e0ff */
[--C-:B------:R-:W-:Y:S01]  /*11ff0*/  IMAD.X R89, R91, 0x1, R132.reuse, P4 ;  /* 0x000000015b597824 */ /* 0x100fe200020e0684 */
[-C--:B------:R-:W-:Y:S01]  /*12000*/  IADD3 R238, P3, PT, R60, R2.reuse, RZ ;  /* 0x000000023cee7210 */ /* 0x080fe20007f7e0ff */
[--C-:B------:R-:W-:Y:S01]  /*12010*/  IMAD.X R83, R97, 0x1, R132.reuse, P0 ;  /* 0x0000000161537824 */ /* 0x100fe200000e0684 */
[-C--:B------:R-:W-:Y:S01]  /*12020*/  IADD3 R90, P0, PT, R104, R2.reuse, RZ ;  /* 0x00000002685a7210 */ /* 0x080fe20007f1e0ff */
[--C-:B------:R-:W-:Y:S01]  /*12030*/  IMAD.X R243, R63, 0x1, R132.reuse, P2 ;  /* 0x000000013ff37824 */ /* 0x100fe200010e0684 */
[-C--:B------:R-:W-:Y:S01]  /*12040*/  IADD3 R96, P4, PT, R98, R2.reuse, RZ ;  /* 0x0000000262607210 */ /* 0x080fe20007f9e0ff */
[----:B------:R-:W-:Y:S01]  /*12050*/  IMAD.X R239, R61, 0x1, R132, P3 ;  /* 0x000000013def7824 */ /* 0x000fe200018e0684 */
[----:B------:R-:W-:-:S03]  /*12060*/  IADD3 R60, P2, PT, R70, R2, RZ ;  /* 0x00000002463c7210 */ /* 0x000fc60007f5e0ff */
[--C-:B------:R-:W-:Y:S01]  /*12070*/  IMAD.X R97, R99, 0x1, R132.reuse, P4 ;  /* 0x0000000163617824 */ /* 0x100fe200020e0684 */
[-C--:B------:R-:W-:Y:S01]  /*12080*/  IADD3 R62, P3, PT, R68, R2.reuse, RZ ;  /* 0x00000002443e7210 */ /* 0x080fe20007f7e0ff */
[--C-:B------:R-:W-:Y:S01]  /*12090*/  IMAD.X R91, R105, 0x1, R132.reuse, P0 ;  /* 0x00000001695b7824 */ /* 0x100fe200000e0684 */
[-C--:B------:R-:W-:Y:S01]  /*120a0*/  IADD3 R98, P0, PT, R112, R2.reuse, RZ ;  /* 0x0000000270627210 */ /* 0x080fe20007f1e0ff */
[----:B------:R-:W-:Y:S01]  /*120b0*/  IMAD.X R61, R71, 0x1, R132, P2 ;  /* 0x00000001473d7824 */ /* 0x000fe200010e0684 */
[----:B------:R-:W-:-:S04]  /*120c0*/  IADD3 R104, P4, PT, R106, R2, RZ ;  /* 0x000000026a687210 */ /* 0x000fc80007f9e0ff */
[-C--:B------:R-:W-:Y:S02]  /*120d0*/  IADD3.X R105, PT, PT, R107, R132.reuse, RZ, P4, !PT ;  /* 0x000000846b697210 */ /* 0x080fe400027fe4ff */
[----:B------:R-:W-:Y:S02]  /*120e0*/  IADD3.X R63, PT, PT, R69, R132, RZ, P3, !PT ;  /* 0x00000084453f7210 */ /* 0x000fe40001ffe4ff */
[-C--:B------:R-:W-:Y:S02]  /*120f0*/  IADD3 R68, P2, PT, R78, R2.reuse, RZ ;  /* 0x000000024e447210 */ /* 0x080fe40007f5e0ff */
[----:B------:R-:W-:Y:S02]  /*12100*/  IADD3 R70, P3, PT, R76, R2, RZ ;  /* 0x000000024c467210 */ /* 0x000fe40007f7e0ff */
[----:B------:R-:W-:Y:S02]  /*12110*/  IADD3.X R99, PT, PT, R113, R132, RZ, P0, !PT ;  /* 0x0000008471637210 */ /* 0x000fe400007fe4ff */
[----:B------:R-:W-:-:S02]  /*12120*/  IADD3 R112, P4, PT, R114, R2, RZ ;  /* 0x0000000272707210 */ /* 0x000fc40007f9e0ff */
[----:B------:R-:W-:Y:S02]  /*12130*/  IADD3 R106, P0, PT, R120, R2, RZ ;  /* 0x00000002786a7210 */ /* 0x000fe40007f1e0ff */
[----:B------:R-:W-:Y:S01]  /*12140*/  IADD3.X R69, PT, PT, R79, R132, RZ, P2, !PT ;  /* 0x000000844f457210 */ /* 0x000fe200017fe4ff */
[--C-:B------:R-:W-:Y:S01]  /*12150*/  IMAD.X R113, R115, 0x1, R132.reuse, P4 ;  /* 0x0000000173717824 */ /* 0x100fe200020e0684 */
[-C--:B------:R-:W-:Y:S01]  /*12160*/  IADD3 R76, P2, PT, R86, R2.reuse, RZ ;  /* 0x00000002564c7210 */ /* 0x080fe20007f5e0ff */
[--C-:B------:R-:W-:Y:S01]  /*12170*/  IMAD.X R71, R77, 0x1, R132.reuse, P3 ;  /* 0x000000014d477824 */ /* 0x100fe200018e0684 */
[-C--:B------:R-:W-:Y:S01]  /*12180*/  IADD3 R78, P3, PT, R84, R2.reuse, RZ ;  /* 0x00000002544e7210 */ /* 0x080fe20007f7e0ff */
[--C-:B------:R-:W-:Y:S01]  /*12190*/  IMAD.X R107, R121, 0x1, R132.reuse, P0 ;  /* 0x00000001796b7824 */ /* 0x100fe200000e0684 */
[-C--:B------:R-:W-:Y:S02]  /*121a0*/  IADD3 R114, P0, PT, R128, R2.reuse, RZ ;  /* 0x0000000280727210 */ /* 0x080fe40007f1e0ff */
[-C--:B------:R-:W-:Y:S01]  /*121b0*/  IADD3 R120, P4, PT, R122, R2.reuse, RZ ;  /* 0x000000027a787210 */ /* 0x080fe20007f9e0ff */
[----:B------:R-:W-:Y:S01]  /*121c0*/  IMAD.X R77, R87, 0x1, R132, P2 ;  /* 0x00000001574d7824 */ /* 0x000fe200010e0684 */
[----:B------:R-:W-:-:S03]  /*121d0*/  IADD3 R84, P2, PT, R94, R2, RZ ;  /* 0x000000025e547210 */ /* 0x000fc60007f5e0ff */
[--C-:B------:R-:W-:Y:S02]  /*121e0*/  IMAD.X R121, R123, 0x1, R132.reuse, P4 ;  /* 0x000000017b797824 */ /* 0x100fe400020e0684 */
[--C-:B------:R-:W-:Y:S01]  /*121f0*/  IMAD.X R79, R85, 0x1, R132.reuse, P3 ;  /* 0x00000001554f7824 */ /* 0x100fe200018e0684 */
[-C--:B------:R-:W-:Y:S01]  /*12200*/  IADD3 R86, P3, PT, R92, R2.reuse, RZ ;  /* 0x000000025c567210 */ /* 0x080fe20007f7e0ff */
[--C-:B------:R-:W-:Y:S01]  /*12210*/  IMAD.X R115, R129, 0x1, R132.reuse, P0 ;  /* 0x0000000181737824 */ /* 0x100fe200000e0684 */
[-C--:B------:R-:W-:Y:S02]  /*12220*/  IADD3 R122, P0, PT, R146, R2.reuse, RZ ;  /* 0x00000002927a7210 */ /* 0x080fe40007f1e0ff */
[----:B------:R-:W-:Y:S01]  /*12230*/  IADD3 R128, P4, PT, R130, R2, RZ ;  /* 0x0000000282807210 */ /* 0x000fe20007f9e0ff */
[----:B------:R-:W-:-:S03]  /*12240*/  IMAD.X R85, R95, 0x1, R132, P2 ;  /* 0x000000015f557824 */ /* 0x000fc600010e0684 */
        /* <DEDUP_REMOVED lines=75> */
[----:B------:R-:W-:Y:S02]  /*12700*/  IADD3 R133, PT, PT, R234, -0xe1, RZ ;  /* 0xffffff1fea857810 */ /* 0x000fe40007ffe0ff */
[-C--:B------:R-:W-:Y:S02]  /*12710*/  IADD3 R176, P3, PT, R182, R2.reuse, RZ ;  /* 0x00000002b6b07210 */ /* 0x080fe40007f7e0ff */
[----:B------:R-:W-:-:S02]  /*12720*/  IADD3 R226, P4, PT, R228, R2, RZ ;  /* 0x00000002e4e27210 */ /* 0x000fc40007f9e0ff */
[-C--:B------:R-:W-:Y:S02]  /*12730*/  IADD3.X R213, PT, PT, R227, R132.reuse, RZ, P0, !PT ;  /* 0x00000084e3d57210 */ /* 0x080fe400007fe4ff */
[----:B------:R-:W-:Y:S01]  /*12740*/  IADD3.X R175, PT, PT, R185, R132, RZ, P2, !PT ;  /* 0x00000084b9af7210 */ /* 0x000fe200017fe4ff */
[--C-:B------:R-:W-:Y:S01]  /*12750*/  IMAD.X R227, R229, 0x1, R132.reuse, P4 ;  /* 0x00000001e5e37824 */ /* 0x100fe200020e0684 */
[----:B------:R-:W-:Y:S01]  /*12760*/  ISETP.GE.U32.AND P4, PT, R133, 0x7fffff00, PT ;  /* 0x7fffff008500780c */ /* 0x000fe20003f86070 */
[--C-:B------:R-:W-:Y:S01]  /*12770*/  IMAD.X R177, R183, 0x1, R132.reuse, P3 ;  /* 0x00000001b7b17824 */ /* 0x100fe200018e0684 */
[-C--:B------:R-:W-:Y:S02]  /*12780*/  IADD3 R182, P2, PT, R192, R2.reuse, RZ ;  /* 0x00000002c0b67210 */ /* 0x080fe40007f5e0ff */
[----:B------:R-:W-:Y:S02]  /*12790*/  IADD3 R133, PT, PT, R234, -0xe0, RZ ;  /* 0xffffff20ea857810 */ /* 0x000fe40007ffe0ff */
[----:B------:R-:W1:Y:S01]  /*127a0*/  LDC R234, c[0x0][0x3a0] ;  /* 0x0000e800ffea7b82 */ /* 0x000e620000000800 */
[-C--:B------:R-:W-:Y:S01]  /*127b0*/  IADD3 R184, P3, PT, R190, R2.reuse, RZ ;  /* 0x00000002beb87210 */ /* 0x080fe20007f7e0ff */
[----:B------:R-:W-:Y:S01]  /*127c0*/  IMAD.X R183, R193, 0x1, R132, P2 ;  /* 0x00000001c1b77824 */ /* 0x000fe200010e0684 */
[----:B------:R-:W-:-:S03]  /*127d0*/  IADD3 R190, P2, PT, R208, R2, RZ ;  /* 0x00000002d0be7210 */ /* 0x000fc60007f5e0ff */
[--C-:B------:R-:W-:Y:S01]  /*127e0*/  IMAD.X R185, R191, 0x1, R132.reuse, P3 ;  /* 0x00000001bfb97824 */ /* 0x100fe200018e0684 */
[-C--:B------:R-:W-:Y:S01]  /*127f0*/  IADD3 R192, P3, PT, R198, R2.reuse, RZ ;  /* 0x00000002c6c07210 */ /* 0x080fe20007f7e0ff */
[--C-:B------:R-:W-:Y:S01]  /*12800*/  IMAD.X R191, R209, 0x1, R132.reuse, P2 ;  /* 0x00000001d1bf7824 */ /* 0x100fe200010e0684 */
[----:B------:R-:W-:Y:S02]  /*12810*/  IADD3 R198, P2, PT, R216, R2, RZ ;  /* 0x00000002d8c67210 */ /* 0x000fe40007f5e0ff */
[----:B------:R-:W-:Y:S02]  /*12820*/  IADD3.X R193, PT, PT, R199, R132, RZ, P3, !PT ;  /* 0x00000084c7c17210 */ /* 0x000fe40001ffe4ff */
[-C--:B------:R-:W-:Y:S02]  /*12830*/  IADD3 R208, P3, PT, R214, R2.reuse, RZ ;  /* 0x00000002d6d07210 */ /* 0x080fe40007f7e0ff */
[----:B------:R-:W-:Y:S02]  /*12840*/  IADD3 R220, P0, PT, R204, R2, RZ ;  /* 0x00000002ccdc7210 */ /* 0x000fe40007f1e0ff */
[----:B------:R-:W-:Y:S01]  /*12850*/  IADD3.X R199, PT, PT, R217, R132, RZ, P2, !PT ;  /* 0x00000084d9c77210 */ /* 0x000fe200017fe4ff */
[--C-:B------:R-:W-:Y:S01]  /*12860*/  IMAD.X R209, R215, 0x1, R132.reuse, P3 ;  /* 0x00000001d7d17824 */ /* 0x100fe200018e0684 */
[-C--:B------:R-:W-:Y:S01]  /*12870*/  IADD3 R214, P2, PT, R224, R2.reuse, RZ ;  /* 0x00000002e0d67210 */ /* 0x080fe20007f5e0ff */
[--C-:B------:R-:W-:Y:S01]  /*12880*/  IMAD.X R221, R205, 0x1, R132.reuse, P0 ;  /* 0x00000001cddd7824 */ /* 0x100fe200000e0684 */
[-C--:B------:R-:W-:Y:S01]  /*12890*/  IADD3 R216, P3, PT, R222, R2.reuse, RZ ;  /* 0x00000002ded87210 */ /* 0x080fe20007f7e0ff */
[----:B------:R2:W5:Y:S01]  /*128a0*/  LDL.LU.64 R204, [R1+0x5f8] ;  /* 0x0005f80001cc7983 */ /* 0x0005620000300a00 */
[-C--:B------:R-:W-:Y:S01]  /*128b0*/  IADD3 R228, P0, PT, R202, R2.reuse, RZ ;  /* 0x00000002cae47210 */ /* 0x080fe20007f1e0ff */
[--C-:B------:R-:W-:Y:S01]  /*128c0*/  IMAD.X R215, R225, 0x1, R132.reuse, P2 ;  /* 0x00000001e1d77824 */ /* 0x100fe200010e0684 */
[-C--:B------:R-:W-:Y:S01]  /*128d0*/  IADD3 R222, P2, PT, R232, R2.reuse, RZ ;  /* 0x00000002e8de7210 */ /* 0x080fe20007f5e0ff */
[--C-:B------:R-:W-:Y:S01]  /*128e0*/  IMAD.X R217, R223, 0x1, R132.reuse, P3 ;  /* 0x00000001dfd97824 */ /* 0x100fe200018e0684 */
[----:B------:R-:W-:Y:S01]  /*128f0*/  IADD3 R224, P3, PT, R230, R2, RZ ;  /* 0x00000002e6e07210 */ /* 0x000fe20007f7e0ff */
[--C-:B------:R-:W-:Y:S01]  /*12900*/  IMAD.X R229, R203, 0x1, R132.reuse, P0 ;  /* 0x00000001cbe57824 */ /* 0x100fe200000e0684 */
[----:B------:R-:W-:Y:S01]  /*12910*/  ISETP.NE.U32.AND P0, PT, RZ, UR9, PT ;  /* 0x00000009ff007c0c */ /* 0x000fe2000bf05070 */
[----:B-1----:R-:W-:Y:S01]  /*12920*/  VIADD R234, R234, 0x1f ;  /* 0x0000001feaea7836 */ /* 0x002fe20000000000 */
[----:B------:R-:W-:Y:S01]  /*12930*/  IADD3.X R225, PT, PT, R231, R132, RZ, P3, !PT ;  /* 0x00000084e7e17210 */ /* 0x000fe20001ffe4ff */
[----:B------:R-:W-:Y:S01]  /*12940*/  IMAD.X R223, R233, 0x1, R132, P2 ;  /* 0x00000001e9df7824 */ /* 0x000fe200010e0684 */
[-C--:B------:R-:W-:Y:S01]  /*12950*/  IADD3 R230, P2, PT, R200, R2.reuse, RZ ;  /* 0x00000002c8e67210 */ /* 0x080fe20007f5e0ff */
[----:B------:R2:W5:Y:S01]  /*12960*/  LDL.LU.64 R202, [R1+0x5f0] ;  /* 0x0005f00001ca7983 */ /* 0x0005620000300a00 */
[----:B------:R-:W-:-:S02]  /*12970*/  IADD3 R232, P3, PT, R140, R2, RZ ;  /* 0x000000028ce87210 */ /* 0x000fc40007f7e0ff */
[----:B------:R-:W-:Y:S02]  /*12980*/  ISETP.LT.OR P5, PT, R234, 0x20, P0 ;  /* 0x00000020ea00780c */ /* 0x000fe400007a1670 */
[----:B------:R-:W-:Y:S01]  /*12990*/  IADD3 R234, P6, PT, R138, R235, RZ ;  /* 0x000000eb8aea7210 */ /* 0x000fe20007fde0ff */
[--C-:B------:R-:W-:Y:S02]  /*129a0*/  IMAD.X R231, R201, 0x1, R132.reuse, P2 ;  /* 0x00000001c9e77824 */ /* 0x100fe400010e0684 */
[----:B------:R2:W5:Y:S01]  /*129b0*/  LDL.LU.64 R200, [R1+0x5e8] ;  /* 0x0005e80001c87983 */ /* 0x0005620000300a00 */
[----:B------:R-:W-:Y:S02]  /*129c0*/  IMAD.X R233, R141, 0x1, R132, P3 ;  /* 0x000000018de97824 */ /* 0x000fe400018e0684 */
[----:B------:R-:W-:Y:S01]  /*129d0*/  IMAD.X R235, R139, 0x1, R3, P6 ;  /* 0x000000018beb7824 */ /* 0x000fe200030e0603 */
[----:B------:R2:W5:Y:S04]  /*129e0*/  LDL.LU.64 R140, [R1+0x5e0] ;  /* 0x0005e000018c7983 */ /* 0x0005680000300a00 */
[----:B------:R2:W5:Y:S01]  /*129f0*/  LDL.LU.64 R138, [R1+0x5d8] ;  /* 0x0005d800018a7983 */ /* 0x0005620000300a00 */
[----:B------:R-:W1:Y:S02]  /*12a00*/  S2R R2, SR_TID.X ;  /* 0x0000000000027919 */ /* 0x000e640000002100 */
[----:B-1----:R-:W-:-:S04]  /*12a10*/  LOP3.LUT R2, R2, 0x1f, RZ, 0xc0, !PT ;  /* 0x0000001f02027812 */ /* 0x002fc800078ec0ff */
[----:B------:R-:W-:Y:S02]  /*12a20*/  ISETP.GE.AND P2, PT, R2, R133, PT ;  /* 0x000000850200720c */ /* 0x000fe40003f46270 */
[----:B------:R-:W1:Y:S01]  /*12a30*/  S2R R2, SR_TID.X ;  /* 0x0000000000027919 */ /* 0x000e620000002100 */
[----:B------:R-:W3:Y:S02]  /*12a40*/  LDC R133, c[0x0][0x3a0] ;  /* 0x0000e800ff857b82 */ /* 0x000ee40000000800 */
[----:B---3--:R-:W-:Y:S01]  /*12a50*/  VIADD R133, R133, 0xffffff1e ;  /* 0xffffff1e85857836 */ /* 0x008fe20000000000 */
[----:B-1----:R-:W-:-:S04]  /*12a60*/  LOP3.LUT R2, R2, 0x7f, RZ, 0xc0, !PT ;  /* 0x0000007f02027812 */ /* 0x002fc800078ec0ff */
[----:B------:R-:W-:Y:S02]  /*12a70*/  ISETP.GE.U32.AND P3, PT, R133, 0x7ffffeff, PT ;  /* 0x7ffffeff8500780c */ /* 0x000fe40003f66070 */
[----:B------:R-:W-:Y:S01]  /*12a80*/  SHF.L.U32 R2, R2, 0x2, RZ ;  /* 0x0000000202027819 */ /* 0x000fe200000006ff */
[----:B--2---:R-:W-:Y:S10]  /*12a90*/  @P5 BRA `(.L_x_7) ;  /* 0x00000004005c5947 */ /* 0x004ff40003800000 */
[----:B------:R-:W-:Y:S01]  /*12aa0*/  UIADD3 UR8, UPT, UPT, UR10, 0x70000, URZ ;  /* 0x000700000a087890 */ /* 0x000fe2000fffe0ff */
[----:B------:R-:W-:Y:S01]  /*12ab0*/  UMOV UR5, URZ ;  /* 0x000000ff00057c82 */ /* 0x000fe20008000000 */
[----:B------:R-:W-:Y:S02]  /*12ac0*/  UIADD3 UR58, UPT, UPT, UR11, 0x108, URZ ;  /* 0x000001080b3a7890 */ /* 0x000fe4000fffe0ff */
[----:B------:R-:W-:Y:S02]  /*12ad0*/  USHF.R.U32.HI UR8, URZ, 0x4, UR8 ;  /* 0x00000004ff087899 */ /* 0x000fe40008011608 */
[----:B------:R-:W-:Y:S02]  /*12ae0*/  UIADD3 UR74, UPT, UPT, UR11, 0x110, URZ ;  /* 0x000001100b4a7890 */ /* 0x000fe4000fffe0ff */
[----:B------:R-:W-:Y:S02]  /*12af0*/  USGXT.U32 UR42, UR8, 0xe ;  /* 0x0000000e082a789a */ /* 0x000fe40008000000 */
[----:B------:R-:W-:-:S02]  /*12b00*/  UIADD3 UR73, UPT, UPT, UR11, 0x118, URZ ;  /* 0x000001180b497890 */ /* 0x000fc4000fffe0ff */
[----:B------:R-:W-:Y:S02]  /*12b10*/  UIADD3 UR46, UP1, UPT, UR42, 0x2, URZ ;  /* 0x000000022a2e7890 */ /* 0x000fe4000ff3e0ff */
[----:B------:R-:W-:Y:S02]  /*12b20*/  UIADD3 UR72, UPT, UPT, UR11, 0x40, URZ ;  /* 0x000000400b487890 */ /* 0x000fe4000fffe0ff */
[----:B------:R-:W-:Y:S02]  /*12b30*/  UIADD3.X UR47, UPT, UPT, UR5, 0x40004040, URZ, UP1, !UPT ;  /* 0x40004040052f7890 */ /* 0x000fe40008ffe4ff */
[----:B------:R-:W-:Y:S02]  /*12b40*/  UIADD3 UR71, UPT, UPT, UR11, 0x120, URZ ;  /* 0x000001200b477890 */ /* 0x000fe4000fffe0ff */
[----:B------:R-:W-:Y:S02]  /*12b50*/  UIADD3.64 UR54, UPT, UPT, UR46, 0x2, URZ ;  /* 0x000000022e367897 */ /* 0x000fe4000fffe0ff */
[----:B------:R-:W-:-:S02]  /*12b60*/  UIADD3.64 UR56, UPT, UPT, UR46, 0x4, URZ ;  /* 0x000000042e387897 */ /* 0x000fc4000fffe0ff */
[----:B------:R-:W-:Y:S02]  /*12b70*/  UIADD3 UR70, UPT, UPT, UR11, 0x40, URZ ;  /* 0x000000400b467890 */ /* 0x000fe4000fffe0ff */
[----:B------:R-:W-:Y:S02]  /*12b80*/  UIADD3 UR69, UPT, UPT, UR11, 0x128, URZ ;  /* 0x000001280b457890 */ /* 0x000fe4000fffe0ff */
[----:B------:R-:W-:Y:S02]  /*12b90*/  UIADD3 UR68, UPT, UPT, UR11, 0x40, URZ ;  /* 0x000000400b447890 */ /* 0x000fe4000fffe0ff */
[----:B------:R-:W-:Y:S01]  /*12ba0*/  UIADD3 UR67, UPT, UPT, UR11, 0x130, URZ ;  /* 0x000001300b437890 */ /* 0x000fe2000fffe0ff */
[----:B------:R-:W-:Y:S01]  /*12bb0*/  UMOV UR62, 0x0 ;  /* 0x00000000003e7882 */ /* 0x000fe20000000000 */
[----:B------:R-:W-:Y:S01]  /*12bc0*/  UMOV UR63, 0x8100910 ;  /* 0x08100910003f7882 */ /* 0x000fe20000000000 */
[----:B------:R-:W-:Y:S02]  /*12bd0*/  UIADD3 UR66, UPT, UPT, UR11, 0x40, URZ ;  /* 0x000000400b427890 */ /* 0x000fe4000fffe0ff */
[----:B------:R-:W-:Y:S01]  /*12be0*/  UIADD3 UR65, UPT, UPT, UR11, 0x138, URZ ;  /* 0x000001380b417890 */ /* 0x000fe2000fffe0ff */
[----:B------:R-:W-:Y:S01]  /*12bf0*/  UMOV UR43, 0x40004040 ;  /* 0x40004040002b7882 */ /* 0x000fe20000000000 */
[----:B------:R-:W-:Y:S01]  /*12c00*/  UMOV UR60, 0x0 ;  /* 0x00000000003c7882 */ /* 0x000fe20000000000 */
[----:B------:R-:W-:Y:S01]  /*12c10*/  UMOV UR61, 0x8100910 ;  /* 0x08100910003d7882 */ /* 0x000fe20000000000 */
[----:B------:R-:W-:-:S02]  /*12c20*/  UIADD3 UR64, UPT, UPT, UR11, 0x80, URZ ;  /* 0x000000800b407890 */ /* 0x000fc4000fffe0ff */
[----:B------:R-:W-:Y:S01]  /*12c30*/  UTCHMMA tmem[UR13], gdesc[UR42], tmem[UR11], tmem[UR62], idesc[UR63], !UPT ;  /* 0x00ff3e2a0d0079ea */ /* 0x000fe2000f80000b */
[----:B------:R-:W-:Y:S02]  /*12c40*/  UIADD3 UR29, UPT, UPT, UR11, 0x140, URZ ;  /* 0x000001400b1d7890 */ /* 0x000fe4000fffe0ff */
[----:B------:R1:W-:Y:S01]  /*12c50*/  UTCHMMA tmem[UR58], gdesc[UR46], tmem[UR11], tmem[UR60], idesc[UR61], UPT ;  /* 0x00ff3c2e3a0079ea */ /* 0x0003e2000b80000b */
[----:B------:R-:W-:Y:S01]  /*12c60*/  UMOV UR6, 0x0 ;  /* 0x0000000000067882 */ /* 0x000fe20000000000 */
[----:B------:R-:W-:Y:S01]  /*12c70*/  UMOV UR7, 0x8100910 ;  /* 0x0810091000077882 */ /* 0x000fe20000000000 */
[----:B------:R-:W-:Y:S02]  /*12c80*/  UIADD3 UR28, UPT, UPT, UR11, 0x80, URZ ;  /* 0x000000800b1c7890 */ /* 0x000fe4000fffe0ff */
[----:B------:R2:W-:Y:S01]  /*12c90*/  UTCHMMA tmem[UR74], gdesc[UR54], tmem[UR11], tmem[UR6], idesc[UR7], UPT ;  /* 0x00ff06364a0079ea */ /* 0x0005e2000b80000b */
[----:B------:R-:W-:Y:S02]  /*12ca0*/  UIADD3 UR25, UPT, UPT, UR11, 0x148, URZ ;  /* 0x000001480b197890 */ /* 0x000fe4000fffe0ff */
[----:B------:R3:W-:Y:S01]  /*12cb0*/  UTCHMMA tmem[UR73], gdesc[UR56], tmem[UR11], tmem[UR62], idesc[UR63], UPT ;  /* 0x00ff3e38490079ea */ /* 0x0007e2000b80000b */
[----:B------:R-:W-:-:S02]  /*12cc0*/  UIADD3 UR24, UPT, UPT, UR11, 0x80, URZ ;  /* 0x000000800b187890 */ /* 0x000fc4000fffe0ff */
[----:B------:R-:W-:Y:S01]  /*12cd0*/  UIADD3 UR19, UPT, UPT, UR11, 0x150, URZ ;  /* 0x000001500b137890 */ /* 0x000fe2000fffe0ff */
[----:B------:R-:W-:Y:S01]  /*12ce0*/  UMOV UR76, 0x0 ;  /* 0x00000000004c7882 */ /* 0x000fe20000000000 */
[----:B------:R-:W-:Y:S01]  /*12cf0*/  UMOV UR77, 0x8100910 ;  /* 0x08100910004d7882 */ /* 0x000fe20000000000 */
[----:B------:R-:W-:Y:S01]  /*12d00*/  UIADD3 UR18, UPT, UPT, UR11, 0x80, URZ ;  /* 0x000000800b127890 */ /* 0x000fe2000fffe0ff */
[----:B------:R3:W-:Y:S01]  /*12d10*/  UTCHMMA tmem[UR71], gdesc[UR42], tmem[UR72], tmem[UR76], idesc[UR77], !UPT ;  /* 0x00ff4c2a470079ea */ /* 0x0007e2000f800048 */
[----:B------:R-:W-:Y:S01]  /*12d20*/  UIADD3 UR17, UPT, UPT, UR11, 0x158, URZ ;  /* 0x000001580b117890 */ /* 0x000fe2000fffe0ff */
[----:B------:R-:W-:Y:S01]  /*12d30*/  UMOV UR30, 0x0 ;  /* 0x00000000001e7882 */ /* 0x000fe20000000000 */
[----:B------:R-:W-:Y:S01]  /*12d40*/  UMOV UR31, 0x8100910 ;  /* 0x08100910001f7882 */ /* 0x000fe20000000000 */
[----:B------:R-:W-:Y:S01]  /*12d50*/  UIADD3 UR16, UPT, UPT, UR11, 0xc0, URZ ;  /* 0x000000c00b107890 */ /* 0x000fe2000fffe0ff */
[----:B------:R3:W-:Y:S01]  /*12d60*/  UTCHMMA tmem[UR69], gdesc[UR46], tmem[UR70], tmem[UR30], idesc[UR31], UPT ;  /* 0x00ff1e2e450079ea */ /* 0x0007e2000b800046 */
        /* <DEDUP_REMOVED lines=14> */
[----:B------:R3:W-:Y:S01]  /*12e50*/  UTCHMMA tmem[UR29], gdesc[UR42], tmem[UR64], tmem[UR36], idesc[UR37], !UPT ;  /* 0x00ff242a1d0079ea */ /* 0x0007e2000f800040 */
[----:B-1----:R-:W-:Y:S01]  /*12e60*/  UIADD3 UR60, UPT, UPT, UR11, 0x178, URZ ;  /* 0x000001780b3c7890 */ /* 0x002fe2000fffe0ff */
[----:B------:R-:W-:Y:S01]  /*12e70*/  UMOV UR38, 0x0 ;  /* 0x0000000000267882 */ /* 0x000fe20000000000 */
[----:B------:R-:W-:Y:S01]  /*12e80*/  UMOV UR39, 0x8100910 ;  /* 0x0810091000277882 */ /* 0x000fe20000000000 */
[----:B------:R-:W-:Y:S01]  /*12e90*/  UMOV UR40, 0x0 ;  /* 0x0000000000287882 */ /* 0x000fe20000000000 */
[----:B------:R-:W-:Y:S01]  /*12ea0*/  UMOV UR41, 0x8100910 ;  /* 0x0810091000297882 */ /* 0x000fe20000000000 */
[----:B------:R-:W-:Y:S01]  /*12eb0*/  UMOV UR44, 0x0 ;  /* 0x00000000002c7882 */ /* 0x000fe20000000000 */
[----:B------:R-:W-:Y:S01]  /*12ec0*/  UMOV UR45, 0x8100910 ;  /* 0x08100910002d7882 */ /* 0x000fe20000000000 */
[----:B------:R3:W-:Y:S01]  /*12ed0*/  UTCHMMA tmem[UR25], gdesc[UR46], tmem[UR28], tmem[UR38], idesc[UR39], UPT ;  /* 0x00ff262e190079ea */ /* 0x0007e2000b80001c */
        /* <DEDUP_REMOVED lines=8> */
[----:B--2---:R-:W-:Y:S01]  /*12f60*/  UMOV UR6, UR4 ;  /* 0x0000000400067c82 */ /* 0x004fe20008000000 */
[----:B------:R-:W-:Y:S01]  /*12f70*/  UMOV UR7, URZ ;  /* 0x000000ff00077c82 */ /* 0x000fe20008000000 */
[----:B------:R3:W-:Y:S01]  /*12f80*/  UTCHMMA tmem[UR15], gdesc[UR42], tmem[UR16], tmem[UR48], idesc[UR49], !UPT ;  /* 0x00ff302a0f0079ea */ /* 0x0007e2000f800010 */
[----:B------:R-:W-:Y:S01]  /*12f90*/  UMOV UR58, 0x0 ;  /* 0x00000000003a7882 */ /* 0x000fe20000000000 */
[----:B------:R-:W-:Y:S01]  /*12fa0*/  UMOV UR59, 0x8100910 ;  /* 0x08100910003b7882 */ /* 0x000fe20000000000 */
[----:B------:R3:W-:Y:S01]  /*12fb0*/  UTCHMMA tmem[UR9], gdesc[UR46], tmem[UR14], tmem[UR50], idesc[UR51], UPT ;  /* 0x00ff322e090079ea */ /* 0x0007e2000b80000e */
[----:B------:R-:W-:Y:S01]  /*12fc0*/  UMOV UR6, UR6 ;  /* 0x0000000600067c82 */ /* 0x000fe20008000000 */
[----:B------:R3:W-:Y:S01]  /*12fd0*/  UTCHMMA tmem[UR5], gdesc[UR54], tmem[UR8], tmem[UR52], idesc[UR53], UPT ;  /* 0x00ff3436050079ea */ /* 0x0007e2000b800008 */
[----:B------:R3:W-:Y:S01]  /*12fe0*/  UTCHMMA tmem[UR60], gdesc[UR56], tmem[UR75], tmem[UR58], idesc[UR59], UPT ;  /* 0x00ff3a383c0079ea */ /* 0x0007e2000b80004b */
[----:B------:R3:W-:Y:S01]  /*12ff0*/  UTCBAR [UR6], URZ ;  /* 0x000000ff060073e9 */ /* 0x0007e200080000ff */
[----:B------:R-:W-:Y:S01]  /*13000*/  NOP ;  /* 0x0000000000007918 */ /* 0x000fe20000000000 */
.L_x_7:
[----:B------:R1:W-:Y:S01]  /*13010*/  STL.64 [R1+0x648], R226 ;  /* 0x000648e201007387 */ /* 0x0003e20000100a00 */
[----:B------:R-:W2:Y:S01]  /*13020*/  LDC R133, c[0x0][0x3a0] ;  /* 0x0000e800ff857b82 */ /* 0x000ea20000000800 */
[----:B---3--:R-:W3:Y:S01]  /*13030*/  LDCU UR25, c[0x0][0x3a0] ;  /* 0x00007400ff1977ac */ /* 0x008ee20008000800 */
[----:B------:R-:W4:Y:S01]  /*13040*/  LDCU UR24, c[0x0][0x3a0] ;  /* 0x00007400ff1877ac */ /* 0x000f220008000800 */
[----:B------:R-:W2:Y:S01]  /*13050*/  LDCU UR16, c[0x0][0x3a0] ;  /* 0x00007400ff1077ac */ /* 0x000ea20008000800 */
[----:B-1----:R-:W3:Y:S01]  /*13060*/  LDL.LU.64 R226, [R1+0x70] ;  /* 0x0000700001e27983 */ /* 0x002ee20000300a00 */
[----:B------:R-:W1:Y:S03]  /*13070*/  LDCU UR19, c[0x0][0x3a0] ;  /* 0x00007400ff1377ac */ /* 0x000e660008000800 */
[----:B------:R4:W-:Y:S01]  /*13080*/  STL.64 [R1+0x640], R142 ;  /* 0x0006408e01007387 */ /* 0x0009e20000100a00 */
[----:B------:R-:W1:Y:S01]  /*13090*/  LDCU UR15, c[0x0][0x3a0] ;  /* 0x00007400ff0f77ac */ /* 0x000e620008000800 */
[----:B------:R-:W-:Y:S06]  /*130a0*/  BAR.SYNC.DEFER_BLOCKING 0x0 ;  /* 0x0000000000007b1d */ /* 0x000fec0000010000 */
[----:B------:R-:W1:Y:S01]  /*130b0*/  LDCU UR18, c[0x0][0x3a0] ;  /* 0x00007400ff1277ac */ /* 0x000e620008000800 */
[----:B----4-:R-:W4:Y:S01]  /*130c0*/  LDL.LU.64 R142, [R1+0x68] ;  /* 0x00006800018e7983 */ /* 0x010f220000300a00 */
[----:B------:R-:W1:Y:S03]  /*130d0*/  LDCU UR14, c[0x0][0x3a0] ;  /* 0x00007400ff0e77ac */ /* 0x000e660008000800 */
[----:B------:R1:W-:Y:S01]  /*130e0*/  STL.64 [R1+0x638], R4 ;  /* 0x0006380401007387 */ /* 0x0003e20000100a00 */
[----:B------:R-:W2:Y:S01]  /*130f0*/  LDCU UR17, c[0x0][0x3a0] ;  /* 0x00007400ff1177ac */ /* 0x000ea20008000800 */
[----:B------:R-:W2:Y:S01]  /*13100*/  LDCU UR9, c[0x0][0x3a0] ;  /* 0x00007400ff0977ac */ /* 0x000ea20008000800 */
[----:B------:R-:W2:Y:S01]  /*13110*/  LDCU UR8, c[0x0][0x3a0] ;  /* 0x00007400ff0877ac */ /* 0x000ea20008000800 */
[----:B-1----:R-:W4:Y:S01]  /*13120*/  LDL.LU.64 R4, [R1+0x60] ;  /* 0x0000600001047983 */ /* 0x002f220000300a00 */
[----:B------:R-:W1:Y:S03]  /*13130*/  LDCU UR7, c[0x0][0x3a0] ;  /* 0x00007400ff0777ac */ /* 0x000e660008000800 */
[----:B------:R2:W-:Y:S01]  /*13140*/  STL.64 [R1+0x630], R2 ;  /* 0x0006300201007387 */ /* 0x0005e20000100a00 */
[----:B------:R-:W1:Y:S01]  /*13150*/  LDCU UR6, c[0x0][0x3a0] ;  /* 0x00007400ff0677ac */ /* 0x000e620008000800 */
[----:B------:R-:W1:Y:S01]  /*13160*/  LDCU UR5, c[0x0][0x3a0] ;  /* 0x00007400ff0577ac */ /* 0x000e620008000800 */
[----:B------:R-:W1:Y:S01]  /*13170*/  LDCU UR28, c[0x0][0x3a0] ;  /* 0x00007400ff1c77ac */ /* 0x000e620008000800 */
[----:B--2---:R-:W2:Y:S04]  /*13180*/  LDL.LU.64 R2, [R1+0x58] ;  /* 0x0000580001027983 */ /* 0x004ea80000300a00 */
[----:B------:R1:W-:Y:S04]  /*13190*/  STL.64 [R1+0x628], R228 ;  /* 0x000628e401007387 */ /* 0x0003e80000100a00 */
[----:B-1----:R-:W2:Y:S04]  /*131a0*/  LDL.LU.64 R228, [R1+0x50] ;  /* 0x0000500001e47983 */ /* 0x002ea80000300a00 */
[----:B------:R1:W-:Y:S04]  /*131b0*/  STL.64 [R1+0x620], R230 ;  /* 0x000620e601007387 */ /* 0x0003e80000100a00 */
[----:B-1----:R-:W2:Y:S04]  /*131c0*/  LDL.LU.64 R230, [R1+0x48] ;  /* 0x0000480001e67983 */ /* 0x002ea80000300a00 */
[----:B------:R1:W-:Y:S04]  /*131d0*/  STL.64 [R1+0x618], R232 ;  /* 0x000618e801007387 */ /* 0x0003e80000100a00 */
[----:B-1----:R-:W2:Y:S04]  /*131e0*/  LDL.LU.64 R232, [R1+0x40] ;  /* 0x0000400001e87983 */ /* 0x002ea80000300a00 */
[----:B-----5:R1:W-:Y:S04]  /*131f0*/  STL.64 [R1+0x610], R140 ;  /* 0x0006108c01007387 */ /* 0x0203e80000100a00 */
[----:B-1----:R-:W2:Y:S04]  /*13200*/  LDL.LU.64 R140, [R1+0x38] ;  /* 0x00003800018c7983 */ /* 0x002ea80000300a00 */
[----:B------:R1:W-:Y:S04]  /*13210*/  STL.64 [R1+0x608], R56 ;  /* 0x0006083801007387 */ /* 0x0003e80000100a00 */
        /* <DEDUP_REMOVED lines=12> */
[----:B-1----:R-:W2:Y:S01]  /*132e0*/  LDL.LU.64 R136, [R1] ;  /* 0x0000000001887983 */ /* 0x002ea20000300a00 */
[----:B------:R-:W-:-:S05]  /*132f0*/  VIADD R133, R133, 0xffffff1d ;  /* 0xffffff1d85857836 */ /* 0x000fca0000000000 */
[----:B------:R-:W-:Y:S02]  /*13300*/  ISETP.GE.U32.AND P5, PT, R133, 0x7ffffefe, PT ;  /* 0x7ffffefe8500780c */ /* 0x000fe40003fa6070 */
[----:B------:R-:W1:Y:S02]  /*13310*/  LDC R133, c[0x0][0x3a0] ;  /* 0x0000e800ff857b82 */ /* 0x000e640000000800 */
[----:B-1----:R-:W-:Y:S01]  /*13320*/  IADD3 R133, PT, PT, R133, -0xe4, RZ ;  /* 0xffffff1c85857810 */ /* 0x002fe20007ffe0ff */
[----:B------:R-:W-:Y:S01]  /*13330*/  @!PT LDS RZ, [RZ] ;  /* 0x00000000fffff984 */ /* 0x000fe20000000800 */
[----:B------:R-:W-:Y:S01]  /*13340*/  @!PT LDS RZ, [RZ] ;  /* 0x00000000fffff984 */ /* 0x000fe20000000800 */
[----:B------:R-:W-:Y:S01]  /*13350*/  @!PT LDS RZ, [RZ] ;  /* 0x00000000fffff984 */ /* 0x000fe20000000800 */
[----:B---3--:R-:W-:Y:S04]  /*13360*/  LDGSTS.E [R201], desc[UR26][R226.64], !P4 ;  /* 0x00000000e2c97fae */ /* 0x008fe8000e1a101a */
[----:B------:R-:W3:Y:S04]  /*13370*/  LDL.LU.64 R226, [R1+0x648] ;  /* 0x0006480001e27983 */ /* 0x000ee80000300a00 */
[----:B----4-:R-:W-:Y:S04]  /*13380*/  LDGSTS.E [R201+0x200], desc[UR26][R142.64], !P4 ;  /* 0x002000008ec97fae */ /* 0x010fe8000e1a101a */
[----:B------:R-:W4:Y:S04]  /*13390*/  LDL.LU.64 R142, [R1+0x640] ;  /* 0x00064000018e7983 */ /* 0x000f280000300a00 */
[----:B------:R-:W-:Y:S04]  /*133a0*/  LDGSTS.E [R201+0x400], desc[UR26][R4.64], !P4 ;  /* 0x0040000004c97fae */ /* 0x000fe8000e1a101a */
[----:B------:R-:W3:Y:S04]  /*133b0*/  LDL.LU.64 R4, [R1+0x638] ;  /* 0x0006380001047983 */ /* 0x000ee80000300a00 */
[----:B--2---:R-:W-:Y:S04]  /*133c0*/  LDGSTS.E [R201+0x600], desc[UR26][R2.64], !P4 ;  /* 0x0060000002c97fae */ /* 0x004fe8000e1a101a */
[----:B------:R-:W2:Y:S04]  /*133d0*/  LDL.LU.64 R2, [R1+0x630] ;  /* 0x0006300001027983 */ /* 0x000ea80000300a00 */
[----:B------:R-:W-:Y:S04]  /*133e0*/  LDGSTS.E [R201+0x800], desc[UR26][R228.64], !P3 ;  /* 0x00800000e4c97fae */ /* 0x000fe8000d9a101a */
[----:B------:R-:W2:Y:S04]  /*133f0*/  LDL.LU.64 R228, [R1+0x628] ;  /* 0x0006280001e47983 */ /* 0x000ea80000300a00 */
[----:B------:R-:W-:Y:S04]  /*13400*/  LDGSTS.E [R201+0xa00], desc[UR26][R230.64], !P3 ;  /* 0x00a00000e6c97fae */ /* 0x000fe8000d9a101a */
[----:B------:R-:W2:Y:S04]  /*13410*/  LDL.LU.64 R230, [R1+0x620] ;  /* 0x0006200001e67983 */ /* 0x000ea80000300a00 */
[----:B------:R-:W-:Y:S04]  /*13420*/  LDGSTS.E [R201+0xc00], desc[UR26][R232.64], !P3 ;  /* 0x00c00000e8c97fae */ /* 0x000fe8000d9a101a */
[----:B------:R-:W2:Y:S04]  /*13430*/  LDL.LU.64 R232, [R1+0x618] ;  /* 0x0006180001e87983 */ /* 0x000ea80000300a00 */
[----:B------:R-:W-:Y:S01]  /*13440*/  LDGSTS.E [R201+0xe00], desc[UR26][R140.64], !P3 ;  /* 0x00e000008cc97fae */ /* 0x000fe2000d9a101a */
[----:B------:R-:W-:-:S02]  /*13450*/  ISETP.GE.U32.AND P3, PT, R133, 0x7ffffefd, PT ;  /* 0x7ffffefd8500780c */ /* 0x000fc40003f66070 */
[----:B------:R-:W1:Y:S01]  /*13460*/  LDC R133, c[0x0][0x3a0] ;  /* 0x0000e800ff857b82 */ /* 0x000e620000000800 */
[----:B------:R-:W2:Y:S04]  /*13470*/  LDL.LU.64 R140, [R1+0x610] ;  /* 0x00061000018c7983 */ /* 0x000ea80000300a00 */
[----:B------:R-:W-:Y:S01]  /*13480*/  LDGSTS.E [R201+0x1000], desc[UR26][R56.64], !P5 ;  /* 0x0100000038c97fae */ /* 0x000fe2000e9a101a */
[----:B-1----:R-:W-:-:S03]  /*13490*/  VIADD R133, R133, 0xffffff1b ;  /* 0xffffff1b85857836 */ /* 0x002fc60000000000 */
[----:B------:R-:W2:Y:S02]  /*134a0*/  LDL.LU.64 R56, [R1+0x608] ;  /* 0x0006080001387983 */ /* 0x000ea40000300a00 */
[----:B------:R-:W-:Y:S02]  /*134b0*/  ISETP.GE.U32.AND P4, PT, R133, 0x7ffffefc, PT ;  /* 0x7ffffefc8500780c */ /* 0x000fe40003f86070 */
[----:B------:R-:W-:Y:S01]  /*134c0*/  LDGSTS.E [R201+0x1200], desc[UR26][R234.64], !P5 ;  /* 0x01200000eac97fae */ /* 0x000fe2000e9a101a */
[----:B------:R-:W1:Y:S03]  /*134d0*/  LDC R133, c[0x0][0x3a0] ;  /* 0x0000e800ff857b82 */ /* 0x000e660000000800 */
[----:B------:R-:W2:Y:S04]  /*134e0*/  LDL.LU.64 R234, [R1+0x600] ;  /* 0x0006000001ea7983 */ /* 0x000ea80000300a00 */
[----:B------:R-:W-:Y:S01]  /*134f0*/  LDGSTS.E [R201+0x1400], desc[UR26][R206.64], !P5 ;  /* 0x01400000cec97fae */ /* 0x000fe2000e9a101a */
[----:B-1----:R-:W-:-:S03]  /*13500*/  VIADD R133, R133, 0xffffff1a ;  /* 0xffffff1a85857836 */ /* 0x002fc60000000000 */
[----:B------:R-:W5:Y:S04]  /*13510*/  LDL.LU.64 R206, [R1+0x5f8] ;  /* 0x0005f80001ce7983 */ /* 0x000f680000300a00 */
[----:B------:R-:W-:Y:S04]  /*13520*/  LDGSTS.E [R201+0x1600], desc[UR26][R204.64], !P5 ;  /* 0x01600000ccc97fae */ /* 0x000fe8000e9a101a */
[----:B------:R-:W5:Y:S04]  /*13530*/  LDL.LU.64 R204, [R1+0x5f0] ;  /* 0x0005f00001cc7983 */ /* 0x000f680000300a00 */
[----:B------:R-:W-:Y:S04]  /*13540*/  LDGSTS.E [R201+0x1800], desc[UR26][R202.64], !P3 ;  /* 0x01800000cac97fae */ /* 0x000fe8000d9a101a */
[----:B------:R-:W5:Y:S04]  /*13550*/  LDL.LU.64 R202, [R1+0x5e8] ;  /* 0x0005e80001ca7983 */ /* 0x000f680000300a00 */
[----:B------:R-:W-:Y:S04]  /*13560*/  LDGSTS.E [R201+0x1a00], desc[UR26][R138.64], !P3 ;  /* 0x01a000008ac97fae */ /* 0x000fe8000d9a101a */
[----:B------:R-:W5:Y:S04]  /*13570*/  LDL.LU.64 R138, [R1+0x5e0] ;  /* 0x0005e000018a7983 */ /* 0x000f680000300a00 */
[----:B------:R-:W-:Y:S04]  /*13580*/  LDGSTS.E [R201+0x1c00], desc[UR26][R136.64], !P3 ;  /* 0x01c0000088c97fae */ /* 0x000fe8000d9a101a */
[----:B------:R1:W-:Y:S04]  /*13590*/  LDGSTS.E [R201+0x1e00], desc[UR26][R250.64], !P3 ;  /* 0x01e00000fac97fae */ /* 0x0003e8000d9a101a */
[----:B------:R1:W-:Y:S04]  /*135a0*/  LDGSTS.E [R201+0x2000], desc[UR26][R248.64], !P4 ;  /* 0x02000000f8c97fae */ /* 0x0003e8000e1a101a */
[----:B------:R-:W5:Y:S01]  /*135b0*/  LDL.LU.64 R136, [R1+0x5d8] ;  /* 0x0005d80001887983 */ /* 0x000f620000300a00 */
[----:B------:R-:W-:Y:S01]  /*135c0*/  ISETP.GE.U32.AND P3, PT, R133, 0x7ffffefb, PT ;  /* 0x7ffffefb8500780c */ /* 0x000fe20003f66070 */
[----:B-1----:R-:W1:Y:S02]  /*135d0*/  LDC R251, c[0x0][0x3a0] ;  /* 0x0000e800fffb7b82 */ /* 0x002e640000000800 */
[----:B------:R-:W-:Y:S04]  /*135e0*/  LDGSTS.E [R201+0x2200], desc[UR26][R246.64], !P4 ;  /* 0x02200000f6c97fae */ /* 0x000fe8000e1a101a */
[----:B------:R-:W-:Y:S02]  /*135f0*/  LDGSTS.E [R201+0x2400], desc[UR26][R244.64], !P4 ;  /* 0x02400000f4c97fae */ /* 0x000fe4000e1a101a */
[----:B------:R-:W3:Y:S02]  /*13600*/  LDC R248, c[0x0][0x3a0] ;  /* 0x0000e800fff87b82 */ /* 0x000ee40000000800 */
[----:B------:R-:W-:Y:S04]  /*13610*/  LDGSTS.E [R201+0x2600], desc[UR26][R242.64], !P4 ;  /* 0x02600000f2c97fae */ /* 0x000fe8000e1a101a */
[----:B------:R-:W-:Y:S04]  /*13620*/  LDGSTS.E [R201+0x2800], desc[UR26][R240.64], !P3 ;  /* 0x02800000f0c97fae */ /* 0x000fe8000d9a101a */
[----:B------:R-:W-:Y:S04]  /*13630*/  LDGSTS.E [R201+0x2a00], desc[UR26][R238.64], !P3 ;  /* 0x02a00000eec97fae */ /* 0x000fe8000d9a101a */
[----:B------:R-:W-:Y:S01]  /*13640*/  LDGSTS.E [R201+0x2c00], desc[UR26][R236.64], !P3 ;  /* 0x02c00000ecc97fae */ /* 0x000fe2000d9a101a */
[----:B-1----:R-:W-:-:S03]  /*13650*/  IADD3 R133, PT, PT, R251, -0xe7, RZ ;  /* 0xffffff19fb857810 */ /* 0x002fc60007ffe0ff */
[----:B------:R3:W-:Y:S01]  /*13660*/  LDGSTS.E [R201+0x2e00], desc[UR26][R58.64], !P3 ;  /* 0x02e000003ac97fae */ /* 0x0007e2000d9a101a */
[----:B------:R-:W-:Y:S01]  /*13670*/  UIADD3 UR25, UPT, UPT, UR25, -0xf2, URZ ;  /* 0xffffff0e19197890 */ /* 0x000fe2000fffe0ff */
[----:B------:R-:W1:Y:S01]  /*13680*/  LDC R251, c[0x0][0x3a0] ;  /* 0x0000e800fffb7b82 */ /* 0x000e620000000800 */
[----:B------:R-:W-:Y:S01]  /*13690*/  ISETP.GE.U32.AND P4, PT, R133, 0x7ffffefa, PT ;  /* 0x7ffffefa8500780c */ /* 0x000fe20003f86070 */
[----:B------:R-:W2:Y:S04]  /*136a0*/  LDL.LU.64 R242, [R1+0x88] ;  /* 0x0000880001f27983 */ /* 0x000ea80000300a00 */
[----:B------:R-:W2:Y:S02]  /*136b0*/  LDL.LU.64 R244, [R1+0x80] ;  /* 0x0000800001f47983 */ /* 0x000ea40000300a00 */
[----:B------:R-:W1:Y:S01]  /*136c0*/  LDC R133, c[0x0][0x3a0] ;  /* 0x0000e800ff857b82 */ /* 0x000e620000000800 */
[----:B---3--:R-:W-:Y:S01]  /*136d0*/  VIADD R58, R248, 0xffffff18 ;  /* 0xffffff18f83a7836 */ /* 0x008fe20000000000 */
[----:B------:R-:W3:Y:S04]  /*136e0*/  LDL.LU.64 R246, [R1+0x78] ;  /* 0x0000780001f67983 */ /* 0x000ee80000300a00 */
[----:B------:R-:W-:Y:S01]  /*136f0*/  ISETP.GE.U32.AND P3, PT, R58, 0x7ffffef9, PT ;  /* 0x7ffffef93a00780c */ /* 0x000fe20003f66070 */
[----:B------:R-:W2:Y:S04]  /*13700*/  LDL.LU.64 R240, [R1+0x90] ;  /* 0x0000900001f07983 */ /* 0x000ea80000300a00 */
[----:B------:R-:W2:Y:S04]  /*13710*/  LDL.LU.64 R238, [R1+0xb8] ;  /* 0x0000b80001ee7983 */ /* 0x000ea80000300a00 */
[----:B------:R-:W2:Y:S04]  /*13720*/  LDL.LU.64 R236, [R1+0xc0] ;  /* 0x0000c00001ec7983 */ /* 0x000ea80000300a00 */
[----:B------:R4:W-:Y:S04]  /*13730*/  LDGSTS.E [R201+0x3000], desc[UR26][R54.64], !P4 ;  /* 0x0300000036c97fae */ /* 0x0009e8000e1a101a */
[----:B------:R-:W2:Y:S01]  /*13740*/  LDL.LU.64 R248, [R1+0xc8] ;  /* 0x0000c80001f87983 */ /* 0x000ea20000300a00 */
[----:B------:R-:W-:-:S02]  /*13750*/  UIADD3 UR24, UPT, UPT, UR24, -0xf1, URZ ;  /* 0xffffff0f18187890 */ /* 0x000fc4000fffe0ff */
[----:B------:R-:W-:Y:S01]  /*13760*/  UIADD3 UR16, UPT, UPT, UR16, -0xf5, URZ ;  /* 0xffffff0b10107890 */ /* 0x000fe2000fffe0ff */
[----:B------:R-:W-:Y:S01]  /*13770*/  LDGSTS.E [R201+0x3200], desc[UR26][R60.64], !P4 ;  /* 0x032000003cc97fae */ /* 0x000fe2000e1a101a */
[----:B------:R-:W-:Y:S02]  /*13780*/  UIADD3 UR19, UPT, UPT, UR19, -0xf4, URZ ;  /* 0xffffff0c13137890 */ /* 0x000fe4000fffe0ff */
[----:B------:R-:W-:Y:S01]  /*13790*/  UIADD3 UR15, UPT, UPT, UR15, -0xf8, URZ ;  /* 0xffffff080f0f7890 */ /* 0x000fe2000fffe0ff */
[----:B------:R-:W2:Y:S01]  /*137a0*/  LDL.LU.64 R58, [R1+0xd0] ;  /* 0x0000d000013a7983 */ /* 0x000ea20000300a00 */
[----:B----4-:R-:W4:Y:S01]  /*137b0*/  LDC R55, c[0x0][0x3a0] ;  /* 0x0000e800ff377b82 */ /* 0x010f220000000800 */
[----:B------:R-:W-:Y:S02]  /*137c0*/  UIADD3 UR18, UPT, UPT, UR18, -0xf3, URZ ;  /* 0xffffff0d12127890 */ /* 0x000fe4000fffe0ff */
[----:B------:R-:W-:Y:S01]  /*137d0*/  LDGSTS.E [R201+0x3400], desc[UR26][R62.64], !P4 ;  /* 0x034000003ec97fae */ /* 0x000fe2000e1a101a */
[----:B------:R-:W-:-:S02]  /*137e0*/  UIADD3 UR14, UPT, UPT, UR14, -0xf7, URZ ;  /* 0xffffff090e0e7890 */ /* 0x000fc4000fffe0ff */
[----:B------:R-:W-:Y:S01]  /*137f0*/  UIADD3 UR17, UPT, UPT, UR17, -0xf6, URZ ;  /* 0xffffff0a11117890 */ /* 0x000fe2000fffe0ff */
[----:B------:R-:W2:Y:S01]  /*13800*/  LDL.LU.64 R60, [R1+0xd8] ;  /* 0x0000d800013c7983 */ /* 0x000ea20000300a00 */
[----:B------:R-:W-:Y:S02]  /*13810*/  UIADD3 UR9, UPT, UPT, UR9, -0xfc, URZ ;  /* 0xffffff0409097890 */ /* 0x000fe4000fffe0ff */
[----:B------:R-:W-:Y:S01]  /*13820*/  UIADD3 UR8, UPT, UPT, UR8, -0xfb, URZ ;  /* 0xffffff0508087890 */ /* 0x000fe2000fffe0ff */
[----:B------:R-:W-:Y:S01]  /*13830*/  LDGSTS.E [R201+0x3600], desc[UR26][R64.64], !P4 ;  /* 0x0360000040c97fae */ /* 0x000fe2000e1a101a */
[----:B------:R-:W-:Y:S02]  /*13840*/  UIADD3 UR7, UPT, UPT, UR7, -0xfe, URZ ;  /* 0xffffff0207077890 */ /* 0x000fe4000fffe0ff */
[----:B------:R-:W-:Y:S01]  /*13850*/  UIADD3 UR6, UPT, UPT, UR6, -0xfd, URZ ;  /* 0xffffff0306067890 */ /* 0x000fe2000fffe0ff */
[----:B------:R-:W2:Y:S01]  /*13860*/  LDL.LU.64 R62, [R1+0xe0] ;  /* 0x0000e000013e7983 */ /* 0x000ea20000300a00 */
[----:B------:R-:W-:-:S03]  /*13870*/  UIADD3 UR5, UPT, UPT, UR5, -0xff, URZ ;  /* 0xffffff0105057890 */ /* 0x000fc6000fffe0ff */
[----:B------:R1:W-:Y:S04]  /*13880*/  LDGSTS.E [R201+0x3800], desc[UR26][R52.64], !P3 ;  /* 0x0380000034c97fae */ /* 0x0003e8000d9a101a */
[----:B------:R-:W2:Y:S04]  /*13890*/  LDL.LU.64 R64, [R1+0xe8] ;  /* 0x0000e80001407983 */ /* 0x000ea80000300a00 */
[----:B------:R-:W-:Y:S04]  /*138a0*/  LDGSTS.E [R201+0x3a00], desc[UR26][R66.64], !P3 ;  /* 0x03a0000042c97fae */ /* 0x000fe8000d9a101a */
[----:B------:R-:W-:Y:S01]  /*138b0*/  LDGSTS.E [R201+0x3c00], desc[UR26][R68.64], !P3 ;  /* 0x03c0000044c97fae */ /* 0x000fe2000d9a101a */
[----:B-1----:R-:W-:Y:S01]  /*138c0*/  VIADD R54, R133, 0xffffff17 ;  /* 0xffffff1785367836 */ /* 0x002fe20000000000 */
[----:B------:R-:W1:Y:S02]  /*138d0*/  LDC R53, c[0x0][0x3a0] ;  /* 0x0000e800ff357b82 */ /* 0x000e640000000800 */
[----:B------:R-:W-:Y:S04]  /*138e0*/  LDGSTS.E [R201+0x3e00], desc[UR26][R70.64], !P3 ;  /* 0x03e0000046c97fae */ /* 0x000fe8000d9a101a */
[----:B------:R-:W2:Y:S04]  /*138f0*/  LDL.LU.64 R66, [R1+0xf0] ;  /* 0x0000f00001427983 */ /* 0x000ea80000300a00 */
[----:B------:R-:W2:Y:S04]  /*13900*/  LDL.LU.64 R68, [R1+0xf8] ;  /* 0x0000f80001447983 */ /* 0x000ea80000300a00 */
[----:B------:R-:W2:Y:S01]  /*13910*/  LDL.LU.64 R70, [R1+0x258] ;  /* 0x0002580001467983 */ /* 0x000ea20000300a00 */
[----:B------:R-:W-:-:S02]  /*13920*/  ISETP.GE.U32.AND P4, PT, R54, 0x7ffffef8, PT ;  /* 0x7ffffef83600780c */ /* 0x000fc40003f86070 */
[----:B----4-:R-:W-:-:S04]  /*13930*/  IADD3 R52, PT, PT, R55, -0xea, RZ ;  /* 0xffffff1637347810 */ /* 0x010fc80007ffe0ff */
[----:B------:R-:W-:-:S07]  /*13940*/  ISETP.GE.U32.AND P3, PT, R52, 0x7ffffef7, PT ;  /* 0x7ffffef73400780c */ /* 0x000fce0003f66070 */
[----:B------:R4:W-:Y:S04]  /*13950*/  LDGSTS.E [R201+0x4000], desc[UR26][R50.64], !P4 ;  /* 0x0400000032c97fae */ /* 0x0009e8000e1a101a */
[----:B------:R-:W-:Y:S04]  /*13960*/  LDGSTS.E [R201+0x4200], desc[UR26][R72.64], !P4 ;  /* 0x0420000048c97fae */ /* 0x000fe8000e1a101a */
[----:B------:R-:W-:Y:S01]  /*13970*/  LDGSTS.E [R201+0x4400], desc[UR26][R74.64], !P4 ;  /* 0x044000004ac97fae */ /* 0x000fe2000e1a101a */
[----:B----4-:R-:W4:Y:S03]  /*13980*/  LDC R50, c[0x0][0x3a0] ;  /* 0x0000e800ff327b82 */ /* 0x010f260000000800 */
[----:B------:R-:W-:Y:S04]  /*13990*/  LDGSTS.E [R201+0x4600], desc[UR26][R76.64], !P4 ;  /* 0x046000004cc97fae */ /* 0x000fe8000e1a101a */
[----:B------:R1:W-:Y:S04]  /*139a0*/  LDGSTS.E [R201+0x4800], desc[UR26][R48.64], !P3 ;  /* 0x0480000030c97fae */ /* 0x0003e8000d9a101a */
[----:B------:R-:W-:Y:S04]  /*139b0*/  LDGSTS.E [R201+0x4a00], desc[UR26][R78.64], !P3 ;  /* 0x04a000004ec97fae */ /* 0x000fe8000d9a101a */
[----:B------:R-:W-:Y:S01]  /*139c0*/  LDGSTS.E [R201+0x4c00], desc[UR26][R80.64], !P3 ;  /* 0x04c0000050c97fae */ /* 0x000fe2000d9a101a */
[----:B-1----:R-:W-:Y:S01]  /*139d0*/  VIADD R48, R53, 0xffffff15 ;  /* 0xffffff1535307836 */ /* 0x002fe20000000000 */
[----:B------:R-:W1:Y:S02]  /*139e0*/  LDC R49, c[0x0][0x3a0] ;  /* 0x0000e800ff317b82 */ /* 0x000e640000000800 */
[----:B------:R-:W-:Y:S02]  /*139f0*/  LDGSTS.E [R201+0x4e00], desc[UR26][R82.64], !P3 ;  /* 0x04e0000052c97fae */ /* 0x000fe4000d9a101a */
[----:B------:R-:W-:Y:S01]  /*13a00*/  ISETP.GE.U32.AND P4, PT, R48, 0x7ffffef6, PT ;  /* 0x7ffffef63000780c */ /* 0x000fe20003f86070 */
[----:B----4-:R-:W-:-:S05]  /*13a10*/  VIADD R48, R50, 0xffffff14 ;  /* 0xffffff1432307836 */ /* 0x010fca0000000000 */
[----:B------:R-:W-:-:S07]  /*13a20*/  ISETP.GE.U32.AND P3, PT, R48, 0x7ffffef5, PT ;  /* 0x7ffffef53000780c */ /* 0x000fce0003f66070 */
[----:B------:R4:W-:Y:S04]  /*13a30*/  LDGSTS.E [R201+0x5000], desc[UR26][R46.64], !P4 ;  /* 0x050000002ec97fae */ /* 0x0009e8000e1a101a */
[----:B------:R-:W-:Y:S04]  /*13a40*/  LDGSTS.E [R201+0x5200], desc[UR26][R84.64], !P4 ;  /* 0x0520000054c97fae */ /* 0x000fe8000e1a101a */
[----:B------:R-:W-:Y:S04]  /*13a50*/  LDGSTS.E [R201+0x5400], desc[UR26][R86.64], !P4 ;  /* 0x0540000056c97fae */ /* 0x000fe8000e1a101a */
[----:B------:R-:W-:Y:S01]  /*13a60*/  LDGSTS.E [R201+0x5600], desc[UR26][R88.64], !P4 ;  /* 0x0560000058c97fae */ /* 0x000fe2000e1a101a */
[----:B----4-:R-:W4:Y:S03]  /*13a70*/  LDC R46, c[0x0][0x3a0] ;  /* 0x0000e800ff2e7b82 */ /* 0x010f260000000800 */
[----:B------:R1:W-:Y:S01]  /*13a80*/  LDGSTS.E [R201+0x5800], desc[UR26][R44.64], !P3 ;  /* 0x058000002cc97fae */ /* 0x0003e2000d9a101a */
[----:B------:R-:W-:-:S02]  /*13a90*/  UISETP.GE.U32.AND UP3, UPT, UR25, 0x7ffffeef, UPT ;  /* 0x7ffffeef1900788c */ /* 0x000fc4000bf66070 */
[----:B------:R-:W-:Y:S01]  /*13aa0*/  UISETP.GE.U32.AND UP4, UPT, UR24, 0x7ffffef0, UPT ;  /* 0x7ffffef01800788c */ /* 0x000fe2000bf86070 */
[----:B------:R-:W-:Y:S01]  /*13ab0*/  LDGSTS.E [R201+0x5a00], desc[UR26][R90.64], !P3 ;  /* 0x05a000005ac97fae */ /* 0x000fe2000d9a101a */
[----:B------:R-:W4:Y:S01]  /*13ac0*/  LDC R47, c[0x0][0x3a0] ;  /* 0x0000e800ff2f7b82 */ /* 0x000f220000000800 */
[----:B------:R-:W-:Y:S01]  /*13ad0*/  UISETP.GE.U32.AND UP2, UPT, UR16, 0x7ffffeec, UPT ;  /* 0x7ffffeec1000788c */ /* 0x000fe2000bf46070 */
[----:B-1----:R-:W-:Y:S01]  /*13ae0*/  IADD3 R44, PT, PT, R49, -0xed, RZ ;  /* 0xffffff13312c7810 */ /* 0x002fe20007ffe0ff */
[----:B------:R-:W-:Y:S01]  /*13af0*/  UISETP.GE.U32.AND UP5, UPT, UR19, 0x7ffffeed, UPT ;  /* 0x7ffffeed1300788c */ /* 0x000fe2000bfa6070 */
[----:B------:R-:W-:Y:S01]  /*13b00*/  LDGSTS.E [R201+0x5c00], desc[UR26][R92.64], !P3 ;  /* 0x05c000005cc97fae */ /* 0x000fe2000d9a101a */
[----:B------:R-:W-:Y:S01]  /*13b10*/  UISETP.GE.U32.AND UP6, UPT, UR18, 0x7ffffeee, UPT ;  /* 0x7ffffeee1200788c */ /* 0x000fe2000bfc6070 */
[----:B------:R-:W-:Y:S01]  /*13b20*/  ISETP.GE.U32.AND P4, PT, R44, 0x7ffffef4, PT ;  /* 0x7ffffef42c00780c */ /* 0x000fe20003f86070 */
[----:B------:R-:W-:Y:S01]  /*13b30*/  USEL UR16, URZ, 0x4, UP3 ;  /* 0x00000004ff107887 */ /* 0x000fe20009800000 */
[----:B------:R-:W1:Y:S01]  /*13b40*/  LDC R44, c[0x0][0x3a0] ;  /* 0x0000e800ff2c7b82 */ /* 0x000e620000000800 */
[----:B------:R-:W-:Y:S01]  /*13b50*/  UISETP.GE.U32.AND UP3, UPT, UR15, 0x7ffffee9, UPT ;  /* 0x7ffffee90f00788c */ /* 0x000fe2000bf66070 */
[----:B------:R-:W-:Y:S01]  /*13b60*/  LDGSTS.E [R201+0x5e00], desc[UR26][R94.64], !P3 ;  /* 0x05e000005ec97fae */ /* 0x000fe2000d9a101a */
[----:B------:R-:W-:-:S02]  /*13b70*/  USEL UR15, URZ, 0x7fff8, UP4 ;  /* 0x0007fff8ff0f7887 */ /* 0x000fc4000a000000 */
[----:B------:R-:W-:Y:S02]  /*13b80*/  UISETP.GE.U32.AND UP4, UPT, UR14, 0x7ffffeea, UPT ;  /* 0x7ffffeea0e00788c */ /* 0x000fe4000bf86070 */
[----:B------:R-:W-:Y:S01]  /*13b90*/  UISETP.GE.U32.AND UP1, UPT, UR17, 0x7ffffeeb, UPT ;  /* 0x7ffffeeb1100788c */ /* 0x000fe2000bf26070 */
[----:B------:R-:W1:Y:S01]  /*13ba0*/  LDC R45, c[0x0][0x3a0] ;  /* 0x0000e800ff2d7b82 */ /* 0x000e620000000800 */
[----:B------:R-:W-:Y:S02]  /*13bb0*/  USEL UR14, URZ, 0x1, UP5 ;  /* 0x00000001ff0e7887 */ /* 0x000fe4000a800000 */
[----:B------:R-:W-:Y:S01]  /*13bc0*/  UISETP.GE.U32.AND UP5, UPT, UR9, 0x7ffffee5, UPT ;  /* 0x7ffffee50900788c */ /* 0x000fe2000bfa6070 */
[----:B------:R4:W-:Y:S01]  /*13bd0*/  LDGSTS.E [R201+0x6000], desc[UR26][R42.64], !P4 ;  /* 0x060000002ac97fae */ /* 0x0009e2000e1a101a */
[----:B------:R-:W-:Y:S02]  /*13be0*/  USEL UR9, URZ, 0x1fffe, UP6 ;  /* 0x0001fffeff097887 */ /* 0x000fe4000b000000 */
[----:B------:R-:W-:Y:S01]  /*13bf0*/  UISETP.GE.U32.AND UP6, UPT, UR8, 0x7ffffee6, UPT ;  /* 0x7ffffee60800788c */ /* 0x000fe2000bfc6070 */
[----:B------:R-:W-:Y:S01]  /*13c00*/  LDGSTS.E [R201+0x6200], desc[UR26][R96.64], !P4 ;  /* 0x0620000060c97fae */ /* 0x000fe2000e1a101a */
[----:B------:R-:W-:-:S02]  /*13c10*/  USEL UR8, URZ, 0x4, UP1 ;  /* 0x00000004ff087887 */ /* 0x000fc40008800000 */
[----:B------:R-:W-:Y:S01]  /*13c20*/  UISETP.GE.U32.AND UP1, UPT, UR7, 0x7ffffee3, UPT ;  /* 0x7ffffee30700788c */ /* 0x000fe2000bf26070 */
[----:B------:R-:W-:Y:S01]  /*13c30*/  LDGSTS.E [R201+0x6400], desc[UR26][R98.64], !P4 ;  /* 0x0640000062c97fae */ /* 0x000fe2000e1a101a */
[----:B------:R-:W-:Y:S02]  /*13c40*/  USEL UR7, URZ, 0x7fff8, UP2 ;  /* 0x0007fff8ff077887 */ /* 0x000fe40009000000 */
[----:B------:R-:W-:Y:S01]  /*13c50*/  UIADD3 UR28, UPT, UPT, UR28, -0x100, URZ ;  /* 0xffffff001c1c7890 */ /* 0x000fe2000fffe0ff */
[----:B----4-:R-:W-:Y:S01]  /*13c60*/  VIADD R43, R46, 0xffffff12 ;  /* 0xffffff122e2b7836 */ /* 0x010fe20000000000 */
[----:B------:R-:W-:Y:S01]  /*13c70*/  UISETP.GE.U32.AND UP2, UPT, UR6, 0x7ffffee4, UPT ;  /* 0x7ffffee40600788c */ /* 0x000fe2000bf46070 */
[----:B------:R-:W-:Y:S01]  /*13c80*/  VIADD R42, R47, 0xffffff06 ;  /* 0xffffff062f2a7836 */ /* 0x000fe20000000000 */
[----:B------:R-:W-:Y:S01]  /*13c90*/  USEL UR6, URZ, 0x1, UP3 ;  /* 0x00000001ff067887 */ /* 0x000fe20009800000 */
[----:B------:R-:W-:Y:S01]  /*13ca0*/  LDGSTS.E [R201+0x6600], desc[UR26][R100.64], !P4 ;  /* 0x0660000064c97fae */ /* 0x000fe2000e1a101a */
[----:B------:R-:W-:-:S02]  /*13cb0*/  UISETP.GE.U32.AND UP3, UPT, UR5, 0x7ffffee2, UPT ;  /* 0x7ffffee20500788c */ /* 0x000fc4000bf66070 */
[----:B------:R-:W-:Y:S02]  /*13cc0*/  USEL UR5, URZ, 0x1fffe, UP4 ;  /* 0x0001fffeff057887 */ /* 0x000fe4000a000000 */
[----:B------:R-:W-:Y:S02]  /*13cd0*/  UISETP.GE.U32.AND UP4, UPT, UR28, 0x7ffffee1, UPT ;  /* 0x7ffffee11c00788c */ /* 0x000fe4000bf86070 */
[----:B------:R-:W-:Y:S02]  /*13ce0*/  USEL UR29, URZ, 0x1fffe, UP3 ;  /* 0x0001fffeff1d7887 */ /* 0x000fe40009800000 */
[----:B------:R-:W-:Y:S01]  /*13cf0*/  USEL UR25, URZ, 0x1, UP4 ;  /* 0x00000001ff197887 */ /* 0x000fe2000a000000 */
[----:B------:R-:W-:Y:S01]  /*13d00*/  ISETP.GE.U32.AND P3, PT, R43, 0x7ffffef3, PT ;  /* 0x7ffffef32b00780c */ /* 0x000fe20003f66070 */
[----:B------:R-:W-:Y:S01]  /*13d10*/  USEL UR17, URZ, 0x1, UP5 ;  /* 0x00000001ff117887 */ /* 0x000fe2000a800000 */
[----:B-1----:R-:W-:Y:S01]  /*13d20*/  IADD3 R43, PT, PT, R44, -0xf9, RZ ;  /* 0xffffff072c2b7810 */ /* 0x002fe20007ffe0ff */
[----:B------:R-:W-:Y:S01]  /*13d30*/  USEL UR18, URZ, 0x1fffe, UP6 ;  /* 0x0001fffeff127887 */ /* 0x000fe2000b000000 */
[----:B------:R-:W-:Y:S01]  /*13d40*/  ISETP.GE.U32.AND P5, PT, R42, 0x7ffffee7, PT ;  /* 0x7ffffee72a00780c */ /* 0x000fe20003fa6070 */
[----:B------:R-:W-:Y:S01]  /*13d50*/  UIADD3 UR5, UPT, UPT, UR6, UR5, URZ ;  /* 0x0000000506057290 */ /* 0x000fe2000fffe0ff */
[----:B------:R-:W1:Y:S01]  /*13d60*/  LDC R44, c[0x0][0x3a0] ;  /* 0x0000e800ff2c7b82 */ /* 0x000e620000000800 */
[----:B------:R-:W-:Y:S01]  /*13d70*/  UIADD3 UR25, UPT, UPT, UR25, UR29, URZ ;  /* 0x0000001d19197290 */ /* 0x000fe2000fffe0ff */
[----:B------:R-:W-:Y:S01]  /*13d80*/  SEL R42, RZ, 0x4, P5 ;  /* 0x00000004ff2a7807 */ /* 0x000fe20002800000 */
[----:B------:R-:W-:-:S02]  /*13d90*/  USEL UR19, URZ, 0x4, UP1 ;  /* 0x00000004ff137887 */ /* 0x000fc40008800000 */
[----:B------:R-:W-:Y:S02]  /*13da0*/  USEL UR24, URZ, 0x7fff8, UP2 ;  /* 0x0007fff8ff187887 */ /* 0x000fe40009000000 */
[----:B------:R-:W-:Y:S01]  /*13db0*/  UIADD3 UR17, UPT, UPT, UR17, UR18, URZ ;  /* 0x0000001211117290 */ /* 0x000fe2000fffe0ff */
[----:B------:R1:W-:Y:S01]  /*13dc0*/  LDGSTS.E [R201+0x6800], desc[UR26][R40.64], !P3 ;  /* 0x0680000028c97fae */ /* 0x0003e2000d9a101a */
[----:B------:R-:W-:Y:S02]  /*13dd0*/  ULOP3.LUT UR5, UR5, 0x3, URZ, 0xc0, !UPT ;  /* 0x0000000305057892 */ /* 0x000fe4000f8ec0ff */
[----:B------:R-:W-:Y:S01]  /*13de0*/  ULOP3.LUT UR25, UR25, 0x3, URZ, 0xc0, !UPT ;  /* 0x0000000319197892 */ /* 0x000fe2000f8ec0ff */
[----:B------:R-:W-:Y:S01]  /*13df0*/  ISETP.GE.U32.AND P5, PT, R43, 0x7ffffee8, PT ;  /* 0x7ffffee82b00780c */ /* 0x000fe20003fa6070 */
[----:B------:R-:W-:Y:S01]  /*13e00*/  UIADD3 UR9, UPT, UPT, UR14, UR9, URZ ;  /* 0x000000090e097290 */ /* 0x000fe2000fffe0ff */
[----:B------:R-:W-:Y:S01]  /*13e10*/  LDGSTS.E [R201+0x6a00], desc[UR26][R102.64], !P3 ;  /* 0x06a0000066c97fae */ /* 0x000fe2000d9a101a */
[----:B------:R-:W-:-:S02]  /*13e20*/  ULOP3.LUT UR17, UR17, 0x3, URZ, 0xc0, !UPT ;  /* 0x0000000311117892 */ /* 0x000fc4000f8ec0ff */
[----:B------:R-:W-:Y:S02]  /*13e30*/  UIADD3 UR5, UPT, UPT, UR5, UR7, UR8 ;  /* 0x0000000705057290 */ /* 0x000fe4000fffe008 */
[----:B------:R-:W-:Y:S01]  /*13e40*/  UIADD3 UR19, UPT, UPT, UR25, UR24, UR19 ;  /* 0x0000001819137290 */ /* 0x000fe2000fffe013 */
[----:B------:R-:W-:Y:S01]  /*13e50*/  SEL R43, RZ, 0x7fff8, P5 ;  /* 0x0007fff8ff2b7807 */ /* 0x000fe20002800000 */
[----:B------:R-:W-:Y:S01]  /*13e60*/  ULOP3.LUT UR9, UR9, 0x3, URZ, 0xc0, !UPT ;  /* 0x0000000309097892 */ /* 0x000fe2000f8ec0ff */
[----:B------:R-:W-:Y:S01]  /*13e70*/  LDGSTS.E [R201+0x6c00], desc[UR26][R104.64], !P3 ;  /* 0x06c0000068c97fae */ /* 0x000fe2000d9a101a */
[----:B------:R-:W-:Y:S02]  /*13e80*/  USHF.L.U32 UR5, UR5, 0x8, URZ ;  /* 0x0000000805057899 */ /* 0x000fe400080006ff */
[----:B------:R-:W-:Y:S01]  /*13e90*/  ULOP3.LUT UR19, UR19, 0xf, URZ, 0xc0, !UPT ;  /* 0x0000000f13137892 */ /* 0x000fe2000f8ec0ff */
[----:B------:R-:W-:Y:S01]  /*13ea0*/  IADD3 R42, PT, PT, R43, UR17, R42 ;  /* 0x000000112b2a7c10 */ /* 0x000fe2000fffe02a */
[----:B------:R-:W-:Y:S01]  /*13eb0*/  UIADD3 UR9, UPT, UPT, UR9, UR15, UR16 ;  /* 0x0000000f09097290 */ /* 0x000fe2000fffe010 */
[----:B------:R-:W-:Y:S01]  /*13ec0*/  VIADD R43, R45, 0xffffff11 ;  /* 0xffffff112d2b7836 */ /* 0x000fe20000000000 */
[----:B------:R-:W-:Y:S01]  /*13ed0*/  ULOP3.LUT UR5, UR5, 0xf00, URZ, 0xe2, !UPT ;  /* 0x00000f0005057892 */ /* 0x000fe2000f8ee2ff */
[----:B-1----:R-:W-:Y:S01]  /*13ee0*/  VIADD R40, R44, 0xffffff10 ;  /* 0xffffff102c287836 */ /* 0x002fe20000000000 */
[----:B------:R-:W-:Y:S01]  /*13ef0*/  LEA R42, R42, UR19, 0x4 ;  /* 0x000000132a2a7c11 */ /* 0x000fe2000f8e20ff */
[----:B------:R-:W-:Y:S01]  /*13f00*/  LDGSTS.E [R201+0x6e00], desc[UR26][R106.64], !P3 ;  /* 0x06e000006ac97fae */ /* 0x000fe2000d9a101a */
[----:B------:R-:W-:Y:S01]  /*13f10*/  ULEA UR5, UR9, UR5, 0xc ;  /* 0x0000000509057291 */ /* 0x000fe2000f8e60ff */
[----:B------:R-:W-:-:S02]  /*13f20*/  ISETP.GE.U32.AND P4, PT, R43, 0x7ffffef2, PT ;  /* 0x7ffffef22b00780c */ /* 0x000fc40003f86070 */
[----:B------:R-:W-:-:S04]  /*13f30*/  LOP3.LUT R42, R42, 0xff, RZ, 0xc0, !PT ;  /* 0x000000ff2a2a7812 */ /* 0x000fc800078ec0ff */
[----:B------:R-:W-:Y:S02]  /*13f40*/  IADD3 R42, PT, PT, R42, UR5, RZ ;  /* 0x000000052a2a7c10 */ /* 0x000fe4000fffe0ff */
[----:B------:R-:W-:Y:S02]  /*13f50*/  ISETP.GE.U32.AND P3, PT, R40, 0x7ffffef1, PT ;  /* 0x7ffffef12800780c */ /* 0x000fe40003f66070 */
[----:B------:R-:W-:-:S03]  /*13f60*/  LOP3.LUT R42, R42, 0xffff, RZ, 0xc0, !PT ;  /* 0x0000ffff2a2a7812 */ /* 0x000fc600078ec0ff */
[----:B------:R1:W-:Y:S01]  /*13f70*/  LDGSTS.E [R201+0x7000], desc[UR26][R38.64], !P4 ;  /* 0x0700000026c97fae */ /* 0x0003e2000e1a101a */
[----:B------:R-:W-:-:S03]  /*13f80*/  SHF.R.U32.HI R40, RZ, 0xf, R42 ;  /* 0x0000000fff287819 */ /* 0x000fc6000001162a */
[----:B------:R-:W-:Y:S04]  /*13f90*/  LDGSTS.E [R201+0x7200], desc[UR26][R108.64], !P4 ;  /* 0x072000006cc97fae */ /* 0x000fe8000e1a101a */
[----:B------:R-:W-:Y:S04]  /*13fa0*/  LDGSTS.E [R201+0x7400], desc[UR26][R110.64], !P4 ;  /* 0x074000006ec97fae */ /* 0x000fe8000e1a101a */
[----:B------:R-:W-:Y:S01]  /*13fb0*/  LDGSTS.E [R201+0x7600], desc[UR26][R112.64], !P4 ;  /* 0x0760000070c97fae */ /* 0x000fe2000e1a101a */
[----:B------:R-:W-:Y:S02]  /*13fc0*/  LOP3.LUT P4, RZ, R40, 0x1, RZ, 0xc0, !PT ;  /* 0x0000000128ff7812 */ /* 0x000fe4000788c0ff */
[--C-:B------:R-:W-:Y:S01]  /*13fd0*/  SHF.R.U32.HI R40, RZ, 0xe, R42.reuse ;  /* 0x0000000eff287819 */ /* 0x100fe2000001162a */
[----:B------:R4:W-:Y:S01]  /*13fe0*/  LDGSTS.E [R201+0x7800], desc[UR26][R36.64], !P3 ;  /* 0x0780000024c97fae */ /* 0x0009e2000d9a101a */
[----:B------:R-:W-:-:S02]  /*13ff0*/  SHF.R.U32.HI R41, RZ, 0xd, R42 ;  /* 0x0000000dff297819 */ /* 0x000fc4000001162a */
[----:B------:R-:W-:Y:S01]  /*14000*/  LOP3.LUT P6, RZ, R40, 0x1, RZ, 0xc0, !PT ;  /* 0x0000000128ff7812 */ /* 0x000fe200078cc0ff */
[----:B------:R-:W-:Y:S01]  /*14010*/  LDGSTS.E [R201+0x7a00], desc[UR26][R114.64], !P3 ;  /* 0x07a0000072c97fae */ /* 0x000fe2000d9a101a */
[----:B-1----:R-:W-:-:S03]  /*14020*/  SHF.R.U32.HI R38, RZ, 0xc, R42 ;  /* 0x0000000cff267819 */ /* 0x002fc6000001162a */
[----:B------:R-:W-:Y:S04]  /*14030*/  LDGSTS.E [R201+0x7c00], desc[UR26][R116.64], !P3 ;  /* 0x07c0000074c97fae */ /* 0x000fe8000d9a101a */
[----:B------:R-:W-:Y:S01]  /*14040*/  LDGSTS.E [R201+0x7e00], desc[UR26][R118.64], !P3 ;  /* 0x07e0000076c97fae */ /* 0x000fe2000d9a101a */
[----:B------:R-:W-:Y:S02]  /*14050*/  LOP3.LUT P3, RZ, R41, 0x1, RZ, 0xc0, !PT ;  /* 0x0000000129ff7812 */ /* 0x000fe4000786c0ff */
[----:B------:R-:W-:Y:S01]  /*14060*/  LOP3.LUT P5, RZ, R38, 0x1, RZ, 0xc0, !PT ;  /* 0x0000000126ff7812 */ /* 0x000fe200078ac0ff */
[----:B------:R1:W-:Y:S01]  /*14070*/  LDGSTS.E [R201+0x8000], desc[UR26][R34.64], P4 ;  /* 0x0800000022c97fae */ /* 0x0003e2000a1a101a */
[----:B----4-:R-:W-:-:S03]  /*14080*/  SHF.R.U32.HI R36, RZ, 0xb, R42 ;  /* 0x0000000bff247819 */ /* 0x010fc6000001162a */
[----:B------:R-:W-:Y:S04]  /*14090*/  LDGSTS.E [R201+0x8200], desc[UR26][R120.64], P4 ;  /* 0x0820000078c97fae */ /* 0x000fe8000a1a101a */
[----:B------:R-:W-:Y:S04]  /*140a0*/  LDGSTS.E [R201+0x8400], desc[UR26][R122.64], P4 ;  /* 0x084000007ac97fae */ /* 0x000fe8000a1a101a */
[----:B------:R-:W-:Y:S01]  /*140b0*/  LDGSTS.E [R201+0x8600], desc[UR26][R124.64], P4 ;  /* 0x086000007cc97fae */ /* 0x000fe2000a1a101a */
[----:B------:R-:W-:Y:S02]  /*140c0*/  LOP3.LUT P4, RZ, R36, 0x1, RZ, 0xc0, !PT ;  /* 0x0000000124ff7812 */ /* 0x000fe4000788c0ff */
[----:B-1----:R-:W-:Y:S01]  /*140d0*/  SHF.R.U32.HI R34, RZ, 0xa, R42 ;  /* 0x0000000aff227819 */ /* 0x002fe2000001162a */
[----:B------:R1:W-:Y:S04]  /*140e0*/  LDGSTS.E [R201+0x8800], desc[UR26][R32.64], P6 ;  /* 0x0880000020c97fae */ /* 0x0003e8000b1a101a */
[----:B------:R-:W-:Y:S04]  /*140f0*/  LDGSTS.E [R201+0x8a00], desc[UR26][R126.64], P6 ;  /* 0x08a000007ec97fae */ /* 0x000fe8000b1a101a */
[----:B------:R-:W-:Y:S04]  /*14100*/  LDGSTS.E [R201+0x8c00], desc[UR26][R128.64], P6 ;  /* 0x08c0000080c97fae */ /* 0x000fe8000b1a101a */
[----:B------:R-:W-:Y:S01]  /*14110*/  LDGSTS.E [R201+0x8e00], desc[UR26][R130.64], P6 ;  /* 0x08e0000082c97fae */ /* 0x000fe2000b1a101a */
[----:B------:R-:W-:-:S02]  /*14120*/  LOP3.LUT P6, RZ, R34, 0x1, RZ, 0xc0, !PT ;  /* 0x0000000122ff7812 */ /* 0x000fc400078cc0ff */
        /* <DEDUP_REMOVED lines=29> */
[----:B------:R-:W-:-:S03]  /*14300*/  LOP3.LUT P3, RZ, R24, 0x1, RZ, 0xc0, !PT ;  /* 0x0000000118ff7812 */ /* 0x000fc6000786c0ff */
[----:B------:R4:W-:Y:S01]  /*14310*/  LDGSTS.E [R201+0xb800], desc[UR26][R20.64], P5 ;  /* 0x0b80000014c97fae */ /* 0x0009e2000a9a101a */
[----:B-1----:R-:W-:-:S03]  /*14320*/  SHF.R.U32.HI R22, RZ, 0x4, R42 ;  /* 0x00000004ff167819 */ /* 0x002fc6000001162a */
[----:B------:R-:W-:Y:S04]  /*14330*/  LDGSTS.E [R201+0xba00], desc[UR26][R172.64], P5 ;  /* 0x0ba00000acc97fae */ /* 0x000fe8000a9a101a */
[----:B------:R-:W-:Y:S04]  /*14340*/  LDGSTS.E [R201+0xbc00], desc[UR26][R174.64], P5 ;  /* 0x0bc00000aec97fae */ /* 0x000fe8000a9a101a */
[----:B------:R-:W-:Y:S04]  /*14350*/  LDGSTS.E [R201+0xbe00], desc[UR26][R176.64], P5 ;  /* 0x0be00000b0c97fae */ /* 0x000fe8000a9a101a */
[----:B------:R1:W-:Y:S01]  /*14360*/  LDGSTS.E [R201+0xc000], desc[UR26][R18.64], P4 ;  /* 0x0c00000012c97fae */ /* 0x0003e2000a1a101a */
[----:B------:R-:W-:-:S03]  /*14370*/  LOP3.LUT P5, RZ, R22, 0x1, RZ, 0xc0, !PT ;  /* 0x0000000116ff7812 */ /* 0x000fc600078ac0ff */
[----:B------:R-:W-:Y:S01]  /*14380*/  LDGSTS.E [R201+0xc200], desc[UR26][R178.64], P4 ;  /* 0x0c200000b2c97fae */ /* 0x000fe2000a1a101a */
[----:B----4-:R-:W-:-:S03]  /*14390*/  SHF.R.U32.HI R20, RZ, 0x3, R42 ;  /* 0x00000003ff147819 */ /* 0x010fc6000001162a */
[----:B------:R-:W-:Y:S04]  /*143a0*/  LDGSTS.E [R201+0xc400], desc[UR26][R180.64], P4 ;  /* 0x0c400000b4c97fae */ /* 0x000fe8000a1a101a */
[----:B------:R-:W-:Y:S04]  /*143b0*/  LDGSTS.E [R201+0xc600], desc[UR26][R182.64], P4 ;  /* 0x0c600000b6c97fae */ /* 0x000fe8000a1a101a */
[----:B------:R-:W-:Y:S01]  /*143c0*/  LDGSTS.E [R201+0xc800], desc[UR26][R16.64], P6 ;  /* 0x0c80000010c97fae */ /* 0x000fe2000b1a101a */
[----:B------:R-:W-:-:S03]  /*143d0*/  LOP3.LUT P4, RZ, R20, 0x1, RZ, 0xc0, !PT ;  /* 0x0000000114ff7812 */ /* 0x000fc6000788c0ff */
[----:B------:R-:W-:Y:S01]  /*143e0*/  LDGSTS.E [R201+0xca00], desc[UR26][R184.64], P6 ;  /* 0x0ca00000b8c97fae */ /* 0x000fe2000b1a101a */
[----:B-1----:R-:W-:-:S03]  /*143f0*/  SHF.R.U32.HI R18, RZ, 0x2, R42 ;  /* 0x00000002ff127819 */ /* 0x002fc6000001162a */
[----:B------:R-:W-:Y:S04]  /*14400*/  LDGSTS.E [R201+0xcc00], desc[UR26][R186.64], P6 ;  /* 0x0cc00000bac97fae */ /* 0x000fe8000b1a101a */
[----:B------:R-:W-:Y:S04]  /*14410*/  LDGSTS.E [R201+0xce00], desc[UR26][R188.64], P6 ;  /* 0x0ce00000bcc97fae */ /* 0x000fe8000b1a101a */
[----:B------:R-:W-:Y:S04]  /*14420*/  LDGSTS.E [R201+0xd000], desc[UR26][R14.64], P3 ;  /* 0x0d0000000ec97fae */ /* 0x000fe800099a101a */
[----:B------:R-:W-:Y:S04]  /*14430*/  LDGSTS.E [R201+0xd200], desc[UR26][R190.64], P3 ;  /* 0x0d200000bec97fae */ /* 0x000fe800099a101a */
[----:B------:R-:W-:Y:S04]  /*14440*/  LDGSTS.E [R201+0xd400], desc[UR26][R192.64], P3 ;  /* 0x0d400000c0c97fae */ /* 0x000fe800099a101a */
[----:B------:R-:W-:Y:S01]  /*14450*/  LDGSTS.E [R201+0xd600], desc[UR26][R194.64], P3 ;  /* 0x0d600000c2c97fae */ /* 0x000fe200099a101a */
[----:B------:R-:W-:-:S02]  /*14460*/  LOP3.LUT P3, RZ, R18, 0x1, RZ, 0xc0, !PT ;  /* 0x0000000112ff7812 */ /* 0x000fc4000786c0ff */
[----:B------:R-:W-:Y:S01]  /*14470*/  SHF.R.U32.HI R42, RZ, 0x1, R42 ;  /* 0x00000001ff2a7819 */ /* 0x000fe2000001162a */
[----:B------:R-:W-:Y:S04]  /*14480*/  LDGSTS.E [R201+0xd800], desc[UR26][R12.64], P5 ;  /* 0x0d8000000cc97fae */ /* 0x000fe8000a9a101a */
[----:B------:R-:W-:Y:S04]  /*14490*/  LDGSTS.E [R201+0xda00], desc[UR26][R196.64], P5 ;  /* 0x0da00000c4c97fae */ /* 0x000fe8000a9a101a */
[----:B------:R-:W-:Y:S04]  /*144a0*/  LDGSTS.E [R201+0xdc00], desc[UR26][R198.64], P5 ;  /* 0x0dc00000c6c97fae */ /* 0x000fe8000a9a101a */
[----:B------:R-:W-:Y:S01]  /*144b0*/  LDGSTS.E [R201+0xde00], desc[UR26][R208.64], P5 ;  /* 0x0de00000d0c97fae */ /* 0x000fe2000a9a101a */
[----:B------:R-:W-:-:S03]  /*144c0*/  LOP3.LUT P5, RZ, R42, 0x1, RZ, 0xc0, !PT ;  /* 0x000000012aff7812 */ /* 0x000fc600078ac0ff */
[----:B------:R1:W-:Y:S04]  /*144d0*/  LDGSTS.E [R201+0xe000], desc[UR26][R10.64], P4 ;  /* 0x0e0000000ac97fae */ /* 0x0003e8000a1a101a */
[----:B------:R-:W-:Y:S04]  /*144e0*/  LDGSTS.E [R201+0xe200], desc[UR26][R210.64], P4 ;  /* 0x0e200000d2c97fae */ /* 0x000fe8000a1a101a */
[----:B------:R-:W-:Y:S04]  /*144f0*/  LDGSTS.E [R201+0xe400], desc[UR26][R212.64], P4 ;  /* 0x0e400000d4c97fae */ /* 0x000fe8000a1a101a */
[----:B------:R-:W-:Y:S04]  /*14500*/  LDGSTS.E [R201+0xe600], desc[UR26][R214.64], P4 ;  /* 0x0e600000d6c97fae */ /* 0x000fe8000a1a101a */
[----:B------:R-:W-:Y:S04]  /*14510*/  LDGSTS.E [R201+0xe800], desc[UR26][R8.64], P3 ;  /* 0x0e80000008c97fae */ /* 0x000fe800099a101a */
[----:B------:R-:W-:Y:S01]  /*14520*/  LDGSTS.E [R201+0xea00], desc[UR26][R216.64], P3 ;  /* 0x0ea00000d8c97fae */ /* 0x000fe200099a101a */
[----:B------:R-:W-:-:S03]  /*14530*/  VIADD R251, R251, 0x1f ;  /* 0x0000001ffbfb7836 */ /* 0x000fc60000000000 */
[----:B------:R-:W-:Y:S04]  /*14540*/  LDGSTS.E [R201+0xec00], desc[UR26][R218.64], P3 ;  /* 0x0ec00000dac97fae */ /* 0x000fe800099a101a */
[----:B------:R-:W-:Y:S01]  /*14550*/  LDGSTS.E [R201+0xee00], desc[UR26][R220.64], P3 ;  /* 0x0ee00000dcc97fae */ /* 0x000fe200099a101a */
[----:B------:R-:W-:Y:S02]  /*14560*/  PLOP3.LUT P3, PT, PT, PT, UP4, 0x80, 0x8 ;  /* 0x000000000008781c */ /* 0x000fe40003f6f048 */
[----:B------:R-:W-:Y:S01]  /*14570*/  ISETP.GT.AND P4, PT, R251, 0xff, PT ;  /* 0x000000fffb00780c */ /* 0x000fe20003f84270 */
[----:B------:R4:W-:Y:S01]  /*14580*/  LDGSTS.E [R201+0xf000], desc[UR26][R6.64], P5 ;  /* 0x0f00000006c97fae */ /* 0x0009e2000a9a101a */
[----:B-1----:R-:W-:-:S03]  /*14590*/  SEL R10, RZ, 0x4, P2 ;  /* 0x00000004ff0a7807 */ /* 0x002fc60001000000 */
[----:B------:R1:W-:Y:S01]  /*145a0*/  LDGSTS.E [R201+0xf200], desc[UR26][R222.64], P5 ;  /* 0x0f200000dec97fae */ /* 0x0003e2000a9a101a */
[----:B------:R-:W-:-:S03]  /*145b0*/  SEL R10, R10, RZ, P4 ;  /* 0x000000ff0a0a7207 */ /* 0x000fc60002000000 */
[----:B------:R1:W-:Y:S01]  /*145c0*/  LDGSTS.E [R201+0xf400], desc[UR26][R224.64], P5 ;  /* 0x0f400000e0c97fae */ /* 0x0003e2000a9a101a */
[----:B------:R-:W-:-:S03]  /*145d0*/  PLOP3.LUT P2, PT, PT, PT, UP4, 0x80, 0x8 ;  /* 0x000000000008781c */ /* 0x000fc60003f4f048 */
[----:B------:R1:W-:Y:S01]  /*145e0*/  LDGSTS.E [R201+0xf600], desc[UR26][R226.64], P5 ;  /* 0x0f600000e2c97fae */ /* 0x0003e2000a9a101a */
[----:B------:R-:W-:Y:S02]  /*145f0*/  PLOP3.LUT P5, PT, PT, PT, UP4, 0x80, 0x8 ;  /* 0x000000000008781c */ /* 0x000fe40003faf048 */
[----:B------:R-:W-:Y:S01]  /*14600*/  PLOP3.LUT P4, PT, PT, PT, UP4, 0x80, 0x8 ;  /* 0x000000000008781c */ /* 0x000fe20003f8f048 */
[----:B------:R1:W-:Y:S01]  /*14610*/  LDGSTS.E [R201+0xf800], desc[UR26][R4.64], !P3 ;  /* 0x0f80000004c97fae */ /* 0x0003e2000d9a101a */
[----:B------:R-:W-:Y:S01]  /*14620*/  ISETP.NE.U32.AND P3, PT, R10, RZ, PT ;  /* 0x000000ff0a00720c */ /* 0x000fe20003f65070 */
[----:B------:R-:W-:-:S08]  /*14630*/  IMAD.SHL.U32 R250, R143, 0x4, RZ ;  /* 0x000000048ffa7824 */ /* 0x000fd000078e00ff */
[----:B--2---:R1:W-:Y:S04]  /*14640*/  LDGSTS.E [R201+0xfa00], desc[UR26][R228.64], !P5 ;  /* 0x0fa00000e4c97fae */ /* 0x0043e8000e9a101a */
[----:B------:R1:W-:Y:S04]  /*14650*/  LDGSTS.E [R201+0xfc00], desc[UR26][R230.64], !P2 ;  /* 0x0fc00000e6c97fae */ /* 0x0003e8000d1a101a */
[----:B------:R1:W-:Y:S04]  /*14660*/  LDGSTS.E [R201+0xfe00], desc[UR26][R232.64], !P4 ;  /* 0x0fe00000e8c97fae */ /* 0x0003e8000e1a101a */
[----:B------:R-:W0:Y:S04]  /*14670*/  LDGDEPBAR ;  /* 0x00000000000079af */ /* 0x000e280000000000 */
[----:B------:R1:W-:Y:S04]  /*14680*/  LDGSTS.E [R200+0x7e000], desc[UR26][R68.64], P3 ;  /* 0x7e00000044c87fae */ /* 0x0003e800099a101a */
[----:B------:R1:W-:Y:S04]  /*14690*/  LDGSTS.E [R200+0x7e400], desc[UR26][R66.64], P3 ;  /* 0x7e40000042c87fae */ /* 0x0003e800099a101a */
[----:B------:R1:W-:Y:S01]  /*146a0*/  LDGSTS.E [R200+0x7e800], desc[UR26][R64.64], P3 ;  /* 0x7e80000040c87fae */ /* 0x0003e200099a101a */
[----:B----4-:R-:W-:-:S03]  /*146b0*/  IADD3 R6, P6, PT, R70, R250, RZ ;  /* 0x000000fa46067210 */ /* 0x010fc60007fde0ff */
[----:B------:R1:W-:Y:S04]  /*146c0*/  LDGSTS.E [R200+0x7ec00], desc[UR26][R62.64], P3 ;  /* 0x7ec000003ec87fae */ /* 0x0003e800099a101a */
[----:B------:R1:W-:Y:S04]  /*146d0*/  LDGSTS.E [R200+0x7f000], desc[UR26][R60.64], P3 ;  /* 0x7f0000003cc87fae */ /* 0x0003e800099a101a */
[----:B------:R1:W-:Y:S04]  /*146e0*/  LDGSTS.E [R200+0x7f400], desc[UR26][R58.64], P3 ;  /* 0x7f4000003ac87fae */ /* 0x0003e800099a101a */
[----:B------:R1:W-:Y:S01]  /*146f0*/  LDGSTS.E [R200+0x7f800], desc[UR26][R248.64], P3 ;  /* 0x7f800000f8c87fae */ /* 0x0003e200099a101a */
[----:B------:R-:W-:-:S03]  /*14700*/  IADD3.X R7, PT, PT, R71, R3, RZ, P6, !PT ;  /* 0x0000000347077210 */ /* 0x000fc600037fe4ff */
[----:B------:R1:W-:Y:S04]  /*14710*/  LDGSTS.E [R200+0x7fc00], desc[UR26][R236.64], P3 ;  /* 0x7fc00000ecc87fae */ /* 0x0003e800099a101a */
[----:B------:R1:W-:Y:S04]  /*14720*/  LDGSTS.E [R141+0x7e200], desc[UR26][R238.64], P3 ;  /* 0x7e200000ee8d7fae */ /* 0x0003e800099a101a */
[----:B------:R1:W-:Y:S04]  /*14730*/  LDGSTS.E [R141+0x7e600], desc[UR26][R240.64], P3 ;  /* 0x7e600000f08d7fae */ /* 0x0003e800099a101a */
[----:B------:R1:W-:Y:S04]  /*14740*/  LDGSTS.E [R141+0x7ea00], desc[UR26][R242.64], P3 ;  /* 0x7ea00000f28d7fae */ /* 0x0003e800099a101a */
[----:B------:R1:W-:Y:S04]  /*14750*/  LDGSTS.E [R141+0x7ee00], desc[UR26][R244.64], P3 ;  /* 0x7ee00000f48d7fae */ /* 0x0003e800099a101a */
[----:B---3--:R1:W-:Y:S04]  /*14760*/  LDGSTS.E [R141+0x7f200], desc[UR26][R246.64], P3 ;  /* 0x7f200000f68d7fae */ /* 0x0083e800099a101a */
[----:B------:R1:W-:Y:S04]  /*14770*/  LDGSTS.E [R141+0x7f600], desc[UR26][R56.64], P3 ;  /* 0x7f600000388d7fae */ /* 0x0003e800099a101a */
[----:B------:R1:W-:Y:S04]  /*14780*/  LDGSTS.E [R141+0x7fa00], desc[UR26][R234.64], P3 ;  /* 0x7fa00000ea8d7fae */ /* 0x0003e800099a101a */
[----:B------:R1:W-:Y:S01]  /*14790*/  LDGSTS.E [R141+0x7fe00], desc[UR26][R6.64], P3 ;  /* 0x7fe00000068d7fae */ /* 0x0003e200099a101a */
[----:B------:R-:W-:Y:S01]  /*147a0*/  ISETP.GE.AND P3, PT, R251, 0x40, PT ;  /* 0x00000040fb00780c */ /* 0x000fe20003f66270 */
[----:B------:R-:W-:-:S02]  /*147b0*/  UMOV UR6, URZ ;  /* 0x000000ff00067c82 */ /* 0x000fc40008000000 */
[----:B------:R-:W0:Y:S01]  /*147c0*/  LDGDEPBAR ;  /* 0x00000000000079af */ /* 0x000e220000000000 */
[----:B------:R-:W-:-:S09]  /*147d0*/  ISETP.GE.AND P2, PT, R251, 0x20, PT ;  /* 0x00000020fb00780c */ /* 0x000fd20003f46270 */
[----:B-1----:R-:W-:Y:S05]  /*147e0*/  @!P3 BRA `(.L_x_8) ;  /* 0x0000007c00b8b947 */ /* 0x002fea0003800000 */
[----:B------:R-:W2:Y:S01]  /*147f0*/  LDL.LU R59, [R1+0x514] ;  /* 0x00051400013b7983 */ /* 0x000ea20000300800 */
[----:B-----5:R-:W-:Y:S01]  /*14800*/  SHF.R.S32.HI R157, RZ, 0x1f, R207 ;  /* 0x0000001fff9d7819 */ /* 0x020fe200000114cf */
[----:B------:R-:W1:Y:S02]  /*14810*/  LDCU UR5, c[0x0][0x3a8] ;  /* 0x00007500ff0577ac */ /* 0x000e640008000800 */
[----:B------:R-:W3:Y:S01]  /*14820*/  LDL.LU R236, [R1+0x518] ;  /* 0x0005180001ec7983 */ /* 0x000ee20000300800 */
[----:B------:R-:W-:Y:S01]  /*14830*/  LEA R133, P3, R143, UR22, 0x5 ;  /* 0x000000168f857c11 */ /* 0x000fe2000f8628ff */
[----:B------:R-:W4:Y:S02]  /*14840*/  LDCU UR6, c[0x0][0x3a8] ;  /* 0x00007500ff0677ac */ /* 0x000f240008000800 */
[----:B------:R-:W4:Y:S01]  /*14850*/  LDL.LU R237, [R1+0x51c] ;  /* 0x00051c0001ed7983 */ /* 0x000f220000300800 */
[----:B------:R-:W-:Y:S01]  /*14860*/  SHF.R.S32.HI R170, RZ, 0x1f, R142 ;  /* 0x0000001fffaa7819 */ /* 0x000fe2000001148e */
[----:B------:R-:W1:Y:S02]  /*14870*/  LDCU UR8, c[0x0][0x3a8] ;  /* 0x00007500ff0877ac */ /* 0x000e640008000800 */
[----:B------:R-:W4:Y:S01]  /*14880*/  LDL.LU R238, [R1+0x520] ;  /* 0x0005200001ee7983 */ /* 0x000f220000300800 */
[----:B------:R-:W1:Y:S03]  /*14890*/  LDCU UR7, c[0x0][0x3a8] ;  /* 0x00007500ff0777ac */ /* 0x000e660008000800 */
[----:B------:R-:W4:Y:S04]  /*148a0*/  LDL.LU R239, [R1+0x524] ;  /* 0x0005240001ef7983 */ /* 0x000f280000300800 */
        /* <DEDUP_REMOVED lines=11> */
[----:B------:R-:W-:Y:S04]  /*14960*/  STL [R1+0x5f0], R206 ;  /* 0x0005f0ce01007387 */ /* 0x000fe80000100800 */
[----:B------:R-:W-:Y:S04]  /*14970*/  STL [R1+0x5ec], R205 ;  /* 0x0005eccd01007387 */ /* 0x000fe80000100800 */
[----:B------:R-:W-:Y:S04]  /*14980*/  STL [R1+0x5e8], R204 ;  /* 0x0005e8cc01007387 */ /* 0x000fe80000100800 */
[----:B------:R-:W-:Y:S04]  /*14990*/  STL [R1+0x5e4], R203 ;  /* 0x0005e4cb01007387 */ /* 0x000fe80000100800 */
[----:B------:R-:W-:Y:S04]  /*149a0*/  STL [R1+0x5e0], R202 ;  /* 0x0005e0ca01007387 */ /* 0x000fe80000100800 */
[----:B------:R-:W-:Y:S04]  /*149b0*/  STL [R1+0x5dc], R132 ;  /* 0x0005dc8401007387 */ /* 0x000fe80000100800 */
[----:B------:R-:W-:Y:S04]  /*149c0*/  STL [R1+0x5d8], R3 ;  /* 0x0005d80301007387 */ /* 0x000fe80000100800 */
[----:B------:R-:W-:Y:S04]  /*149d0*/  STL [R1+0x5d4], R0 ;  /* 0x0005d40001007387 */ /* 0x000fe80000100800 */
[----:B------:R1:W-:Y:S01]  /*149e0*/  STL [R1+0x5f4], R133 ;  /* 0x0005f48501007387 */ /* 0x0003e20000100800 */
[----:B--2---:R-:W-:-:S02]  /*149f0*/  IADD3 R219, P6, PT, R207, R59, RZ ;  /* 0x0000003bcfdb7210 */ /* 0x004fc40007fde0ff */
[----:B---3--:R-:W-:Y:S02]  /*14a00*/  IADD3 R215, P4, PT, R207, R236, RZ ;  /* 0x000000eccfd77210 */ /* 0x008fe40007f9e0ff */
[-C--:B------:R-:W-:Y:S02]  /*14a10*/  LEA.HI.X.SX32 R221, R59, R157.reuse, 0x1, P6 ;  /* 0x0000009d3bdd7211 */ /* 0x080fe400030f0eff */
[----:B------:R-:W-:Y:S02]  /*14a20*/  LEA.HI.X.SX32 R217, R236, R157, 0x1, P4 ;  /* 0x0000009decd97211 */ /* 0x000fe400020f0eff */
[C---:B----4-:R-:W-:Y:S02]  /*14a30*/  IADD3 R211, P5, PT, R207.reuse, R237, RZ ;  /* 0x000000edcfd37210 */ /* 0x050fe40007fbe0ff */
[----:B------:R-:W-:Y:S02]  /*14a40*/  IADD3 R200, P6, PT, R207, R238, RZ ;  /* 0x000000eecfc87210 */ /* 0x000fe40007fde0ff */
[----:B------:R-:W-:-:S02]  /*14a50*/  LEA.HI.X.SX32 R213, R237, R157, 0x1, P5 ;  /* 0x0000009dedd57211 */ /* 0x000fc400028f0eff */
[----:B------:R-:W-:Y:S02]  /*14a60*/  IADD3 R196, P4, PT, R207, R239, RZ ;  /* 0x000000efcfc47210 */ /* 0x000fe40007f9e0ff */
[-C--:B------:R-:W-:Y:S02]  /*14a70*/  LEA.HI.X.SX32 R209, R238, R157.reuse, 0x1, P6 ;  /* 0x0000009deed17211 */ /* 0x080fe400030f0eff */
[----:B------:R-:W-:Y:S02]  /*14a80*/  LEA.HI.X.SX32 R198, R239, R157, 0x1, P4 ;  /* 0x0000009defc67211 */ /* 0x000fe400020f0eff */
[C---:B------:R-:W-:Y:S02]  /*14a90*/  IADD3 R192, P5, PT, R207.reuse, R240, RZ ;  /* 0x000000f0cfc07210 */ /* 0x040fe40007fbe0ff */
        /* <DEDUP_REMOVED lines=8> */
[C---:B------:R-:W-:Y:S02]  /*14b20*/  IADD3 R172, P4, PT, R207.reuse, R244, RZ ;  /* 0x000000f4cfac7210 */ /* 0x040fe40007f9e0ff */
[-C--:B------:R-:W-:Y:S02]  /*14b30*/  LEA.HI.X.SX32 R178, R250, R157.reuse, 0x1, P6 ;  /* 0x0000009dfab27211 */ /* 0x080fe400030f0eff */
[----:B------:R-:W2:Y:S01]  /*14b40*/  LDL.LU R250, [R1+0x560] ;  /* 0x0005600001fa7983 */ /* 0x000ea20000300800 */
[----:B------:R-:W-:Y:S02]  /*14b50*/  LEA.HI.X.SX32 R174, R244, R157, 0x1, P4 ;  /* 0x0000009df4ae7211 */ /* 0x000fe400020f0eff */
[C---:B------:R-:W-:Y:S02]  /*14b60*/  IADD3 R166, P5, PT, R207.reuse, R245, RZ ;  /* 0x000000f5cfa67210 */ /* 0x040fe40007fbe0ff */
[----:B------:R-:W-:-:S04]  /*14b70*/  IADD3 R160, P4, PT, R207, R251, RZ ;  /* 0x000000fbcfa07210 */ /* 0x000fc80007f9e0ff */
[-C--:B------:R-:W-:Y:S02]  /*14b80*/  LEA.HI.X.SX32 R163, R251, R157.reuse, 0x1, P4 ;  /* 0x0000009dfba37211 */ /* 0x080fe400020f0eff */
[----:B------:R-:W3:Y:S01]  /*14b90*/  LDL.LU R251, [R1+0x564] ;  /* 0x0005640001fb7983 */ /* 0x000ee20000300800 */
[----:B------:R-:W-:Y:S02]  /*14ba0*/  IADD3 R162, P6, PT, R207, R246, RZ ;  /* 0x000000f6cfa27210 */ /* 0x000fe40007fde0ff */
[----:B------:R-:W-:Y:S02]  /*14bb0*/  LEA.HI.X.SX32 R168, R245, R157, 0x1, P5 ;  /* 0x0000009df5a87211 */ /* 0x000fe400028f0eff */
[C---:B------:R-:W-:Y:S02]  /*14bc0*/  IADD3 R156, P5, PT, R207.reuse, R247, RZ ;  /* 0x000000f7cf9c7210 */ /* 0x040fe40007fbe0ff */
[----:B------:R-:W-:Y:S02]  /*14bd0*/  LEA.HI.X.SX32 R164, R246, R157, 0x1, P6 ;  /* 0x0000009df6a47211 */ /* 0x000fe400030f0eff */
[----:B------:R-:W-:-:S02]  /*14be0*/  IADD3 R207, P6, PT, R207, R249, RZ ;  /* 0x000000f9cfcf7210 */ /* 0x000fc40007fde0ff */
[C---:B------:R-:W-:Y:S02]  /*14bf0*/  LEA R134, P4, R136.reuse, UR20, 0x5 ;  /* 0x0000001488867c11 */ /* 0x040fe4000f8828ff */
[-C--:B------:R-:W-:Y:S02]  /*14c00*/  LEA.HI.X.SX32 R161, R247, R157.reuse, 0x1, P5 ;  /* 0x0000009df7a17211 */ /* 0x080fe400028f0eff */
[----:B------:R-:W-:Y:S02]  /*14c10*/  LEA.HI.X R135, R143, UR23, R252, 0x5, P3 ;  /* 0x000000178f877c11 */ /* 0x000fe400098f2cfc */
[----:B------:R-:W-:Y:S02]  /*14c20*/  LEA.HI.X.SX32 R157, R249, R157, 0x1, P6 ;  /* 0x0000009df99d7211 */ /* 0x000fe400030f0eff */
[----:B------:R-:W-:Y:S01]  /*14c30*/  SHF.R.S32.HI R249, RZ, 0x1f, R136 ;  /* 0x0000001ffff97819 */ /* 0x000fe20000011488 */
[----:B------:R-:W-:Y:S03]  /*14c40*/  STL [R1+0x5f8], R134 ;  /* 0x0005f88601007387 */ /* 0x000fe60000100800 */
[----:B------:R-:W-:Y:S01]  /*14c50*/  LEA.HI.X R136, R136, UR21, R249, 0x5, P4 ;  /* 0x0000001588887c11 */ /* 0x000fe2000a0f2cf9 */
[----:B------:R-:W-:Y:S01]  /*14c60*/  STL [R1+0x5fc], R135 ;  /* 0x0005fc8701007387 */ /* 0x000fe20000100800 */
[----:B------:R-:W-:-:S03]  /*14c70*/  IMAD R249, R142, 0x1f, RZ ;  /* 0x0000001f8ef97824 */ /* 0x000fc600078e02ff */
[----:B------:R-:W4:Y:S01]  /*14c80*/  LDL.LU R247, [R1+0x568] ;  /* 0x0005680001f77983 */ /* 0x000f220000300800 */
[----:B------:R-:W-:Y:S02]  /*14c90*/  SHF.R.S32.HI R169, RZ, 0x1f, R137 ;  /* 0x0000001fffa97819 */ /* 0x000fe40000011489 */
[----:B------:R-:W-:Y:S01]  /*14ca0*/  SHF.R.S32.HI R150, RZ, 0x1f, R249 ;  /* 0x0000001fff967819 */ /* 0x000fe200000114f9 */
[----:B------:R-:W-:Y:S01]  /*14cb0*/  STL [R1+0x600], R136 ;  /* 0x0006008801007387 */ /* 0x000fe20000100800 */
[-C--:B------:R-:W-:Y:S02]  /*14cc0*/  IADD3 R158, P4, PT, R137, R249.reuse, RZ ;  /* 0x000000f9899e7210 */ /* 0x080fe40007f9e0ff */
[-C--:B------:R-:W-:Y:S02]  /*14cd0*/  IADD3 R154, P6, PT, R138, R249.reuse, RZ ;  /* 0x000000f98a9a7210 */ /* 0x080fe40007fde0ff */
[-C--:B------:R-:W-:Y:S02]  /*14ce0*/  IADD3 R152, P5, PT, R139, R249.reuse, RZ ;  /* 0x000000f98b987210 */ /* 0x080fe40007fbe0ff */
[----:B------:R-:W-:-:S02]  /*14cf0*/  IADD3 R148, P3, PT, R140, R249, RZ ;  /* 0x000000f98c947210 */ /* 0x000fc40007f7e0ff */
[----:B------:R-:W-:Y:S01]  /*14d00*/  SHF.R.S32.HI R227, RZ, 0x1f, R138 ;  /* 0x0000001fffe37819 */ /* 0x000fe2000001148a */
[----:B------:R-:W4:Y:S01]  /*14d10*/  LDL.LU R249, [R1+0x56c] ;  /* 0x00056c0001f97983 */ /* 0x000f220000300800 */
[----:B------:R-:W-:Y:S02]  /*14d20*/  SHF.R.S32.HI R229, RZ, 0x1f, R139 ;  /* 0x0000001fffe57819 */ /* 0x000fe4000001148b */
[----:B------:R-:W-:Y:S01]  /*14d30*/  SHF.R.S32.HI R231, RZ, 0x1f, R140 ;  /* 0x0000001fffe77819 */ /* 0x000fe2000001148c */
[--C-:B------:R-:W-:Y:S01]  /*14d40*/  IMAD.X R159, R169, 0x1, R150.reuse, P4 ;  /* 0x00000001a99f7824 */ /* 0x100fe200020e0696 */
[----:B------:R-:W-:Y:S01]  /*14d50*/  IADD3.X R153, PT, PT, R229, R150, RZ, P5, !PT ;  /* 0x00000096e5997210 */ /* 0x000fe20002ffe4ff */
[--C-:B------:R-:W-:Y:S02]  /*14d60*/  IMAD.X R155, R227, 0x1, R150.reuse, P6 ;  /* 0x00000001e39b7824 */ /* 0x100fe400030e0696 */
[----:B------:R-:W-:Y:S01]  /*14d70*/  IMAD.X R150, R231, 0x1, R150, P3 ;  /* 0x00000001e7967824 */ /* 0x000fe200018e0696 */
[----:B--2---:R-:W-:-:S02]  /*14d80*/  SHF.R.S32.HI R128, RZ, 0x1f, R250 ;  /* 0x0000001fff807819 */ /* 0x004fc400000114fa */
[-C--:B------:R-:W-:Y:S02]  /*14d90*/  IADD3 R144, P4, PT, R137, R250.reuse, RZ ;  /* 0x000000fa89907210 */ /* 0x080fe40007f9e0ff */
[-C--:B------:R-:W-:Y:S02]  /*14da0*/  IADD3 R131, P6, PT, R138, R250.reuse, RZ ;  /* 0x000000fa8a837210 */ /* 0x080fe40007fde0ff */
[-C--:B------:R-:W-:Y:S02]  /*14db0*/  IADD3 R129, P5, PT, R139, R250.reuse, RZ ;  /* 0x000000fa8b817210 */ /* 0x080fe40007fbe0ff */
[----:B------:R-:W-:Y:S02]  /*14dc0*/  IADD3 R127, P3, PT, R140, R250, RZ ;  /* 0x000000fa8c7f7210 */ /* 0x000fe40007f7e0ff */
[----:B------:R-:W2:Y:S01]  /*14dd0*/  LDL.LU R250, [R1+0x570] ;  /* 0x0005700001fa7983 */ /* 0x000ea20000300800 */
[--C-:B------:R-:W-:Y:S01]  /*14de0*/  IMAD.X R146, R169, 0x1, R128.reuse, P4 ;  /* 0x00000001a9927824 */ /* 0x100fe200020e0680 */
[----:B------:R-:W-:Y:S01]  /*14df0*/  IADD3.X R142, PT, PT, R227, R128, RZ, P6, !PT ;  /* 0x00000080e38e7210 */ /* 0x000fe200037fe4ff */
[--C-:B------:R-:W-:Y:S01]  /*14e00*/  IMAD.X R130, R229, 0x1, R128.reuse, P5 ;  /* 0x00000001e5827824 */ /* 0x100fe200028e0680 */
[----:B---3--:R-:W-:Y:S01]  /*14e10*/  SHF.R.S32.HI R120, RZ, 0x1f, R251 ;  /* 0x0000001fff787819 */ /* 0x008fe200000114fb */
[----:B------:R-:W-:Y:S01]  /*14e20*/  IMAD.X R128, R231, 0x1, R128, P3 ;  /* 0x00000001e7807824 */ /* 0x000fe200018e0680 */
[----:B------:R-:W-:-:S02]  /*14e30*/  IADD3 R125, P4, PT, R137, R251, RZ ;  /* 0x000000fb897d7210 */ /* 0x000fc40007f9e0ff */
[-C--:B------:R-:W-:Y:S02]  /*14e40*/  IADD3 R123, P6, PT, R138, R251.reuse, RZ ;  /* 0x000000fb8a7b7210 */ /* 0x080fe40007fde0ff */
[-C--:B------:R-:W-:Y:S02]  /*14e50*/  IADD3 R121, P5, PT, R139, R251.reuse, RZ ;  /* 0x000000fb8b797210 */ /* 0x080fe40007fbe0ff */
[----:B------:R-:W-:Y:S02]  /*14e60*/  IADD3 R119, P3, PT, R140, R251, RZ ;  /* 0x000000fb8c777210 */ /* 0x000fe40007f7e0ff */
[----:B------:R-:W3:Y:S01]  /*14e70*/  LDL.LU R251, [R1+0x574] ;  /* 0x0005740001fb7983 */ /* 0x000ee20000300800 */
[-C--:B------:R-:W-:Y:S01]  /*14e80*/  IADD3.X R126, PT, PT, R169, R120.reuse, RZ, P4, !PT ;  /* 0x00000078a97e7210 */ /* 0x080fe200027fe4ff */
[--C-:B------:R-:W-:Y:S02]  /*14e90*/  IMAD.X R124, R227, 0x1, R120.reuse, P6 ;  /* 0x00000001e37c7824 */ /* 0x100fe400030e0678 */
[----:B------:R-:W-:Y:S01]  /*14ea0*/  IMAD.X R122, R229, 0x1, R120, P5 ;  /* 0x00000001e57a7824 */ /* 0x000fe200028e0678 */
[----:B------:R-:W-:-:S02]  /*14eb0*/  IADD3.X R120, PT, PT, R231, R120, RZ, P3, !PT ;  /* 0x00000078e7787210 */ /* 0x000fc40001ffe4ff */
[----:B----4-:R-:W-:Y:S02]  /*14ec0*/  SHF.R.S32.HI R112, RZ, 0x1f, R247 ;  /* 0x0000001fff707819 */ /* 0x010fe400000114f7 */
[-C--:B------:R-:W-:Y:S02]  /*14ed0*/  IADD3 R117, P4, PT, R137, R247.reuse, RZ ;  /* 0x000000f789757210 */ /* 0x080fe40007f9e0ff */
[-C--:B------:R-:W-:Y:S02]  /*14ee0*/  IADD3 R113, P5, PT, R139, R247.reuse, RZ ;  /* 0x000000f78b717210 */ /* 0x080fe40007fbe0ff */
[-C--:B------:R-:W-:Y:S02]  /*14ef0*/  IADD3 R115, P6, PT, R138, R247.reuse, RZ ;  /* 0x000000f78a737210 */ /* 0x080fe40007fde0ff */
[----:B------:R-:W-:Y:S02]  /*14f00*/  IADD3 R111, P3, PT, R140, R247, RZ ;  /* 0x000000f78c6f7210 */ /* 0x000fe40007f7e0ff */
[----:B------:R-:W4:Y:S01]  /*14f10*/  LDL.LU R247, [R1+0x578] ;  /* 0x0005780001f77983 */ /* 0x000f220000300800 */
[--C-:B------:R-:W-:Y:S01]  /*14f20*/  IMAD.X R118, R169, 0x1, R112.reuse, P4 ;  /* 0x00000001a9767824 */ /* 0x100fe200020e0670 */
[-C--:B------:R-:W-:Y:S01]  /*14f30*/  IADD3.X R116, PT, PT, R227, R112.reuse, RZ, P6, !PT ;  /* 0x00000070e3747210 */ /* 0x080fe200037fe4ff */
[----:B------:R-:W-:Y:S01]  /*14f40*/  IMAD.X R114, R229, 0x1, R112, P5 ;  /* 0x00000001e5727824 */ /* 0x000fe200028e0670 */
[----:B------:R-:W-:-:S02]  /*14f50*/  IADD3.X R112, PT, PT, R231, R112, RZ, P3, !PT ;  /* 0x00000070e7707210 */ /* 0x000fc40001ffe4ff */
[----:B------:R-:W-:Y:S02]  /*14f60*/  SHF.R.S32.HI R104, RZ, 0x1f, R249 ;  /* 0x0000001fff687819 */ /* 0x000fe400000114f9 */
        /* <DEDUP_REMOVED lines=9> */
[----:B--2---:R-:W-:Y:S02]  /*15000*/  SHF.R.S32.HI R96, RZ, 0x1f, R250 ;  /* 0x0000001fff607819 */ /* 0x004fe400000114fa */
[-C--:B------:R-:W-:Y:S02]  /*15010*/  IADD3 R101, P4, PT, R137, R250.reuse, RZ ;  /* 0x000000fa89657210 */ /* 0x080fe40007f9e0ff */
[-C--:B------:R-:W-:Y:S02]  /*15020*/  IADD3 R99, P6, PT, R138, R250.reuse, RZ ;  /* 0x000000fa8a637210 */ /* 0x080fe40007fde0ff */
[-C--:B------:R-:W-:Y:S02]  /*15030*/  IADD3 R97, P5, PT, R139, R250.reuse, RZ ;  /* 0x000000fa8b617210 */ /* 0x080fe40007fbe0ff */
[----:B------:R-:W-:Y:S02]  /*15040*/  IADD3 R95, P3, PT, R140, R250, RZ ;  /* 0x000000fa8c5f7210 */ /* 0x000fe40007f7e0ff */
[----:B------:R-:W2:Y:S01]  /*15050*/  LDL.LU R250, [R1+0x580] ;  /* 0x0005800001fa7983 */ /* 0x000ea20000300800 */
[--C-:B------:R-:W-:Y:S01]  /*15060*/  IMAD.X R102, R169, 0x1, R96.reuse, P4 ;  /* 0x00000001a9667824 */ /* 0x100fe200020e0660 */
[-C--:B------:R-:W-:Y:S01]  /*15070*/  IADD3.X R100, PT, PT, R227, R96.reuse, RZ, P6, !PT ;  /* 0x00000060e3647210 */ /* 0x080fe200037fe4ff */
[----:B------:R-:W-:Y:S01]  /*15080*/  IMAD.X R98, R229, 0x1, R96, P5 ;  /* 0x00000001e5627824 */ /* 0x000fe200028e0660 */
[----:B------:R-:W-:-:S02]  /*15090*/  IADD3.X R96, PT, PT, R231, R96, RZ, P3, !PT ;  /* 0x00000060e7607210 */ /* 0x000fc40001ffe4ff */
[----:B---3--:R-:W-:Y:S02]  /*150a0*/  SHF.R.S32.HI R88, RZ, 0x1f, R251 ;  /* 0x0000001fff587819 */ /* 0x008fe400000114fb */
[-C--:B------:R-:W-:Y:S02]  /*150b0*/  IADD3 R93, P4, PT, R137, R251.reuse, RZ ;  /* 0x000000fb895d7210 */ /* 0x080fe40007f9e0ff */
[-C--:B------:R-:W-:Y:S02]  /*150c0*/  IADD3 R91, P6, PT, R138, R251.reuse, RZ ;  /* 0x000000fb8a5b7210 */ /* 0x080fe40007fde0ff */
[-C--:B------:R-:W-:Y:S02]  /*150d0*/  IADD3 R89, P5, PT, R139, R251.reuse, RZ ;  /* 0x000000fb8b597210 */ /* 0x080fe40007fbe0ff */
[----:B------:R-:W-:Y:S02]  /*150e0*/  IADD3 R87, P3, PT, R140, R251, RZ ;  /* 0x000000fb8c577210 */ /* 0x000fe40007f7e0ff */
[----:B------:R-:W3:Y:S01]  /*150f0*/  LDL.LU R251, [R1+0x584] ;  /* 0x0005840001fb7983 */ /* 0x000ee20000300800 */
[--C-:B------:R-:W-:Y:S01]  /*15100*/  IMAD.X R94, R169, 0x1, R88.reuse, P4 ;  /* 0x00000001a95e7824 */ /* 0x100fe200020e0658 */
[-C--:B------:R-:W-:Y:S01]  /*15110*/  IADD3.X R92, PT, PT, R227, R88.reuse, RZ, P6, !PT ;  /* 0x00000058e35c7210 */ /* 0x080fe200037fe4ff */
        /* <DEDUP_REMOVED lines=77> */
[----:B------:R-:W3:Y:S04]  /*155f0*/  LDL.LU R251, [R1+0x5a4] ;  /* 0x0005a40001fb7983 */ /* 0x000ee80000300800 */
[----:B------:R-:W3:Y:S04]  /*15600*/  LDL.LU R244, [R1+0x5a8] ;  /* 0x0005a80001f47983 */ /* 0x000ee80000300800 */
[----:B------:R-:W3:Y:S04]  /*15610*/  LDL.LU R236, [R1+0x5ac] ;  /* 0x0005ac0001ec7983 */ /* 0x000ee80000300800 */
[----:B------:R-:W3:Y:S01]  /*15620*/  LDL.LU R149, [R1+0x5b0] ;  /* 0x0005b00001957983 */ /* 0x000ee20000300800 */
[----:B------:R-:W-:-:S02]  /*15630*/  IMAD.X R30, R169, 0x1, R24, P4 ;  /* 0x00000001a91e7824 */ /* 0x000fc400020e0618 */
[----:B------:R-:W-:Y:S01]  /*15640*/  IMAD.X R26, R229, 0x1, R24, P5 ;  /* 0x00000001e51a7824 */ /* 0x000fe200028e0618 */
[----:B----4-:R-:W-:Y:S01]  /*15650*/  SHF.R.S32.HI R4, RZ, 0x1f, R247 ;  /* 0x0000001fff047819 */ /* 0x010fe200000114f7 */
[----:B------:R-:W4:Y:S01]  /*15660*/  LDL.LU R151, [R1+0x5b4] ;  /* 0x0005b40001977983 */ /* 0x000f220000300800 */
[-C--:B------:R-:W-:Y:S02]  /*15670*/  IADD3 R21, P4, PT, R137, R247.reuse, RZ ;  /* 0x000000f789157210 */ /* 0x080fe40007f9e0ff */
[-C--:B------:R-:W-:Y:S01]  /*15680*/  IADD3 R17, P5, PT, R139, R247.reuse, RZ ;  /* 0x000000f78b117210 */ /* 0x080fe20007fbe0ff */
[----:B------:R-:W4:Y:S01]  /*15690*/  LDL.LU R147, [R1+0x5b8] ;  /* 0x0005b80001937983 */ /* 0x000f220000300800 */
[-C--:B------:R-:W-:Y:S01]  /*156a0*/  IADD3.X R28, PT, PT, R227, R24.reuse, RZ, P6, !PT ;  /* 0x00000018e31c7210 */ /* 0x080fe200037fe4ff */
[--C-:B------:R-:W-:Y:S01]  /*156b0*/  IMAD.X R22, R169, 0x1, R4.reuse, P4 ;  /* 0x00000001a9167824 */ /* 0x100fe200020e0604 */
[----:B------:R-:W-:Y:S01]  /*156c0*/  IADD3 R19, P6, PT, R138, R247, RZ ;  /* 0x000000f78a137210 */ /* 0x000fe20007fde0ff */
[----:B------:R-:W-:Y:S01]  /*156d0*/  IMAD.X R18, R229, 0x1, R4, P5 ;  /* 0x00000001e5127824 */ /* 0x000fe200028e0604 */
[----:B------:R-:W-:-:S02]  /*156e0*/  IADD3.X R24, PT, PT, R231, R24, RZ, P3, !PT ;  /* 0x00000018e7187210 */ /* 0x000fc40001ffe4ff */
[----:B------:R-:W-:Y:S02]  /*156f0*/  IADD3 R16, P3, PT, R140, R247, RZ ;  /* 0x000000f78c107210 */ /* 0x000fe40007f7e0ff */
[----:B------:R-:W-:Y:S02]  /*15700*/  IADD3.X R20, PT, PT, R227, R4, RZ, P6, !PT ;  /* 0x00000004e3147210 */ /* 0x000fe400037fe4ff */
[----:B------:R-:W-:Y:S02]  /*15710*/  SHF.R.S32.HI R6, RZ, 0x1f, R249 ;  /* 0x0000001fff067819 */ /* 0x000fe400000114f9 */
[-C--:B------:R-:W-:Y:S02]  /*15720*/  IADD3 R15, P4, PT, R137, R249.reuse, RZ ;  /* 0x000000f9890f7210 */ /* 0x080fe40007f9e0ff */
[-C--:B------:R-:W-:Y:S02]  /*15730*/  IADD3 R13, P5, PT, R139, R249.reuse, RZ ;  /* 0x000000f98b0d7210 */ /* 0x080fe40007fbe0ff */
[----:B------:R-:W-:-:S02]  /*15740*/  IADD3 R14, P6, PT, R138, R249, RZ ;  /* 0x000000f98a0e7210 */ /* 0x000fc40007fde0ff */
[----:B------:R-:W-:Y:S01]  /*15750*/  IADD3.X R223, PT, PT, R231, R4, RZ, P3, !PT ;  /* 0x00000004e7df7210 */ /* 0x000fe20001ffe4ff */
[--C-:B------:R-:W-:Y:S01]  /*15760*/  IMAD.X R225, R169, 0x1, R6.reuse, P4 ;  /* 0x00000001a9e17824 */ /* 0x100fe200020e0606 */
[----:B------:R-:W-:Y:S01]  /*15770*/  IADD3 R12, P3, PT, R140, R249, RZ ;  /* 0x000000f98c0c7210 */ /* 0x000fe20007f7e0ff */
[----:B------:R-:W-:Y:S01]  /*15780*/  IMAD.X R235, R229, 0x1, R6, P5 ;  /* 0x00000001e5eb7824 */ /* 0x000fe200028e0606 */
[-C--:B------:R-:W-:Y:S02]  /*15790*/  IADD3.X R233, PT, PT, R227, R6.reuse, RZ, P6, !PT ;  /* 0x00000006e3e97210 */ /* 0x080fe400037fe4ff */
[----:B------:R-:W-:Y:S02]  /*157a0*/  IADD3.X R237, PT, PT, R231, R6, RZ, P3, !PT ;  /* 0x00000006e7ed7210 */ /* 0x000fe40001ffe4ff */
[----:B--2---:R-:W-:Y:S02]  /*157b0*/  SHF.R.S32.HI R4, RZ, 0x1f, R250 ;  /* 0x0000001fff047819 */ /* 0x004fe400000114fa */
[----:B------:R-:W-:-:S02]  /*157c0*/  IADD3 R11, P4, PT, R137, R250, RZ ;  /* 0x000000fa890b7210 */ /* 0x000fc40007f9e0ff */
[-C--:B------:R-:W-:Y:S02]  /*157d0*/  IADD3 R9, P5, PT, R139, R250.reuse, RZ ;  /* 0x000000fa8b097210 */ /* 0x080fe40007fbe0ff */
[-C--:B------:R-:W-:Y:S02]  /*157e0*/  IADD3 R10, P6, PT, R138, R250.reuse, RZ ;  /* 0x000000fa8a0a7210 */ /* 0x080fe40007fde0ff */
[----:B------:R-:W-:Y:S01]  /*157f0*/  IADD3 R8, P3, PT, R140, R250, RZ ;  /* 0x000000fa8c087210 */ /* 0x000fe20007f7e0ff */
[--C-:B------:R-:W-:Y:S01]  /*15800*/  IMAD.X R239, R169, 0x1, R4.reuse, P4 ;  /* 0x00000001a9ef7824 */ /* 0x100fe200020e0604 */
[-C--:B------:R-:W-:Y:S01]  /*15810*/  IADD3.X R241, PT, PT, R227, R4.reuse, RZ, P6, !PT ;  /* 0x00000004e3f17210 */ /* 0x080fe200037fe4ff */
[----:B------:R-:W-:Y:S01]  /*15820*/  IMAD.X R243, R229, 0x1, R4, P5 ;  /* 0x00000001e5f37824 */ /* 0x000fe200028e0604 */
[----:B------:R-:W-:Y:S02]  /*15830*/  IADD3.X R245, PT, PT, R231, R4, RZ, P3, !PT ;  /* 0x00000004e7f57210 */ /* 0x000fe40001ffe4ff */
[----:B---3--:R-:W-:-:S02]  /*15840*/  SHF.R.S32.HI R208, RZ, 0x1f, R251 ;  /* 0x0000001fffd07819 */ /* 0x008fc400000114fb */
[-C--:B------:R-:W-:Y:S02]  /*15850*/  IADD3 R7, P4, PT, R137, R251.reuse, RZ ;  /* 0x000000fb89077210 */ /* 0x080fe40007f9e0ff */
[-C--:B------:R-:W-:Y:S02]  /*15860*/  IADD3 R5, P5, PT, R139, R251.reuse, RZ ;  /* 0x000000fb8b057210 */ /* 0x080fe40007fbe0ff */
[-C--:B------:R-:W-:Y:S02]  /*15870*/  IADD3 R6, P6, PT, R138, R251.reuse, RZ ;  /* 0x000000fb8a067210 */ /* 0x080fe40007fde0ff */
[----:B------:R-:W-:Y:S01]  /*15880*/  IADD3 R252, P3, PT, R140, R251, RZ ;  /* 0x000000fb8cfc7210 */ /* 0x000fe20007f7e0ff */
[--C-:B------:R-:W-:Y:S01]  /*15890*/  IMAD.X R247, R169, 0x1, R208.reuse, P4 ;  /* 0x00000001a9f77824 */ /* 0x100fe200020e06d0 */
[----:B------:R-:W-:Y:S01]  /*158a0*/  IADD3.X R249, PT, PT, R227, R208, RZ, P6, !PT ;  /* 0x000000d0e3f97210 */ /* 0x000fe200037fe4ff */
[----:B------:R-:W-:Y:S01]  /*158b0*/  IMAD.X R251, R229, 0x1, R208, P5 ;  /* 0x00000001e5fb7824 */ /* 0x000fe200028e06d0 */
[----:B------:R-:W-:-:S02]  /*158c0*/  SHF.R.S32.HI R4, RZ, 0x1f, R244 ;  /* 0x0000001fff047819 */ /* 0x000fc400000114f4 */
[-C--:B------:R-:W-:Y:S02]  /*158d0*/  IADD3 R250, P4, PT, R137, R244.reuse, RZ ;  /* 0x000000f489fa7210 */ /* 0x080fe40007f9e0ff */
[-C--:B------:R-:W-:Y:S02]  /*158e0*/  IADD3 R248, P6, PT, R138, R244.reuse, RZ ;  /* 0x000000f48af87210 */ /* 0x080fe40007fde0ff */
[----:B------:R-:W-:Y:S02]  /*158f0*/  IADD3 R246, P5, PT, R139, R244, RZ ;  /* 0x000000f48bf67210 */ /* 0x000fe40007fbe0ff */
[----:B------:R-:W-:Y:S02]  /*15900*/  IADD3.X R2, PT, PT, R231, R208, RZ, P3, !PT ;  /* 0x000000d0e7027210 */ /* 0x000fe40001ffe4ff */
[----:B------:R-:W-:-:S04]  /*15910*/  IADD3 R244, P3, PT, R140, R244, RZ ;  /* 0x000000f48cf47210 */ /* 0x000fc80007f7e0ff */
[----:B-1----:R-:W-:Y:S01]  /*15920*/  IADD3.X R133, PT, PT, R231, R4, RZ, P3, !PT ;  /* 0x00000004e7857210 */ /* 0x002fe20001ffe4ff */
[----:B------:R-:W-:Y:S01]  /*15930*/  IMAD.X R0, R169, 0x1, R4, P4 ;  /* 0x00000001a9007824 */ /* 0x000fe200020e0604 */
[----:B------:R-:W-:Y:S02]  /*15940*/  SHF.R.S32.HI R208, RZ, 0x1f, R236 ;  /* 0x0000001fffd07819 */ /* 0x000fe400000114ec */
[----:B------:R-:W-:Y:S01]  /*15950*/  IADD3 R242, P4, PT, R137, R236, RZ ;  /* 0x000000ec89f27210 */ /* 0x000fe20007f9e0ff */
[----:B------:R1:W-:Y:S04]  /*15960*/  STL [R1+0x2fc], R133 ;  /* 0x0002fc8501007387 */ /* 0x0003e80000100800 */
[----:B------:R-:W2:Y:S01]  /*15970*/  LDL.LU R145, [R1+0x5bc] ;  /* 0x0005bc0001917983 */ /* 0x000ea20000300800 */
[----:B------:R-:W-:Y:S01]  /*15980*/  IADD3.X R3, PT, PT, R227, R4, RZ, P6, !PT ;  /* 0x00000004e3037210 */ /* 0x000fe200037fe4ff */
[----:B------:R-:W-:Y:S01]  /*15990*/  IMAD.X R132, R229, 0x1, R4, P5 ;  /* 0x00000001e5847824 */ /* 0x000fe200028e0604 */
[-C--:B------:R-:W-:Y:S01]  /*159a0*/  IADD3 R240, P6, PT, R138, R236.reuse, RZ ;  /* 0x000000ec8af07210 */ /* 0x080fe20007fde0ff */
[----:B-1----:R-:W-:Y:S01]  /*159b0*/  IMAD.X R133, R169, 0x1, R208, P4 ;  /* 0x00000001a9857824 */ /* 0x002fe200020e06d0 */
[----:B------:R-:W-:-:S04]  /*159c0*/  IADD3 R238, P5, PT, R139, R236, RZ ;  /* 0x000000ec8bee7210 */ /* 0x000fc80007fbe0ff */
[----:B------:R1:W-:Y:S01]  /*159d0*/  STL [R1+0x300], R133 ;  /* 0x0003008501007387 */ /* 0x0003e20000100800 */
[----:B------:R-:W-:Y:S01]  /*159e0*/  IADD3 R236, P3, PT, R140, R236, RZ ;  /* 0x000000ec8cec7210 */ /* 0x000fe20007f7e0ff */
[----:B------:R-:W-:Y:S01]  /*159f0*/  IMAD.X R134, R229, 0x1, R208, P5 ;  /* 0x00000001e5867824 */ /* 0x000fe200028e06d0 */
[----:B------:R-:W-:Y:S02]  /*15a00*/  SHF.R.S32.HI R4, RZ, 0x1f, R149 ;  /* 0x0000001fff047819 */ /* 0x000fe40000011495 */
[----:B-1----:R-:W-:Y:S02]  /*15a10*/  IADD3.X R133, PT, PT, R227, R208, RZ, P6, !PT ;  /* 0x000000d0e3857210 */ /* 0x002fe400037fe4ff */
[----:B------:R-:W-:-:S03]  /*15a20*/  IADD3 R234, P4, PT, R137, R149, RZ ;  /* 0x0000009589ea7210 */ /* 0x000fc60007f9e0ff */
[----:B------:R1:W-:Y:S01]  /*15a30*/  STL [R1+0x304], R133 ;  /* 0x0003048501007387 */ /* 0x0003e20000100800 */
[-C--:B------:R-:W-:Y:S02]  /*15a40*/  IADD3 R232, P6, PT, R138, R149.reuse, RZ ;  /* 0x000000958ae87210 */ /* 0x080fe40007fde0ff */
[-C--:B------:R-:W-:Y:S01]  /*15a50*/  IADD3 R230, P5, PT, R139, R149.reuse, RZ ;  /* 0x000000958be67210 */ /* 0x080fe20007fbe0ff */
[----:B------:R3:W-:Y:S01]  /*15a60*/  STL [R1+0x308], R134 ;  /* 0x0003088601007387 */ /* 0x0007e20000100800 */
[----:B-1----:R-:W-:Y:S02]  /*15a70*/  IADD3.X R133, PT, PT, R231, R208, RZ, P3, !PT ;  /* 0x000000d0e7857210 */ /* 0x002fe40001ffe4ff */
[----:B------:R-:W-:Y:S02]  /*15a80*/  IADD3 R228, P3, PT, R140, R149, RZ ;  /* 0x000000958ce47210 */ /* 0x000fe40007f7e0ff */
[----:B------:R-:W2:Y:S04]  /*15a90*/  LDL.LU R149, [R1+0x5c0] ;  /* 0x0005c00001957983 */ /* 0x000ea80000300800 */
[----:B------:R1:W-:Y:S01]  /*15aa0*/  STL [R1+0x30c], R133 ;  /* 0x00030c8501007387 */ /* 0x0003e20000100800 */
[----:B---3--:R-:W-:Y:S01]  /*15ab0*/  IADD3.X R134, PT, PT, R227, R4, RZ, P6, !PT ;  /* 0x00000004e3867210 */ /* 0x008fe200037fe4ff */
[----:B-1----:R-:W-:Y:S01]  /*15ac0*/  IMAD.X R133, R169, 0x1, R4, P4 ;  /* 0x00000001a9857824 */ /* 0x002fe200020e0604 */
[----:B----4-:R-:W-:-:S04]  /*15ad0*/  SHF.R.S32.HI R141, RZ, 0x1f, R151 ;  /* 0x0000001fff8d7819 */ /* 0x010fc80000011497 */
[----:B------:R1:W-:Y:S01]  /*15ae0*/  STL [R1+0x310], R133 ;  /* 0x0003108501007387 */ /* 0x0003e20000100800 */
[----:B------:R-:W-:-:S03]  /*15af0*/  IADD3 R224, P6, PT, R138, R151, RZ ;  /* 0x000000978ae07210 */ /* 0x000fc60007fde0ff */
[----:B------:R3:W-:Y:S01]  /*15b00*/  STL [R1+0x314], R134 ;  /* 0x0003148601007387 */ /* 0x0007e20000100800 */
[----:B-1----:R-:W-:Y:S01]  /*15b10*/  IMAD.X R133, R229, 0x1, R4, P5 ;  /* 0x00000001e5857824 */ /* 0x002fe200028e0604 */
[----:B------:R-:W-:Y:S02]  /*15b20*/  IADD3.X R4, PT, PT, R231, R4, RZ, P3, !PT ;  /* 0x00000004e7047210 */ /* 0x000fe40001ffe4ff */
[-C--:B------:R-:W-:Y:S02]  /*15b30*/  IADD3 R222, P5, PT, R139, R151.reuse, RZ ;  /* 0x000000978bde7210 */ /* 0x080fe40007fbe0ff */
[----:B------:R1:W-:Y:S01]  /*15b40*/  STL [R1+0x318], R133 ;  /* 0x0003188501007387 */ /* 0x0003e20000100800 */
[-C--:B------:R-:W-:Y:S02]  /*15b50*/  IADD3 R220, P3, PT, R140, R151.reuse, RZ ;  /* 0x000000978cdc7210 */ /* 0x080fe40007f7e0ff */
[----:B------:R-:W-:Y:S02]  /*15b60*/  IADD3 R226, P4, PT, R137, R151, RZ ;  /* 0x0000009789e27210 */ /* 0x000fe40007f9e0ff */
[----:B------:R-:W4:Y:S01]  /*15b70*/  LDL.LU R151, [R1+0x5c4] ;  /* 0x0005c40001977983 */ /* 0x000f220000300800 */
[----:B---3--:R-:W-:Y:S01]  /*15b80*/  IMAD.X R134, R229, 0x1, R141, P5 ;  /* 0x00000001e5867824 */ /* 0x008fe200028e068d */
[----:B-1----:R-:W-:-:S02]  /*15b90*/  IADD3.X R133, PT, PT, R227, R141, RZ, P6, !PT ;  /* 0x0000008de3857210 */ /* 0x002fc400037fe4ff */
[----:B------:R1:W-:Y:S04]  /*15ba0*/  STL [R1+0x31c], R4 ;  /* 0x00031c0401007387 */ /* 0x0003e80000100800 */
[----:B------:R3:W-:Y:S01]  /*15bb0*/  STL [R1+0x608], R220 ;  /* 0x000608dc01007387 */ /* 0x0007e20000100800 */
[----:B------:R-:W-:-:S03]  /*15bc0*/  IADD3 R216, P6, PT, R138, R147, RZ ;  /* 0x000000938ad87210 */ /* 0x000fc60007fde0ff */
[----:B------:R3:W-:Y:S01]  /*15bd0*/  STL [R1+0x324], R133 ;  /* 0x0003248501007387 */ /* 0x0007e20000100800 */
[-C--:B------:R-:W-:Y:S02]  /*15be0*/  IADD3 R214, P5, PT, R139, R147.reuse, RZ ;  /* 0x000000938bd67210 */ /* 0x080fe40007fbe0ff */
[----:B-1----:R-:W-:Y:S01]  /*15bf0*/  SHF.R.S32.HI R4, RZ, 0x1f, R147 ;  /* 0x0000001fff047819 */ /* 0x002fe20000011493 */
[----:B------:R1:W-:Y:S01]  /*15c00*/  STL [R1+0x328], R134 ;  /* 0x0003288601007387 */ /* 0x0003e20000100800 */
[----:B---3--:R-:W-:Y:S01]  /*15c10*/  IMAD.X R220, R169, 0x1, R141, P4 ;  /* 0x00000001a9dc7824 */ /* 0x008fe200020e068d */
[----:B------:R-:W-:Y:S02]  /*15c20*/  IADD3 R218, P4, PT, R137, R147, RZ ;  /* 0x0000009389da7210 */ /* 0x000fe40007f9e0ff */
[----:B------:R-:W-:Y:S02]  /*15c30*/  IADD3.X R133, PT, PT, R231, R141, RZ, P3, !PT ;  /* 0x0000008de7857210 */ /* 0x000fe40001ffe4ff */
[----:B------:R-:W-:-:S02]  /*15c40*/  IADD3 R212, P3, PT, R140, R147, RZ ;  /* 0x000000938cd47210 */ /* 0x000fc40007f7e0ff */
[----:B------:R-:W3:Y:S04]  /*15c50*/  LDL.LU R147, [R1+0x5c8] ;  /* 0x0005c80001937983 */ /* 0x000ee80000300800 */
[----:B------:R1:W-:Y:S02]  /*15c60*/  STL [R1+0x32c], R133 ;  /* 0x00032c8501007387 */ /* 0x0003e40000100800 */
[--C-:B-1----:R-:W-:Y:S02]  /*15c70*/  IMAD.X R134, R229, 0x1, R4.reuse, P5 ;  /* 0x00000001e5867824 */ /* 0x102fe400028e0604 */
[----:B------:R1:W-:Y:S01]  /*15c80*/  STL [R1+0x604], R212 ;  /* 0x000604d401007387 */ /* 0x0003e20000100800 */
[----:B------:R-:W-:Y:S01]  /*15c90*/  IADD3.X R133, PT, PT, R227, R4, RZ, P6, !PT ;  /* 0x00000004e3857210 */ /* 0x000fe200037fe4ff */
[----:B-1----:R-:W-:-:S04]  /*15ca0*/  IMAD.X R212, R169, 0x1, R4, P4 ;  /* 0x00000001a9d47824 */ /* 0x002fc800020e0604 */
[----:B------:R1:W-:Y:S04]  /*15cb0*/  STL [R1+0x334], R133 ;  /* 0x0003348501007387 */ /* 0x0003e80000100800 */
[----:B------:R-:W-:Y:S01]  /*15cc0*/  STL [R1+0x338], R134 ;  /* 0x0003388601007387 */ /* 0x000fe20000100800 */
[----:B-1----:R-:W-:-:S05]  /*15cd0*/  IADD3.X R133, PT, PT, R231, R4, RZ, P3, !PT ;  /* 0x00000004e7857210 */ /* 0x002fca0001ffe4ff */
[----:B------:R1:W-:Y:S01]  /*15ce0*/  STL [R1+0x33c], R133 ;  /* 0x00033c8501007387 */ /* 0x0003e20000100800 */
[----:B--2---:R-:W-:Y:S02]  /*15cf0*/  SHF.R.S32.HI R141, RZ, 0x1f, R145 ;  /* 0x0000001fff8d7819 */ /* 0x004fe40000011491 */
[-C--:B------:R-:W-:Y:S02]  /*15d00*/  IADD3 R210, P4, PT, R137, R145.reuse, RZ ;  /* 0x0000009189d27210 */ /* 0x080fe40007f9e0ff */
[----:B------:R-:W-:-:S03]  /*15d10*/  IADD3 R208, P6, PT, R138, R145, RZ ;  /* 0x000000918ad07210 */ /* 0x000fc60007fde0ff */
[--C-:B-1----:R-:W-:Y:S01]  /*15d20*/  IMAD.X R133, R169, 0x1, R141.reuse, P4 ;  /* 0x00000001a9857824 */ /* 0x102fe200020e068d */
[-C--:B------:R-:W-:Y:S02]  /*15d30*/  IADD3 R201, P5, PT, R139, R145.reuse, RZ ;  /* 0x000000918bc97210 */ /* 0x080fe40007fbe0ff */
[----:B------:R-:W-:Y:S02]  /*15d40*/  IADD3 R199, P3, PT, R140, R145, RZ ;  /* 0x000000918cc77210 */ /* 0x000fe40007f7e0ff */
[----:B------:R-:W2:Y:S01]  /*15d50*/  LDL.LU R145, [R1+0x5cc] ;  /* 0x0005cc0001917983 */ /* 0x000ea20000300800 */
[----:B------:R-:W-:-:S03]  /*15d60*/  IMAD.X R134, R229, 0x1, R141, P5 ;  /* 0x00000001e5867824 */ /* 0x000fc600028e068d */
[----:B------:R1:W-:Y:S02]  /*15d70*/  STL [R1+0x340], R133 ;  /* 0x0003408501007387 */ /* 0x0003e40000100800 */
[----:B-1----:R-:W-:-:S05]  /*15d80*/  IADD3.X R133, PT, PT, R227, R141, RZ, P6, !PT ;  /* 0x0000008de3857210 */ /* 0x002fca00037fe4ff */
[----:B------:R1:W-:Y:S04]  /*15d90*/  STL [R1+0x344], R133 ;  /* 0x0003448501007387 */ /* 0x0003e80000100800 */
[----:B------:R1:W-:Y:S01]  /*15da0*/  STL [R1+0x348], R134 ;  /* 0x0003488601007387 */ /* 0x0003e20000100800 */
[----:B------:R-:W-:Y:S02]  /*15db0*/  SHF.R.S32.HI R4, RZ, 0x1f, R149 ;  /* 0x0000001fff047819 */ /* 0x000fe40000011495 */
[----:B-1----:R-:W-:Y:S02]  /*15dc0*/  IADD3.X R133, PT, PT, R231, R141, RZ, P3, !PT ;  /* 0x0000008de7857210 */ /* 0x002fe40001ffe4ff */
[-C--:B------:R-:W-:Y:S02]  /*15dd0*/  IADD3 R197, P4, PT, R137, R149.reuse, RZ ;  /* 0x0000009589c57210 */ /* 0x080fe40007f9e0ff */
[----:B------:R-:W-:-:S02]  /*15de0*/  IADD3 R195, P6, PT, R138, R149, RZ ;  /* 0x000000958ac37210 */ /* 0x000fc40007fde0ff */
[-C--:B------:R-:W-:Y:S02]  /*15df0*/  IADD3 R193, P5, PT, R139, R149.reuse, RZ ;  /* 0x000000958bc17210 */ /* 0x080fe40007fbe0ff */
[----:B------:R-:W-:Y:S02]  /*15e00*/  IADD3 R191, P3, PT, R140, R149, RZ ;  /* 0x000000958cbf7210 */ /* 0x000fe40007f7e0ff */
[----:B------:R-:W2:Y:S01]  /*15e10*/  LDL.LU R149, [R1+0x5d0] ;  /* 0x0005d00001957983 */ /* 0x000ea20000300800 */
[----:B------:R-:W-:-:S03]  /*15e20*/  IMAD.X R134, R169, 0x1, R4, P4 ;  /* 0x00000001a9867824 */ /* 0x000fc600020e0604 */
[----:B------:R1:W-:Y:S04]  /*15e30*/  STL [R1+0x34c], R133 ;  /* 0x00034c8501007387 */ /* 0x0003e80000100800 */
[----:B------:R1:W-:Y:S02]  /*15e40*/  STL [R1+0x350], R134 ;  /* 0x0003508601007387 */ /* 0x0003e40000100800 */
[----:B-1----:R-:W-:Y:S01]  /*15e50*/  IADD3.X R133, PT, PT, R227, R4, RZ, P6, !PT ;  /* 0x00000004e3857210 */ /* 0x002fe200037fe4ff */
[----:B------:R-:W-:-:S04]  /*15e60*/  IMAD.X R134, R229, 0x1, R4, P5 ;  /* 0x00000001e5867824 */ /* 0x000fc800028e0604 */
[----:B------:R1:W-:Y:S04]  /*15e70*/  STL [R1+0x354], R133 ;  /* 0x0003548501007387 */ /* 0x0003e80000100800 */
[----:B------:R1:W-:Y:S01]  /*15e80*/  STL [R1+0x358], R134 ;  /* 0x0003588601007387 */ /* 0x0003e20000100800 */
[----:B----4-:R-:W-:Y:S02]  /*15e90*/  SHF.R.S32.HI R141, RZ, 0x1f, R151 ;  /* 0x0000001fff8d7819 */ /* 0x010fe40000011497 */
[-C--:B------:R-:W-:Y:S02]  /*15ea0*/  IADD3 R189, P4, PT, R137, R151.reuse, RZ ;  /* 0x0000009789bd7210 */ /* 0x080fe40007f9e0ff */
[----:B-1----:R-:W-:Y:S02]  /*15eb0*/  IADD3.X R133, PT, PT, R231, R4, RZ, P3, !PT ;  /* 0x00000004e7857210 */ /* 0x002fe40001ffe4ff */
[-C--:B------:R-:W-:Y:S01]  /*15ec0*/  IADD3 R187, P6, PT, R138, R151.reuse, RZ ;  /* 0x000000978abb7210 */ /* 0x080fe20007fde0ff */
[----:B------:R-:W-:Y:S01]  /*15ed0*/  IMAD.X R134, R169, 0x1, R141, P4 ;  /* 0x00000001a9867824 */ /* 0x000fe200020e068d */
[-C--:B------:R-:W-:Y:S01]  /*15ee0*/  IADD3 R185, P5, PT, R139, R151.reuse, RZ ;  /* 0x000000978bb97210 */ /* 0x080fe20007fbe0ff */
[----:B------:R1:W-:Y:S01]  /*15ef0*/  STL [R1+0x35c], R133 ;  /* 0x00035c8501007387 */ /* 0x0003e20000100800 */
[----:B------:R-:W-:-:S03]  /*15f00*/  IADD3 R183, P3, PT, R140, R151, RZ ;  /* 0x000000978cb77210 */ /* 0x000fc60007f7e0ff */
[----:B------:R4:W-:Y:S01]  /*15f10*/  STL [R1+0x360], R134 ;  /* 0x0003608601007387 */ /* 0x0009e20000100800 */
[----:B-1----:R-:W-:Y:S01]  /*15f20*/  IADD3.X R133, PT, PT, R227, R141, RZ, P6, !PT ;  /* 0x0000008de3857210 */ /* 0x002fe200037fe4ff */
[----:B----4-:R-:W-:-:S04]  /*15f30*/  IMAD.X R134, R229, 0x1, R141, P5 ;  /* 0x00000001e5867824 */ /* 0x010fc800028e068d */
[----:B------:R1:W-:Y:S01]  /*15f40*/  STL [R1+0x364], R133 ;  /* 0x0003648501007387 */ /* 0x0003e20000100800 */
[----:B---3--:R-:W-:Y:S02]  /*15f50*/  SHF.R.S32.HI R4, RZ, 0x1f, R147 ;  /* 0x0000001fff047819 */ /* 0x008fe40000011493 */
[-C--:B------:R-:W-:Y:S02]  /*15f60*/  IADD3 R181, P4, PT, R137, R147.reuse, RZ ;  /* 0x0000009389b57210 */ /* 0x080fe40007f9e0ff */
[----:B------:R-:W-:Y:S02]  /*15f70*/  IADD3 R179, P6, PT, R138, R147, RZ ;  /* 0x000000938ab37210 */ /* 0x000fe40007fde0ff */
[----:B-1----:R-:W-:Y:S02]  /*15f80*/  IADD3.X R133, PT, PT, R231, R141, RZ, P3, !PT ;  /* 0x0000008de7857210 */ /* 0x002fe40001ffe4ff */
[-C--:B------:R-:W-:Y:S02]  /*15f90*/  IADD3 R177, P3, PT, R139, R147.reuse, RZ ;  /* 0x000000938bb17210 */ /* 0x080fe40007f7e0ff */
[----:B------:R-:W-:Y:S01]  /*15fa0*/  IADD3 R175, P5, PT, R140, R147, RZ ;  /* 0x000000938caf7210 */ /* 0x000fe20007fbe0ff */
[----:B------:R1:W-:Y:S01]  /*15fb0*/  STL [R1+0x368], R134 ;  /* 0x0003688601007387 */ /* 0x0003e20000100800 */
[----:B------:R-:W-:-:S02]  /*15fc0*/  IMAD.X R135, R169, 0x1, R4, P4 ;  /* 0x00000001a9877824 */ /* 0x000fc400020e0604 */
[-C--:B------:R-:W-:Y:S01]  /*15fd0*/  IADD3.X R136, PT, PT, R231, R4.reuse, RZ, P5, !PT ;  /* 0x00000004e7887210 */ /* 0x080fe20002ffe4ff */
[----:B------:R3:W-:Y:S01]  /*15fe0*/  STL [R1+0x36c], R133 ;  /* 0x00036c8501007387 */ /* 0x0007e20000100800 */
[----:B-1----:R-:W-:-:S03]  /*15ff0*/  IADD3.X R134, PT, PT, R227, R4, RZ, P6, !PT ;  /* 0x00000004e3867210 */ /* 0x002fc600037fe4ff */
[----:B------:R1:W-:Y:S01]  /*16000*/  STL [R1+0x370], R135 ;  /* 0x0003708701007387 */ /* 0x0003e20000100800 */
[----:B---3--:R-:W-:-:S03]  /*16010*/  IMAD.X R133, R229, 0x1, R4, P3 ;  /* 0x00000001e5857824 */ /* 0x008fc600018e0604 */
[----:B------:R3:W-:Y:S04]  /*16020*/  STL [R1+0x374], R134 ;  /* 0x0003748601007387 */ /* 0x0007e80000100800 */
[----:B------:R4:W-:Y:S01]  /*16030*/  STL [R1+0x378], R133 ;  /* 0x0003788501007387 */ /* 0x0009e20000100800 */
[----:B------:R-:W-:-:S05]  /*16040*/  SHF.L.U64.HI R167, R137, 0x2, R169 ;  /* 0x0000000289a77819 */ /* 0x000fca00000102a9 */
[----:B------:R-:W-:Y:S01]  /*16050*/  STL [R1+0x2e8], R167 ;  /* 0x0002e8a701007387 */ /* 0x000fe20000100800 */
[----:B------:R-:W-:Y:S02]  /*16060*/  SHF.L.U64.HI R198, R196, 0x2, R198 ;  /* 0x00000002c4c67819 */ /* 0x000fe400000102c6 */
[C---:B------:R-:W-:Y:S01]  /*16070*/  SHF.L.U64.HI R194, R192.reuse, 0x2, R194 ;  /* 0x00000002c0c27819 */ /* 0x040fe200000102c2 */
[----:B------:R-:W-:Y:S01]  /*16080*/  IMAD.SHL.U32 R192, R192, 0x4, RZ ;  /* 0x00000004c0c07824 */ /* 0x000fe200078e00ff */
[----:B------:R-:W-:Y:S02]  /*16090*/  SHF.L.U64.HI R186, R184, 0x2, R186 ;  /* 0x00000002b8ba7819 */ /* 0x000fe400000102ba */
[C---:B------:R-:W-:Y:S02]  /*160a0*/  SHF.L.U64.HI R182, R180.reuse, 0x2, R182 ;  /* 0x00000002b4b67819 */ /* 0x040fe400000102b6 */
[----:B------:R-:W-:Y:S02]  /*160b0*/  SHF.L.U32 R180, R180, 0x2, RZ ;  /* 0x00000002b4b47819 */ /* 0x000fe400000006ff */
[----:B------:R-:W-:-:S02]  /*160c0*/  SHF.L.U64.HI R174, R172, 0x2, R174 ;  /* 0x00000002acae7819 */ /* 0x000fc400000102ae */
[C---:B------:R-:W-:Y:S01]  /*160d0*/  SHF.L.U64.HI R168, R166.reuse, 0x2, R168 ;  /* 0x00000002a6a87819 */ /* 0x040fe200000102a8 */
[----:B------:R-:W-:Y:S01]  /*160e0*/  IMAD.SHL.U32 R166, R166, 0x4, RZ ;  /* 0x00000004a6a67824 */ /* 0x000fe200078e00ff */
[C---:B------:R-:W-:Y:S01]  /*160f0*/  SHF.L.U64.HI R155, R154.reuse, 0x2, R155 ;  /* 0x000000029a9b7819 */ /* 0x040fe2000001029b */
[----:B------:R-:W-:Y:S01]  /*16100*/  IMAD.SHL.U32 R154, R154, 0x4, RZ ;  /* 0x000000049a9a7824 */ /* 0x000fe200078e00ff */
[----:B------:R-:W-:Y:S02]  /*16110*/  SHF.L.U64.HI R150, R148, 0x2, R150 ;  /* 0x0000000294967819 */ /* 0x000fe40000010296 */
[C---:B------:R-:W-:Y:S02]  /*16120*/  SHF.L.U64.HI R146, R144.reuse, 0x2, R146 ;  /* 0x0000000290927819 */ /* 0x040fe40000010292 */
[----:B------:R-:W-:Y:S02]  /*16130*/  SHF.L.U32 R144, R144, 0x2, RZ ;  /* 0x0000000290907819 */ /* 0x000fe400000006ff */
[----:B------:R-:W-:-:S02]  /*16140*/  SHF.L.U64.HI R130, R129, 0x2, R130 ;  /* 0x0000000281827819 */ /* 0x000fc40000010282 */
[----:B------:R-:W-:Y:S02]  /*16150*/  SHF.L.U32 R129, R129, 0x2, RZ ;  /* 0x0000000281817819 */ /* 0x000fe400000006ff */
[C---:B------:R-:W-:Y:S01]  /*16160*/  SHF.L.U64.HI R128, R127.reuse, 0x2, R128 ;  /* 0x000000027f807819 */ /* 0x040fe20000010280 */
[----:B------:R-:W-:Y:S01]  /*16170*/  IMAD.SHL.U32 R127, R127, 0x4, RZ ;  /* 0x000000047f7f7824 */ /* 0x000fe200078e00ff */
[C---:B------:R-:W-:Y:S02]  /*16180*/  SHF.L.U64.HI R126, R125.reuse, 0x2, R126 ;  /* 0x000000027d7e7819 */ /* 0x040fe4000001027e */
[----:B------:R-:W-:Y:S02]  /*16190*/  SHF.L.U32 R125, R125, 0x2, RZ ;  /* 0x000000027d7d7819 */ /* 0x000fe400000006ff */
[C---:B------:R-:W-:Y:S01]  /*161a0*/  SHF.L.U64.HI R124, R123.reuse, 0x2, R124 ;  /* 0x000000027b7c7819 */ /* 0x040fe2000001027c */
[----:B------:R-:W-:Y:S01]  /*161b0*/  IMAD.SHL.U32 R123, R123, 0x4, RZ ;  /* 0x000000047b7b7824 */ /* 0x000fe200078e00ff */
[----:B------:R-:W-:-:S02]  /*161c0*/  SHF.L.U64.HI R122, R121, 0x2, R122 ;  /* 0x00000002797a7819 */ /* 0x000fc4000001027a */
[----:B--2---:R-:W-:Y:S02]  /*161d0*/  SHF.R.S32.HI R143, RZ, 0x1f, R145 ;  /* 0x0000001fff8f7819 */ /* 0x004fe40000011491 */
[-C--:B------:R-:W-:Y:S02]  /*161e0*/  IADD3 R173, P3, PT, R137, R145.reuse, RZ ;  /* 0x0000009189ad7210 */ /* 0x080fe40007f7e0ff */
[-C--:B------:R-:W-:Y:S02]  /*161f0*/  IADD3 R4, P5, PT, R139, R145.reuse, RZ ;  /* 0x000000918b047210 */ /* 0x080fe40007fbe0ff */
[-C--:B------:R-:W-:Y:S02]  /*16200*/  IADD3 R171, P4, PT, R138, R145.reuse, RZ ;  /* 0x000000918aab7210 */ /* 0x080fe40007f9e0ff */
[----:B------:R-:W-:Y:S01]  /*16210*/  IADD3 R141, P6, PT, R140, R145, RZ ;  /* 0x000000918c8d7210 */ /* 0x000fe20007fde0ff */
[--C-:B-1----:R-:W-:Y:S01]  /*16220*/  IMAD.X R135, R169, 0x1, R143.reuse, P3 ;  /* 0x00000001a9877824 */ /* 0x102fe200018e068f */
[-C--:B---3--:R-:W-:Y:S01]  /*16230*/  IADD3.X R134, PT, PT, R227, R143.reuse, RZ, P4, !PT ;  /* 0x0000008fe3867210 */ /* 0x088fe200027fe4ff */
[----:B----4-:R-:W-:Y:S01]  /*16240*/  IMAD.X R133, R229, 0x1, R143, P5 ;  /* 0x00000001e5857824 */ /* 0x010fe200028e068f */
[----:B------:R-:W-:-:S02]  /*16250*/  IADD3.X R206, PT, PT, R231, R143, RZ, P6, !PT ;  /* 0x0000008fe7ce7210 */ /* 0x000fc400037fe4ff */
[----:B------:R-:W-:Y:S02]  /*16260*/  SHF.R.S32.HI R151, RZ, 0x1f, R149 ;  /* 0x0000001fff977819 */ /* 0x000fe40000011495 */
[-C--:B------:R-:W-:Y:S02]  /*16270*/  IADD3 R143, P3, PT, R137, R149.reuse, RZ ;  /* 0x00000095898f7210 */ /* 0x080fe40007f7e0ff */
[-C--:B------:R-:W-:Y:S02]  /*16280*/  IADD3 R145, P4, PT, R138, R149.reuse, RZ ;  /* 0x000000958a917210 */ /* 0x080fe40007f9e0ff */
[-C--:B------:R-:W-:Y:S02]  /*16290*/  IADD3 R147, P5, PT, R139, R149.reuse, RZ ;  /* 0x000000958b937210 */ /* 0x080fe40007fbe0ff */
[----:B------:R-:W-:Y:S01]  /*162a0*/  IADD3 R149, P6, PT, R140, R149, RZ ;  /* 0x000000958c957210 */ /* 0x000fe20007fde0ff */
[--C-:B------:R-:W-:Y:S01]  /*162b0*/  IMAD.X R205, R169, 0x1, R151.reuse, P3 ;  /* 0x00000001a9cd7824 */ /* 0x100fe200018e0697 */
[-C--:B------:R-:W-:Y:S01]  /*162c0*/  IADD3.X R204, PT, PT, R227, R151.reuse, RZ, P4, !PT ;  /* 0x00000097e3cc7210 */ /* 0x080fe200027fe4ff */
[----:B------:R-:W-:Y:S01]  /*162d0*/  IMAD.X R203, R229, 0x1, R151, P5 ;  /* 0x00000001e5cb7824 */ /* 0x000fe200028e0697 */
[----:B------:R-:W-:-:S02]  /*162e0*/  IADD3.X R202, PT, PT, R231, R151, RZ, P6, !PT ;  /* 0x00000097e7ca7210 */ /* 0x000fc400037fe4ff */
[----:B------:R-:W-:Y:S02]  /*162f0*/  IADD3 R151, P3, PT, R137, UR5, RZ ;  /* 0x0000000589977c10 */ /* 0x000fe4000ff7e0ff */
[----:B------:R-:W-:-:S05]  /*16300*/  SHF.L.U64.HI R137, R138, 0x2, R227 ;  /* 0x000000028a897819 */ /* 0x000fca00000102e3 */
[----:B------:R1:W-:Y:S01]  /*16310*/  STL [R1+0x2e4], R137 ;  /* 0x0002e48901007387 */ /* 0x0003e20000100800 */
[----:B------:R-:W-:Y:S01]  /*16320*/  IADD3 R165, P4, PT, R138, UR6, RZ ;  /* 0x000000068aa57c10 */ /* 0x000fe2000ff9e0ff */
[----:B------:R-:W-:Y:S02]  /*16330*/  IMAD.MOV.U32 R138, RZ, RZ, R132 ;  /* 0x000000ffff8a7224 */ /* 0x000fe400078e0084 */
[----:B------:R-:W-:Y:S01]  /*16340*/  IMAD.X R132, R169, 0x1, R170, P3 ;  /* 0x00000001a9847824 */ /* 0x000fe200018e06aa */
[----:B-1----:R-:W-:Y:S02]  /*16350*/  SHF.L.U64.HI R137, R139, 0x2, R229 ;  /* 0x000000028b897819 */ /* 0x002fe400000102e5 */
[----:B------:R-:W-:-:S03]  /*16360*/  IADD3 R169, P3, PT, R140, UR8, RZ ;  /* 0x000000088ca97c10 */ /* 0x000fc6000ff7e0ff */
[----:B------:R1:W-:Y:S02]  /*16370*/  STL [R1+0x2e0], R137 ;  /* 0x0002e08901007387 */ /* 0x0003e40000100800 */
[----:B-1----:R-:W-:Y:S02]  /*16380*/  SHF.L.U64.HI R137, R140, 0x2, R231 ;  /* 0x000000028c897819 */ /* 0x002fe400000102e7 */
[C---:B------:R-:W-:Y:S02]  /*16390*/  SHF.L.U64.HI R140, R219.reuse, 0x2, R221 ;  /* 0x00000002db8c7819 */ /* 0x040fe400000102dd */
[----:B------:R-:W-:-:S03]  /*163a0*/  SHF.L.U32 R219, R219, 0x2, RZ ;  /* 0x00000002dbdb7819 */ /* 0x000fc600000006ff */
[----:B------:R1:W-:Y:S04]  /*163b0*/  STL [R1+0x2d8], R140 ;  /* 0x0002d88c01007387 */ /* 0x0003e80000100800 */
[----:B------:R-:W-:Y:S01]  /*163c0*/  STL [R1+0x2d4], R219 ;  /* 0x0002d4db01007387 */ /* 0x000fe20000100800 */
[C---:B-1----:R-:W-:Y:S01]  /*163d0*/  SHF.L.U64.HI R140, R215.reuse, 0x2, R217 ;  /* 0x00000002d78c7819 */ /* 0x042fe200000102d9 */
[----:B------:R-:W-:-:S04]  /*163e0*/  IMAD.SHL.U32 R215, R215, 0x4, RZ ;  /* 0x00000004d7d77824 */ /* 0x000fc800078e00ff */
[----:B------:R1:W-:Y:S04]  /*163f0*/  STL [R1+0x2d0], R140 ;  /* 0x0002d08c01007387 */ /* 0x0003e80000100800 */
[----:B------:R-:W-:Y:S01]  /*16400*/  STL [R1+0x2cc], R215 ;  /* 0x0002ccd701007387 */ /* 0x000fe20000100800 */
[C---:B-1----:R-:W-:Y:S02]  /*16410*/  SHF.L.U64.HI R140, R211.reuse, 0x2, R213 ;  /* 0x00000002d38c7819 */ /* 0x042fe400000102d5 */
[----:B------:R-:W-:-:S03]  /*16420*/  SHF.L.U32 R211, R211, 0x2, RZ ;  /* 0x00000002d3d37819 */ /* 0x000fc600000006ff */
[----:B------:R1:W-:Y:S04]  /*16430*/  STL [R1+0x2c8], R140 ;  /* 0x0002c88c01007387 */ /* 0x0003e80000100800 */
[----:B------:R-:W-:Y:S01]  /*16440*/  STL [R1+0x2c4], R211 ;  /* 0x0002c4d301007387 */ /* 0x000fe20000100800 */
[C---:B-1----:R-:W-:Y:S01]  /*16450*/  SHF.L.U64.HI R140, R200.reuse, 0x2, R209 ;  /* 0x00000002c88c7819 */ /* 0x042fe200000102d1 */
[----:B------:R-:W-:-:S04]  /*16460*/  IMAD.SHL.U32 R200, R200, 0x4, RZ ;  /* 0x00000004c8c87824 */ /* 0x000fc800078e00ff */
[----:B------:R1:W-:Y:S04]  /*16470*/  STL [R1+0x2c0], R140 ;  /* 0x0002c08c01007387 */ /* 0x0003e80000100800 */
[----:B------:R-:W-:Y:S01]  /*16480*/  STL [R1+0x2bc], R200 ;  /* 0x0002bcc801007387 */ /* 0x000fe20000100800 */
[----:B-1----:R-:W-:-:S03]  /*16490*/  SHF.L.U32 R140, R196, 0x2, RZ ;  /* 0x00000002c48c7819 */ /* 0x002fc600000006ff */
[----:B------:R-:W-:Y:S04]  /*164a0*/  STL [R1+0x2b8], R198 ;  /* 0x0002b8c601007387 */ /* 0x000fe80000100800 */
[----:B------:R1:W-:Y:S04]  /*164b0*/  STL [R1+0x2b4], R140 ;  /* 0x0002b48c01007387 */ /* 0x0003e80000100800 */
[----:B------:R-:W-:Y:S01]  /*164c0*/  STL [R1+0x2b0], R194 ;  /* 0x0002b0c201007387 */ /* 0x000fe20000100800 */
[----:B-1----:R-:W-:-:S03]  /*164d0*/  SHF.L.U64.HI R140, R188, 0x2, R190 ;  /* 0x00000002bc8c7819 */ /* 0x002fc600000102be */
[----:B------:R-:W-:Y:S01]  /*164e0*/  STL [R1+0x2ac], R192 ;  /* 0x0002acc001007387 */ /* 0x000fe20000100800 */
[----:B------:R-:W-:-:S03]  /*164f0*/  SHF.L.U32 R188, R188, 0x2, RZ ;  /* 0x00000002bcbc7819 */ /* 0x000fc600000006ff */
[----:B------:R1:W-:Y:S04]  /*16500*/  STL [R1+0x2a8], R140 ;  /* 0x0002a88c01007387 */ /* 0x0003e80000100800 */
[----:B------:R-:W-:Y:S01]  /*16510*/  STL [R1+0x2a4], R188 ;  /* 0x0002a4bc01007387 */ /* 0x000fe20000100800 */
[----:B-1----:R-:W-:-:S03]  /*16520*/  IMAD.SHL.U32 R140, R184, 0x4, RZ ;  /* 0x00000004b88c7824 */ /* 0x002fc600078e00ff */
[----:B------:R-:W-:Y:S04]  /*16530*/  STL [R1+0x2a0], R186 ;  /* 0x0002a0ba01007387 */ /* 0x000fe80000100800 */
[----:B------:R1:W-:Y:S04]  /*16540*/  STL [R1+0x29c], R140 ;  /* 0x00029c8c01007387 */ /* 0x0003e80000100800 */
[----:B------:R-:W-:Y:S01]  /*16550*/  STL [R1+0x298], R182 ;  /* 0x000298b601007387 */ /* 0x000fe20000100800 */
[C---:B-1----:R-:W-:Y:S01]  /*16560*/  SHF.L.U64.HI R140, R176.reuse, 0x2, R178 ;  /* 0x00000002b08c7819 */ /* 0x042fe200000102b2 */
[----:B------:R-:W-:-:S02]  /*16570*/  IMAD.SHL.U32 R176, R176, 0x4, RZ ;  /* 0x00000004b0b07824 */ /* 0x000fc400078e00ff */
[----:B------:R-:W-:Y:S04]  /*16580*/  STL [R1+0x294], R180 ;  /* 0x000294b401007387 */ /* 0x000fe80000100800 */
        /* <DEDUP_REMOVED lines=8> */
[----:B------:R-:W-:Y:S02]  /*16610*/  SHF.L.U32 R164, R162, 0x2, RZ ;  /* 0x00000002a2a47819 */ /* 0x000fe400000006ff */
[C---:B------:R-:W-:Y:S01]  /*16620*/  SHF.L.U64.HI R162, R160.reuse, 0x2, R163 ;  /* 0x00000002a0a27819 */ /* 0x040fe200000102a3 */
[----:B------:R1:W-:Y:S04]  /*16630*/  STL [R1+0x278], R140 ;  /* 0x0002788c01007387 */ /* 0x0003e80000100800 */
[----:B------:R-:W-:Y:S01]  /*16640*/  STL [R1+0x274], R164 ;  /* 0x000274a401007387 */ /* 0x000fe20000100800 */
[----:B-1----:R-:W-:-:S03]  /*16650*/  IMAD.SHL.U32 R140, R160, 0x4, RZ ;  /* 0x00000004a08c7824 */ /* 0x002fc600078e00ff */
[----:B------:R-:W-:Y:S01]  /*16660*/  STL [R1+0x270], R162 ;  /* 0x000270a201007387 */ /* 0x000fe20000100800 */
[----:B------:R-:W-:-:S03]  /*16670*/  SHF.L.U64.HI R160, R156, 0x2, R161 ;  /* 0x000000029ca07819 */ /* 0x000fc600000102a1 */
[----:B------:R1:W-:Y:S04]  /*16680*/  STL [R1+0x26c], R140 ;  /* 0x00026c8c01007387 */ /* 0x0003e80000100800 */
[----:B------:R-:W-:Y:S01]  /*16690*/  STL [R1+0x268], R160 ;  /* 0x000268a001007387 */ /* 0x000fe20000100800 */
[----:B-1----:R-:W-:Y:S02]  /*166a0*/  SHF.L.U32 R140, R156, 0x2, RZ ;  /* 0x000000029c8c7819 */ /* 0x002fe400000006ff */
[----:B------:R-:W-:-:S03]  /*166b0*/  SHF.L.U64.HI R156, R207, 0x2, R157 ;  /* 0x00000002cf9c7819 */ /* 0x000fc6000001029d */
[----:B------:R1:W-:Y:S04]  /*166c0*/  STL [R1+0x264], R140 ;  /* 0x0002648c01007387 */ /* 0x0003e80000100800 */
[----:B------:R2:W-:Y:S01]  /*166d0*/  STL [R1+0x260], R156 ;  /* 0x0002609c01007387 */ /* 0x0005e20000100800 */
[----:B-1----:R-:W-:Y:S01]  /*166e0*/  IMAD.SHL.U32 R140, R207, 0x4, RZ ;  /* 0x00000004cf8c7824 */ /* 0x002fe200078e00ff */
[----:B--2---:R-:W-:-:S04]  /*166f0*/  SHF.L.U64.HI R156, R158, 0x2, R159 ;  /* 0x000000029e9c7819 */ /* 0x004fc8000001029f */
[----:B------:R1:W-:Y:S04]  /*16700*/  STL [R1+0x25c], R140 ;  /* 0x00025c8c01007387 */ /* 0x0003e80000100800 */
[----:B------:R-:W-:Y:S01]  /*16710*/  STL [R1+0x258], R156 ;  /* 0x0002589c01007387 */ /* 0x000fe20000100800 */
[----:B-1----:R-:W-:-:S05]  /*16720*/  SHF.L.U32 R140, R158, 0x2, RZ ;  /* 0x000000029e8c7819 */ /* 0x002fca00000006ff */
        /* <DEDUP_REMOVED lines=14> */
[----:B------:R-:W-:Y:S04]  /*16810*/  STL [R1+0x230], R140 ;  /* 0x0002308c01007387 */ /* 0x000fe80000100800 */
[----:B------:R-:W-:Y:S04]  /*16820*/  STL [R1+0x22c], R131 ;  /* 0x00022c8301007387 */ /* 0x000fe80000100800 */
[----:B------:R-:W-:Y:S01]  /*16830*/  STL [R1+0x228], R130 ;  /* 0x0002288201007387 */ /* 0x000fe20000100800 */
[----:B------:R-:W-:-:S03]  /*16840*/  SHF.L.U32 R121, R121, 0x2, RZ ;  /* 0x0000000279797819 */ /* 0x000fc600000006ff */
[----:B------:R-:W-:Y:S01]  /*16850*/  STL [R1+0x224], R129 ;  /* 0x0002248101007387 */ /* 0x000fe20000100800 */
[----:B------:R-:W-:-:S03]  /*16860*/  SHF.L.U64.HI R120, R119, 0x2, R120 ;  /* 0x0000000277787819 */ /* 0x000fc60000010278 */
[----:B------:R-:W-:Y:S01]  /*16870*/  STL [R1+0x220], R128 ;  /* 0x0002208001007387 */ /* 0x000fe20000100800 */
[----:B------:R-:W-:-:S03]  /*16880*/  IMAD.SHL.U32 R119, R119, 0x4, RZ ;  /* 0x0000000477777824 */ /* 0x000fc600078e00ff */
[----:B------:R-:W-:Y:S01]  /*16890*/  STL [R1+0x21c], R127 ;  /* 0x00021c7f01007387 */ /* 0x000fe20000100800 */
[----:B------:R-:W-:-:S03]  /*168a0*/  SHF.L.U64.HI R118, R117, 0x2, R118 ;  /* 0x0000000275767819 */ /* 0x000fc60000010276 */
        /* <DEDUP_REMOVED lines=197> */
[----:B------:R-:W-:-:S03]  /*17500*/  IADD3 R167, P5, PT, R139, UR7, RZ ;  /* 0x000000078ba77c10 */ /* 0x000fc6000ffbe0ff */
[----:B------:R-:W-:Y:S01]  /*17510*/  STL [R1+0x8c], R27 ;  /* 0x00008c1b01007387 */ /* 0x000fe20000100800 */
[----:B------:R-:W-:-:S03]  /*17520*/  IMAD.SHL.U32 R19, R19, 0x4, RZ ;  /* 0x0000000413137824 */ /* 0x000fc600078e00ff */
[----:B------:R-:W-:Y:S01]  /*17530*/  STL [R1+0x88], R26 ;  /* 0x0000881a01007387 */ /* 0x000fe20000100800 */
[----:B------:R-:W-:-:S03]  /*17540*/  MOV R139, R3 ;  /* 0x00000003008b7202 */ /* 0x000fc60000000f00 */
[----:B------:R-:W-:Y:S01]  /*17550*/  STL [R1+0x84], R25 ;  /* 0x0000841901007387 */ /* 0x000fe20000100800 */
[----:B------:R-:W-:-:S03]  /*17560*/  SHF.L.U64.HI R18, R17, 0x2, R18 ;  /* 0x0000000211127819 */ /* 0x000fc60000010212 */
[----:B------:R-:W-:Y:S01]  /*17570*/  STL [R1+0x80], R24 ;  /* 0x0000801801007387 */ /* 0x000fe20000100800 */
[-C--:B------:R-:W-:Y:S01]  /*17580*/  IADD3.X R3, PT, PT, R227, R170.reuse, RZ, P4, !PT ;  /* 0x000000aae3037210 */ /* 0x080fe200027fe4ff */
[----:B------:R-:W-:Y:S01]  /*17590*/  IMAD.MOV.U32 R227, RZ, RZ, R0 ;  /* 0x000000ffffe37224 */ /* 0x000fe200078e0000 */
[----:B------:R-:W-:Y:S01]  /*175a0*/  SHF.L.U32 R17, R17, 0x2, RZ ;  /* 0x0000000211117819 */ /* 0x000fe200000006ff */
[----:B------:R-:W-:Y:S01]  /*175b0*/  STL [R1+0x7c], R23 ;  /* 0x00007c1701007387 */ /* 0x000fe20000100800 */
[----:B------:R-:W-:-:S03]  /*175c0*/  IADD3.X R0, PT, PT, R229, R170, RZ, P5, !PT ;  /* 0x000000aae5007210 */ /* 0x000fc60002ffe4ff */
[----:B------:R-:W-:Y:S01]  /*175d0*/  STL [R1+0x78], R22 ;  /* 0x0000781601007387 */ /* 0x000fe20000100800 */
[----:B------:R-:W-:-:S03]  /*175e0*/  IMAD.MOV.U32 R229, RZ, RZ, R2 ;  /* 0x000000ffffe57224 */ /* 0x000fc600078e0002 */
[----:B------:R-:W-:Y:S01]  /*175f0*/  STL [R1+0x74], R21 ;  /* 0x0000741501007387 */ /* 0x000fe20000100800 */
[----:B------:R-:W-:Y:S02]  /*17600*/  IADD3.X R2, PT, PT, R231, R170, RZ, P3, !PT ;  /* 0x000000aae7027210 */ /* 0x000fe40001ffe4ff */
[----:B------:R-:W1:Y:S01]  /*17610*/  LDC R231, c[0x0][0x3a0] ;  /* 0x0000e800ffe77b82 */ /* 0x000e620000000800 */
[----:B------:R-:W-:Y:S04]  /*17620*/  STL [R1+0x70], R20 ;  /* 0x0000701401007387 */ /* 0x000fe80000100800 */
[----:B------:R2:W-:Y:S04]  /*17630*/  STL [R1+0x6c], R19 ;  /* 0x00006c1301007387 */ /* 0x0005e80000100800 */
[----:B------:R3:W-:Y:S04]  /*17640*/  STL [R1+0x68], R18 ;  /* 0x0000681201007387 */ /* 0x0007e80000100800 */
[----:B------:R4:W-:Y:S01]  /*17650*/  STL [R1+0x64], R17 ;  /* 0x0000641101007387 */ /* 0x0009e20000100800 */
[C---:B--2---:R-:W-:Y:S01]  /*17660*/  SHF.L.U64.HI R19, R16.reuse, 0x2, R223 ;  /* 0x0000000210137819 */ /* 0x044fe200000102df */
[----:B---3--:R-:W-:Y:S01]  /*17670*/  IMAD.SHL.U32 R18, R16, 0x4, RZ ;  /* 0x0000000410127824 */ /* 0x008fe200078e00ff */
[----:B------:R-:W-:-:S02]  /*17680*/  SHF.L.U32 R16, R15, 0x2, RZ ;  /* 0x000000020f107819 */ /* 0x000fc400000006ff */
[----:B----4-:R-:W-:Y:S01]  /*17690*/  SHF.L.U64.HI R17, R15, 0x2, R225 ;  /* 0x000000020f117819 */ /* 0x010fe200000102e1 */
[----:B------:R-:W-:Y:S01]  /*176a0*/  STL [R1+0x60], R19 ;  /* 0x0000601301007387 */ /* 0x000fe20000100800 */
[C---:B------:R-:W-:Y:S01]  /*176b0*/  SHF.L.U64.HI R15, R14.reuse, 0x2, R233 ;  /* 0x000000020e0f7819 */ /* 0x040fe200000102e9 */
[----:B------:R-:W-:Y:S02]  /*176c0*/  IMAD.SHL.U32 R14, R14, 0x4, RZ ;  /* 0x000000040e0e7824 */ /* 0x000fe400078e00ff */
[----:B------:R-:W-:Y:S04]  /*176d0*/  STL [R1+0x5c], R18 ;  /* 0x00005c1201007387 */ /* 0x000fe80000100800 */
[----:B------:R-:W-:Y:S04]  /*176e0*/  STL [R1+0x58], R17 ;  /* 0x0000581101007387 */ /* 0x000fe80000100800 */
[----:B------:R-:W-:Y:S04]  /*176f0*/  STL [R1+0x54], R16 ;  /* 0x0000541001007387 */ /* 0x000fe80000100800 */
[----:B------:R2:W-:Y:S04]  /*17700*/  STL [R1+0x50], R15 ;  /* 0x0000500f01007387 */ /* 0x0005e80000100800 */
[----:B------:R3:W-:Y:S01]  /*17710*/  STL [R1+0x4c], R14 ;  /* 0x00004c0e01007387 */ /* 0x0007e20000100800 */
[----:B--2---:R-:W-:-:S02]  /*17720*/  SHF.L.U64.HI R15, R13, 0x2, R235 ;  /* 0x000000020d0f7819 */ /* 0x004fc400000102eb */
[----:B---3--:R-:W-:Y:S02]  /*17730*/  SHF.L.U32 R14, R13, 0x2, RZ ;  /* 0x000000020d0e7819 */ /* 0x008fe400000006ff */
[C---:B------:R-:W-:Y:S01]  /*17740*/  SHF.L.U64.HI R13, R12.reuse, 0x2, R237 ;  /* 0x000000020c0d7819 */ /* 0x040fe200000102ed */
[----:B------:R-:W-:Y:S01]  /*17750*/  STL [R1+0x48], R15 ;  /* 0x0000480f01007387 */ /* 0x000fe20000100800 */
[----:B------:R-:W-:-:S03]  /*17760*/  SHF.L.U32 R12, R12, 0x2, RZ ;  /* 0x000000020c0c7819 */ /* 0x000fc600000006ff */
[----:B------:R-:W-:Y:S04]  /*17770*/  STL [R1+0x44], R14 ;  /* 0x0000440e01007387 */ /* 0x000fe80000100800 */
[----:B------:R2:W-:Y:S04]  /*17780*/  STL [R1+0x40], R13 ;  /* 0x0000400d01007387 */ /* 0x0005e80000100800 */
[----:B------:R3:W-:Y:S01]  /*17790*/  STL [R1+0x3c], R12 ;  /* 0x00003c0c01007387 */ /* 0x0007e20000100800 */
[----:B-1----:R-:W-:-:S03]  /*177a0*/  VIADD R231, R231, 0x1f ;  /* 0x0000001fe7e77836 */ /* 0x002fc60000000000 */
[----:B------:R-:W4:Y:S01]  /*177b0*/  LDL.LU R221, [R1+0x2fc] ;  /* 0x0002fc0001dd7983 */ /* 0x000f220000300800 */
[C---:B--2---:R-:W-:Y:S02]  /*177c0*/  SHF.L.U64.HI R13, R11.reuse, 0x2, R239 ;  /* 0x000000020b0d7819 */ /* 0x044fe400000102ef */
[----:B---3--:R-:W-:Y:S02]  /*177d0*/  SHF.L.U32 R12, R11, 0x2, RZ ;  /* 0x000000020b0c7819 */ /* 0x008fe400000006ff */
[C---:B------:R-:W-:Y:S01]  /*177e0*/  SHF.L.U64.HI R11, R10.reuse, 0x2, R241 ;  /* 0x000000020a0b7819 */ /* 0x040fe200000102f1 */
[----:B------:R-:W-:Y:S01]  /*177f0*/  STL [R1+0x38], R13 ;  /* 0x0000380d01007387 */ /* 0x000fe20000100800 */
[----:B------:R-:W-:-:S03]  /*17800*/  IMAD.SHL.U32 R10, R10, 0x4, RZ ;  /* 0x000000040a0a7824 */ /* 0x000fc600078e00ff */
[----:B------:R-:W2:Y:S04]  /*17810*/  LDL.LU R140, [R1+0x300] ;  /* 0x00030000018c7983 */ /* 0x000ea80000300800 */
[----:B------:R-:W-:Y:S04]  /*17820*/  STL [R1+0x34], R12 ;  /* 0x0000340c01007387 */ /* 0x000fe80000100800 */
[----:B------:R1:W-:Y:S01]  /*17830*/  STL [R1+0x30], R11 ;  /* 0x0000300b01007387 */ /* 0x0003e20000100800 */
[----:B------:R-:W-:-:S03]  /*17840*/  SHF.R.S32.HI R170, RZ, 0x1f, R231 ;  /* 0x0000001fffaa7819 */ /* 0x000fc600000114e7 */
[----:B------:R-:W3:Y:S04]  /*17850*/  LDL.LU R215, [R1+0x304] ;  /* 0x0003040001d77983 */ /* 0x000ee80000300800 */
[----:B------:R1:W-:Y:S02]  /*17860*/  STL [R1+0x2c], R10 ;  /* 0x00002c0a01007387 */ /* 0x0003e40000100800 */
[----:B-1----:R-:W-:Y:S02]  /*17870*/  SHF.L.U64.HI R11, R9, 0x2, R243 ;  /* 0x00000002090b7819 */ /* 0x002fe400000102f3 */
[----:B------:R-:W-:-:S03]  /*17880*/  LEA.HI R170, R170, R231, RZ, 0x5 ;  /* 0x000000e7aaaa7211 */ /* 0x000fc600078f28ff */
[----:B------:R-:W-:Y:S01]  /*17890*/  STL [R1+0x28], R11 ;  /* 0x0000280b01007387 */ /* 0x000fe20000100800 */
[----:B------:R-:W-:-:S03]  /*178a0*/  SHF.L.U32 R10, R9, 0x2, RZ ;  /* 0x00000002090a7819 */ /* 0x000fc600000006ff */
[----:B------:R-:W3:Y:S01]  /*178b0*/  LDL.LU R217, [R1+0x308] ;  /* 0x0003080001d97983 */ /* 0x000ee20000300800 */
[C---:B------:R-:W-:Y:S01]  /*178c0*/  SHF.L.U64.HI R9, R8.reuse, 0x2, R245 ;  /* 0x0000000208097819 */ /* 0x040fe200000102f5 */
[----:B------:R-:W-:Y:S02]  /*178d0*/  IMAD.SHL.U32 R8, R8, 0x4, RZ ;  /* 0x0000000408087824 */ /* 0x000fe400078e00ff */
[----:B------:R-:W-:Y:S01]  /*178e0*/  STL [R1+0x24], R10 ;  /* 0x0000240a01007387 */ /* 0x000fe20000100800 */
[----:B------:R-:W-:-:S03]  /*178f0*/  IMAD.MOV.U32 R219, RZ, RZ, R139 ;  /* 0x000000ffffdb7224 */ /* 0x000fc600078e008b */
[----:B------:R-:W3:Y:S04]  /*17900*/  LDL.LU R231, [R1+0x30c] ;  /* 0x00030c0001e77983 */ /* 0x000ee80000300800 */
[----:B------:R1:W-:Y:S04]  /*17910*/  STL [R1+0x20], R9 ;  /* 0x0000200901007387 */ /* 0x0003e80000100800 */
[----:B------:R-:W3:Y:S01]  /*17920*/  LDL.LU R139, [R1+0x310] ;  /* 0x00031000018b7983 */ /* 0x000ee20000300800 */
[----:B------:R-:W-:-:S03]  /*17930*/  IMAD.MOV.U32 R213, RZ, RZ, R138 ;  /* 0x000000ffffd57224 */ /* 0x000fc600078e008a */
[----:B------:R1:W-:Y:S02]  /*17940*/  STL [R1+0x1c], R8 ;  /* 0x00001c0801007387 */ /* 0x0003e40000100800 */
[C---:B-1----:R-:W-:Y:S02]  /*17950*/  SHF.L.U64.HI R9, R7.reuse, 0x2, R247 ;  /* 0x0000000207097819 */ /* 0x042fe400000102f7 */
[----:B------:R-:W3:Y:S01]  /*17960*/  LDL.LU R138, [R1+0x314] ;  /* 0x00031400018a7983 */ /* 0x000ee20000300800 */
[----:B------:R-:W-:Y:S02]  /*17970*/  MOV R209, R229 ;  /* 0x000000e500d17202 */ /* 0x000fe40000000f00 */
[----:B------:R-:W-:Y:S02]  /*17980*/  SHF.L.U32 R8, R7, 0x2, RZ ;  /* 0x0000000207087819 */ /* 0x000fe400000006ff */
[C---:B------:R-:W-:Y:S01]  /*17990*/  SHF.L.U64.HI R7, R6.reuse, 0x2, R249 ;  /* 0x0000000206077819 */ /* 0x040fe200000102f9 */
[----:B------:R-:W-:Y:S01]  /*179a0*/  IMAD.SHL.U32 R6, R6, 0x4, RZ ;  /* 0x0000000406067824 */ /* 0x000fe200078e00ff */
[----:B------:R-:W-:Y:S01]  /*179b0*/  STL [R1+0x18], R9 ;  /* 0x0000180901007387 */ /* 0x000fe20000100800 */
[----:B------:R-:W-:-:S03]  /*179c0*/  IMAD.MOV.U32 R211, RZ, RZ, R227 ;  /* 0x000000ffffd37224 */ /* 0x000fc600078e00e3 */
[----:B------:R-:W-:Y:S04]  /*179d0*/  STL [R1+0x14], R8 ;  /* 0x0000140801007387 */ /* 0x000fe80000100800 */
[----:B------:R-:W3:Y:S04]  /*179e0*/  LDL.LU R229, [R1+0x318] ;  /* 0x0003180001e57983 */ /* 0x000ee80000300800 */
[----:B------:R1:W-:Y:S04]  /*179f0*/  STL [R1+0x10], R7 ;  /* 0x0000100701007387 */ /* 0x0003e80000100800 */
[----:B------:R1:W-:Y:S04]  /*17a00*/  STL [R1+0xc], R6 ;  /* 0x00000c0601007387 */ /* 0x0003e80000100800 */
[----:B------:R-:W3:Y:S01]  /*17a10*/  LDL.LU R227, [R1+0x31c] ;  /* 0x00031c0001e37983 */ /* 0x000ee20000300800 */
[----:B-1----:R-:W-:-:S02]  /*17a20*/  SHF.L.U64.HI R7, R5, 0x2, R251 ;  /* 0x0000000205077819 */ /* 0x002fc400000102fb */
[----:B------:R-:W-:Y:S02]  /*17a30*/  SHF.L.U32 R6, R5, 0x2, RZ ;  /* 0x0000000205067819 */ /* 0x000fe400000006ff */
[----:B------:R-:W-:Y:S01]  /*17a40*/  SHF.L.U64.HI R5, R252, 0x2, R209 ;  /* 0x00000002fc057819 */ /* 0x000fe200000102d1 */
[----:B------:R-:W-:Y:S01]  /*17a50*/  STL [R1+0x8], R7 ;  /* 0x0000080701007387 */ /* 0x000fe20000100800 */
[----:B------:R-:W-:-:S03]  /*17a60*/  SHF.L.U64.HI R249, R248, 0x2, R219 ;  /* 0x00000002f8f97819 */ /* 0x000fc600000102db */
[----:B------:R-:W-:Y:S04]  /*17a70*/  STL [R1+0x4], R6 ;  /* 0x0000040601007387 */ /* 0x000fe80000100800 */
[----:B------:R1:W-:Y:S04]  /*17a80*/  STL [R1], R5 ;  /* 0x0000000501007387 */ /* 0x0003e80000100800 */
[----:B------:R-:W3:Y:S01]  /*17a90*/  LDL.LU R219, [R1+0x324] ;  /* 0x0003240001db7983 */ /* 0x000ee20000300800 */
[----:B------:R-:W-:Y:S02]  /*17aa0*/  SHF.L.U64.HI R247, R246, 0x2, R213 ;  /* 0x00000002f6f77819 */ /* 0x000fe400000102d5 */
[----:B------:R-:W-:-:S02]  /*17ab0*/  SHF.L.U64.HI R251, R250, 0x2, R211 ;  /* 0x00000002fafb7819 */ /* 0x000fc400000102d3 */
[----:B----4-:R-:W-:Y:S02]  /*17ac0*/  SHF.L.U64.HI R245, R244, 0x2, R221 ;  /* 0x00000002f4f57819 */ /* 0x010fe400000102dd */
[----:B------:R-:W4:Y:S01]  /*17ad0*/  LDL.LU R221, [R1+0x328] ;  /* 0x0003280001dd7983 */ /* 0x000f220000300800 */
[----:B--2---:R-:W-:-:S03]  /*17ae0*/  SHF.L.U64.HI R243, R242, 0x2, R140 ;  /* 0x00000002f2f37819 */ /* 0x004fc6000001028c */
[----:B------:R-:W2:Y:S01]  /*17af0*/  LDL.LU R140, [R1+0x32c] ;  /* 0x00032c00018c7983 */ /* 0x000ea20000300800 */
[----:B---3--:R-:W-:Y:S02]  /*17b00*/  SHF.L.U64.HI R237, R236, 0x2, R231 ;  /* 0x00000002eced7819 */ /* 0x008fe400000102e7 */
[----:B------:R-:W-:Y:S02]  /*17b10*/  SHF.L.U64.HI R235, R234, 0x2, R139 ;  /* 0x00000002eaeb7819 */ /* 0x000fe4000001028b */
[----:B------:R-:W3:Y:S01]  /*17b20*/  LDL.LU R139, [R1+0x334] ;  /* 0x00033400018b7983 */ /* 0x000ee20000300800 */
[----:B------:R-:W-:-:S03]  /*17b30*/  SHF.L.U64.HI R233, R232, 0x2, R138 ;  /* 0x00000002e8e97819 */ /* 0x000fc6000001028a */
[----:B------:R-:W2:Y:S04]  /*17b40*/  LDL.LU R138, [R1+0x338] ;  /* 0x00033800018a7983 */ /* 0x000ea80000300800 */
[----:B------:R-:W2:Y:S04]  /*17b50*/  LDL.LU R213, [R1+0x33c] ;  /* 0x00033c0001d57983 */ /* 0x000ea80000300800 */
[----:B------:R-:W2:Y:S01]  /*17b60*/  LDL.LU R211, [R1+0x340] ;  /* 0x0003400001d37983 */ /* 0x000ea20000300800 */
[----:B------:R-:W-:Y:S02]  /*17b70*/  SHF.L.U64.HI R231, R230, 0x2, R229 ;  /* 0x00000002e6e77819 */ /* 0x000fe400000102e5 */
[----:B------:R-:W-:-:S02]  /*17b80*/  SHF.L.U64.HI R229, R228, 0x2, R227 ;  /* 0x00000002e4e57819 */ /* 0x000fc400000102e3 */
[----:B------:R-:W-:Y:S02]  /*17b90*/  SHF.L.U64.HI R227, R226, 0x2, R220 ;  /* 0x00000002e2e37819 */ /* 0x000fe400000102dc */
[----:B------:R-:W2:Y:S04]  /*17ba0*/  LDL.LU R220, [R1+0x608] ;  /* 0x0006080001dc7983 */ /* 0x000ea80000300800 */
[----:B------:R-:W2:Y:S04]  /*17bb0*/  LDL.LU R209, [R1+0x344] ;  /* 0x0003440001d17983 */ /* 0x000ea80000300800 */
[----:B------:R-:W2:Y:S04]  /*17bc0*/  LDL.LU R182, [R1+0x348] ;  /* 0x0003480001b67983 */ /* 0x000ea80000300800 */
[----:B------:R-:W2:Y:S04]  /*17bd0*/  LDL.LU R200, [R1+0x34c] ;  /* 0x00034c0001c87983 */ /* 0x000ea80000300800 */
[----:B------:R-:W2:Y:S01]  /*17be0*/  LDL.LU R198, [R1+0x350] ;  /* 0x0003500001c67983 */ /* 0x000ea20000300800 */
[----:B------:R-:W-:-:S03]  /*17bf0*/  SHF.L.U64.HI R225, R224, 0x2, R219 ;  /* 0x00000002e0e17819 */ /* 0x000fc600000102db */
[----:B------:R-:W2:Y:S01]  /*17c00*/  LDL.LU R196, [R1+0x354] ;  /* 0x0003540001c47983 */ /* 0x000ea20000300800 */
[----:B------:R-:W-:-:S03]  /*17c10*/  SHF.L.U64.HI R219, R218, 0x2, R212 ;  /* 0x00000002dadb7819 */ /* 0x000fc600000102d4 */
        /* <DEDUP_REMOVED lines=9> */
[----:B----4-:R-:W-:Y:S02]  /*17cb0*/  SHF.L.U64.HI R223, R222, 0x2, R221 ;  /* 0x00000002dedf7819 */ /* 0x010fe400000102dd */
[----:B---3--:R-:W-:-:S02]  /*17cc0*/  SHF.L.U64.HI R217, R216, 0x2, R139 ;  /* 0x00000002d8d97819 */ /* 0x008fc4000001028b */
[----:B--2---:R-:W-:Y:S02]  /*17cd0*/  SHF.L.U64.HI R215, R214, 0x2, R138 ;  /* 0x00000002d6d77819 */ /* 0x004fe4000001028a */
[----:B------:R-:W-:Y:S02]  /*17ce0*/  SHF.L.U64.HI R221, R220, 0x2, R140 ;  /* 0x00000002dcdd7819 */ /* 0x000fe4000001028c */
[----:B------:R-:W2:Y:S04]  /*17cf0*/  LDL.LU R140, [R1+0x370] ;  /* 0x00037000018c7983 */ /* 0x000ea80000300800 */
[----:B------:R-:W3:Y:S04]  /*17d00*/  LDL.LU R139, [R1+0x374] ;  /* 0x00037400018b7983 */ /* 0x000ee80000300800 */
[----:B------:R-:W4:Y:S01]  /*17d10*/  LDL.LU R138, [R1+0x378] ;  /* 0x00037800018a7983 */ /* 0x000f220000300800 */
[----:B------:R-:W-:-:S02]  /*17d20*/  SHF.L.U64.HI R168, R169, 0x2, R2 ;  /* 0x00000002a9a87819 */ /* 0x000fc40000010202 */
[----:B------:R-:W1:Y:S01]  /*17d30*/  S2R R2, SR_TID.X ;  /* 0x0000000000027919 */ /* 0x000e620000002100 */
[----:B------:R-:W-:Y:S02]  /*17d40*/  SHF.L.U64.HI R176, R175, 0x2, R136 ;  /* 0x00000002afb07819 */ /* 0x000fe40000010288 */
[----:B------:R-:W-:Y:S01]  /*17d50*/  SHF.R.S32.HI R170, RZ, 0x5, R170 ;  /* 0x00000005ffaa7819 */ /* 0x000fe200000114aa */
[----:B------:R1:W5:Y:S01]  /*17d60*/  LDL.LU R136, [R1+0x600] ;  /* 0x0006000001887983 */ /* 0x0003620000300800 */
[----:B------:R-:W-:Y:S02]  /*17d70*/  SHF.L.U64.HI R174, R173, 0x2, R135 ;  /* 0x00000002adae7819 */ /* 0x000fe40000010287 */
[----:B------:R-:W-:Y:S01]  /*17d80*/  SHF.L.U64.HI R207, R201, 0x2, R182 ;  /* 0x00000002c9cf7819 */ /* 0x000fe200000102b6 */
[----:B------:R1:W5:Y:S01]  /*17d90*/  LDL.LU R135, [R1+0x5fc] ;  /* 0x0005fc0001877983 */ /* 0x0003620000300800 */
[----:B------:R-:W-:-:S03]  /*17da0*/  SHF.L.U64.HI R172, R171, 0x2, R134 ;  /* 0x00000002abac7819 */ /* 0x000fc60000010286 */
[----:B------:R1:W5:Y:S01]  /*17db0*/  LDL.LU R134, [R1+0x5f8] ;  /* 0x0005f80001867983 */ /* 0x0003620000300800 */
[----:B------:R-:W-:Y:S02]  /*17dc0*/  SHF.L.U64.HI R142, R143, 0x2, R205 ;  /* 0x000000028f8e7819 */ /* 0x000fe400000102cd */
[----:B------:R-:W-:Y:S02]  /*17dd0*/  SHF.L.U64.HI R144, R145, 0x2, R204 ;  /* 0x0000000291907819 */ /* 0x000fe400000102cc */
[----:B------:R-:W-:Y:S02]  /*17de0*/  SHF.L.U64.HI R146, R147, 0x2, R203 ;  /* 0x0000000293927819 */ /* 0x000fe400000102cb */
[----:B------:R-:W-:Y:S02]  /*17df0*/  SHF.L.U64.HI R148, R149, 0x2, R202 ;  /* 0x0000000295947819 */ /* 0x000fe400000102ca */
[----:B------:R-:W-:Y:S02]  /*17e00*/  SHF.L.U64.HI R150, R151, 0x2, R132 ;  /* 0x0000000297967819 */ /* 0x000fe40000010284 */
[----:B------:R-:W-:-:S02]  /*17e10*/  SHF.L.U64.HI R164, R165, 0x2, R3 ;  /* 0x00000002a5a47819 */ /* 0x000fc40000010203 */
[----:B------:R-:W-:Y:S01]  /*17e20*/  SHF.L.U64.HI R166, R167, 0x2, R0 ;  /* 0x00000002a7a67819 */ /* 0x000fe20000010200 */
[----:B------:R-:W-:Y:S01]  /*17e30*/  IMAD.SHL.U32 R252, R252, 0x4, RZ ;  /* 0x00000004fcfc7824 */ /* 0x000fe200078e00ff */
[----:B------:R-:W-:Y:S02]  /*17e40*/  SHF.L.U64.HI R213, R212, 0x2, R213 ;  /* 0x00000002d4d57819 */ /* 0x000fe400000102d5 */
[----:B-1----:R-:W-:Y:S01]  /*17e50*/  LOP3.LUT R2, R2, 0x7f, RZ, 0xc0, !PT ;  /* 0x0000007f02027812 */ /* 0x002fe200078ec0ff */
[----:B------:R-:W-:Y:S01]  /*17e60*/  IMAD.SHL.U32 R248, R248, 0x4, RZ ;  /* 0x00000004f8f87824 */ /* 0x000fe200078e00ff */
[----:B------:R-:W-:Y:S01]  /*17e70*/  SHF.L.U64.HI R211, R210, 0x2, R211 ;  /* 0x00000002d2d37819 */ /* 0x000fe200000102d3 */
        /* <DEDUP_REMOVED lines=21> */
[----:B------:R-:W-:Y:S01]  /*17fd0*/  SHF.L.U32 R250, R250, 0x2, RZ ;  /* 0x00000002fafa7819 */ /* 0x000fe200000006ff */
        /* <DEDUP_REMOVED lines=19> */
[----:B------:R-:W-:-:S02]  /*18110*/  SHF.L.U32 R210, R210, 0x2, RZ ;  /* 0x00000002d2d27819 */ /* 0x000fc400000006ff */
[----:B------:R-:W-:Y:S02]  /*18120*/  SHF.L.U32 R201, R201, 0x2, RZ ;  /* 0x00000002c9c97819 */ /* 0x000fe400000006ff */
[----:B------:R-:W-:Y:S02]  /*18130*/  SHF.L.U32 R197, R197, 0x2, RZ ;  /* 0x00000002c5c57819 */ /* 0x000fe400000006ff */
[----:B------:R-:W-:Y:S02]  /*18140*/  SHF.L.U32 R193, R193, 0x2, RZ ;  /* 0x00000002c1c17819 */ /* 0x000fe400000006ff */
[----:B------:R-:W-:Y:S02]  /*18150*/  SHF.L.U32 R189, R189, 0x2, RZ ;  /* 0x00000002bdbd7819 */ /* 0x000fe400000006ff */
[----:B------:R-:W-:Y:S02]  /*18160*/  SHF.L.U32 R185, R185, 0x2, RZ ;  /* 0x00000002b9b97819 */ /* 0x000fe400000006ff */
[----:B------:R-:W-:-:S02]  /*18170*/  SHF.L.U32 R173, R173, 0x2, RZ ;  /* 0x00000002adad7819 */ /* 0x000fc400000006ff */
[----:B------:R-:W-:Y:S02]  /*18180*/  SHF.L.U32 R143, R143, 0x2, RZ ;  /* 0x000000028f8f7819 */ /* 0x000fe400000006ff */
[----:B------:R-:W-:Y:S02]  /*18190*/  SHF.L.U32 R147, R147, 0x2, RZ ;  /* 0x0000000293937819 */ /* 0x000fe400000006ff */
[----:B------:R-:W-:Y:S02]  /*181a0*/  SHF.L.U32 R151, R151, 0x2, RZ ;  /* 0x0000000297977819 */ /* 0x000fe400000006ff */
[----:B------:R-:W-:Y:S02]  /*181b0*/  SHF.L.U32 R167, R167, 0x2, RZ ;  /* 0x00000002a7a77819 */ /* 0x000fe400000006ff */
[----:B------:R-:W-:Y:S01]  /*181c0*/  SHF.L.U32 R169, R169, 0x2, RZ ;  /* 0x00000002a9a97819 */ /* 0x000fe200000006ff */
[----:B------:R-:W-:Y:S01]  /*181d0*/  UMOV UR14, 0x1 ;  /* 0x00000001000e7882 */ /* 0x000fe20000000000 */
[----:B------:R-:W-:Y:S01]  /*181e0*/  UMOV UR15, 0x7 ;  /* 0x00000007000f7882 */ /* 0x000fe20000000000 */
[----:B------:R-:W-:Y:S01]  /*181f0*/  UMOV UR7, URZ ;  /* 0x000000ff00077c82 */ /* 0x000fe20008000000 */
[----:B------:R-:W-:Y:S01]  /*18200*/  UMOV UR8, URZ ;  /* 0x000000ff00087c82 */ /* 0x000fe20008000000 */
[----:B------:R-:W-:Y:S01]  /*18210*/  UMOV UR5, URZ ;  /* 0x000000ff00057c82 */ /* 0x000fe20008000000 */
[----:B------:R-:W-:Y:S01]  /*18220*/  UMOV UR9, URZ ;  /* 0x000000ff00097c82 */ /* 0x000fe20008000000 */
[----:B------:R-:W-:Y:S01]  /*18230*/  UMOV UR16, UR28 ;  /* 0x0000001c00107c82 */ /* 0x000fe20008000000 */
[----:B--2---:R-:W-:-:S02]  /*18240*/  SHF.L.U64.HI R182, R181, 0x2, R140 ;  /* 0x00000002b5b67819 */ /* 0x004fc4000001028c */
[----:B------:R-:W-:Y:S02]  /*18250*/  SHF.L.U64.HI R140, R141, 0x2, R206 ;  /* 0x000000028d8c7819 */ /* 0x000fe400000102ce */
[----:B---3--:R-:W-:Y:S02]  /*18260*/  SHF.L.U64.HI R180, R179, 0x2, R139 ;  /* 0x00000002b3b47819 */ /* 0x008fe4000001028b */
[C---:B------:R-:W-:Y:S02]  /*18270*/  SHF.L.U32 R139, R4.reuse, 0x2, RZ ;  /* 0x00000002048b7819 */ /* 0x040fe400000006ff */
[----:B----4-:R-:W-:Y:S02]  /*18280*/  SHF.L.U64.HI R178, R177, 0x2, R138 ;  /* 0x00000002b1b27819 */ /* 0x010fe4000001028a */
[----:B------:R-:W-:Y:S02]  /*18290*/  SHF.L.U64.HI R138, R4, 0x2, R133 ;  /* 0x00000002048a7819 */ /* 0x000fe40000010285 */
[----:B------:R1:W5:Y:S01]  /*182a0*/  LDL.LU R133, [R1+0x5f4] ;  /* 0x0005f40001857983 */ /* 0x0003620000300800 */
[----:B------:R-:W-:-:S03]  /*182b0*/  VIMNMX R4, PT, PT, R170, 0x2, !PT ;  /* 0x00000002aa047848 */ /* 0x000fc60007fe0100 */
[----:B------:R1:W5:Y:S01]  /*182c0*/  LDL.LU R206, [R1+0x5f0] ;  /* 0x0005f00001ce7983 */ /* 0x0003620000300800 */
[----:B------:R-:W-:-:S03]  /*182d0*/  IADD3 R5, PT, PT, R4, -0x1, RZ ;  /* 0xffffffff04057810 */ /* 0x000fc60007ffe0ff */
[----:B------:R1:W5:Y:S04]  /*182e0*/  LDL.LU R205, [R1+0x5ec] ;  /* 0x0005ec0001cd7983 */ /* 0x0003680000300800 */
[----:B------:R1:W5:Y:S04]  /*182f0*/  LDL.LU R204, [R1+0x5e8] ;  /* 0x0005e80001cc7983 */ /* 0x0003680000300800 */
[----:B------:R1:W5:Y:S04]  /*18300*/  LDL.LU R203, [R1+0x5e4] ;  /* 0x0005e40001cb7983 */ /* 0x0003680000300800 */
[----:B------:R1:W5:Y:S04]  /*18310*/  LDL.LU R202, [R1+0x5e0] ;  /* 0x0005e00001ca7983 */ /* 0x0003680000300800 */
[----:B------:R1:W5:Y:S04]  /*18320*/  LDL.LU R132, [R1+0x5dc] ;  /* 0x0005dc0001847983 */ /* 0x0003680000300800 */
[----:B------:R1:W5:Y:S04]  /*18330*/  LDL.LU R3, [R1+0x5d8] ;  /* 0x0005d80001037983 */ /* 0x0003680000300800 */
[----:B------:R1:W5:Y:S04]  /*18340*/  LDL.LU R0, [R1+0x5d4] ;  /* 0x0005d40001007983 */ /* 0x0003680000300800 */
[----:B------:R1:W-:Y:S01]  /*18350*/  STL [R1+0x2dc], R5 ;  /* 0x0002dc0501007387 */ /* 0x0003e20000100800 */
[----:B------:R-:W-:Y:S01]  /*18360*/  SHF.L.U32 R181, R181, 0x2, RZ ;  /* 0x00000002b5b57819 */ /* 0x000fe200000006ff */
[----:B------:R-:W-:Y:S01]  /*18370*/  IMAD.SHL.U32 R179, R179, 0x4, RZ ;  /* 0x00000004b3b37824 */ /* 0x000fe200078e00ff */
[----:B------:R-:W-:Y:S01]  /*18380*/  SHF.L.U32 R177, R177, 0x2, RZ ;  /* 0x00000002b1b17819 */ /* 0x000fe200000006ff */
[----:B------:R-:W-:-:S02]  /*18390*/  IMAD.SHL.U32 R141, R141, 0x4, RZ ;  /* 0x000000048d8d7824 */ /* 0x000fc400078e00ff */
[----:B------:R-:W-:Y:S02]  /*183a0*/  VIADD R170, R170, 0xfffffff8 ;  /* 0xfffffff8aaaa7836 */ /* 0x000fe40000000000 */
[----:B------:R-:W-:-:S07]  /*183b0*/  IMAD.MOV.U32 R4, RZ, RZ, RZ ;  /* 0x000000ffff047224 */ /* 0x000fce00078e00ff */
.L_x_11:
[----:B------:R-:W-:Y:S01]  /*183c0*/  SHF.L.U32 R4, R4, 0x1f, RZ ;  /* 0x0000001f04047819 */ /* 0x000fe200000006ff */
[----:B------:R-:W-:-:S03]  /*183d0*/  UIADD3 UR8, UPT, UPT, UR8, 0x1, URZ ;  /* 0x0000000108087890 */ /* 0x000fc6000fffe0ff */
[----:B------:R-:W2:Y:S01]  /*183e0*/  SYNCS.PHASECHK.TRANS64.TRYWAIT P3, [UR4], R4 ;  /* 0x00000004ff0075a7 */ /* 0x000ea20008061104 */
[----:B------:R-:W-:-:S04]  /*183f0*/  UISETP.GT.AND UP1, UPT, UR8, 0x6, UPT ;  /* 0x000000060800788c */ /* 0x000fc8000bf24270 */
[----:B------:R-:W-:-:S04]  /*18400*/  USEL UR8, UR8, URZ, !UP1 ;  /* 0x000000ff08087287 */ /* 0x000fc8000c800000 */
[----:B------:R-:W-:Y:S01]  /*18410*/  ULEA UR17, UR8, UR10, 0x10 ;  /* 0x0000000a08117291 */ /* 0x000fe2000f8e80ff */
[----:B--2---:R-:W-:Y:S11]  /*18420*/  @!P3 BRA `(.L_x_9) ;  /* 0x000000980098b947 */ /* 0x004ff60003800000 */
.L_x_17:
[----:B------:R-:W-:-:S04]  /*18430*/  DEPBAR.LE SB0, 0xc ;  /* 0x000083000000791a */ /* 0x000fc80000000000 */
[----:B------:R-:W-:Y:S01]  /*18440*/  BAR.SYNC.DEFER_BLOCKING 0x0 ;  /* 0x0000000000007b1d */ /* 0x000fe20000010000 */
[----:B------:R-:W-:Y:S02]  /*18450*/  UIADD3 UR7, UPT, UPT, UR7, 0x1, URZ ;  /* 0x0000000107077890 */ /* 0x000fe4000fffe0ff */
[----:B------:R-:W-:Y:S02]  /*18460*/  ULEA UR4, UR14, UR10, 0x3 ;  /* 0x0000000a0e047291 */ /* 0x000fe4000f8e18ff */
[----:B------:R-:W-:Y:S02]  /*18470*/  UISETP.GT.AND UP1, UPT, UR7, 0x7, UPT ;  /* 0x000000070700788c */ /* 0x000fe4000bf24270 */
[----:B------:R-:W-:Y:S02]  /*18480*/  UIADD3 UR4, UPT, UPT, UR4, 0x80000, URZ ;  /* 0x0008000004047890 */ /* 0x000fe4000fffe0ff */
[----:B------:R-:W-:Y:S01]  /*18490*/  USEL UR7, UR7, URZ, !UP1 ;  /* 0x000000ff07077287 */ /* 0x000fe2000c800000 */
[----:B------:R-:W-:Y:S01]  /*184a0*/  UMOV UR6, UR5 ;  /* 0x0000000500067c82 */ /* 0x000fe20008000000 */
[----:B-1---5:R-:W1:Y:S04]  /*184b0*/  LDSM.16.M88.4 R4, [R0+UR17] ;  /* 0x000000110004783b */ /* 0x022e680008000200 */
[----:B------:R-:W2:Y:S04]  /*184c0*/  LDSM.16.M88.4 R8, [R0+UR17+0x800] ;  /* 0x000800110008783b */ /* 0x000ea80008000200 */
[----:B------:R-:W3:Y:S04]  /*184d0*/  LDSM.16.M88.4 R72, [R0+UR17+0x1800] ;  /* 0x001800110048783b */ /* 0x000ee80008000200 */
[----:B------:R-:W4:Y:S04]  /*184e0*/  LDSM.16.M88.4 R104, [R0+UR17+0x2000] ;  /* 0x002000110068783b */ /* 0x000f280008000200 */
[----:B------:R-:W4:Y:S04]  /*184f0*/  LDSM.16.M88.4 R12, [R0+UR17+0x2800] ;  /* 0x00280011000c783b */ /* 0x000f280008000200 */
[----:B------:R-:W4:Y:S04]  /*18500*/  LDSM.16.M88.4 R44, [R0+UR17+0x3000] ;  /* 0x00300011002c783b */ /* 0x000f280008000200 */
[----:B------:R-:W4:Y:S04]  /*18510*/  LDSM.16.M88.4 R76, [R0+UR17+0x3800] ;  /* 0x00380011004c783b */ /* 0x000f280008000200 */
[----:B------:R-:W4:Y:S04]  /*18520*/  LDSM.16.M88.4 R108, [R0+UR17+0x4000] ;  /* 0x00400011006c783b */ /* 0x000f280008000200 */
[----:B------:R-:W4:Y:S04]  /*18530*/  LDSM.16.M88.4 R48, [R0+UR17+0x5000] ;  /* 0x005000110030783b */ /* 0x000f280008000200 */
[----:B------:R-:W4:Y:S04]  /*18540*/  LDSM.16.M88.4 R80, [R0+UR17+0x5800] ;  /* 0x005800110050783b */ /* 0x000f280008000200 */
[----:B------:R-:W4:Y:S01]  /*18550*/  LDSM.16.M88.4 R20, [R0+UR17+0x6800] ;  /* 0x006800110014783b */ /* 0x000f220008000200 */
[----:B-1----:R-:W-:Y:S01]  /*18560*/  IMAD.MOV.U32 R36, RZ, RZ, R5 ;  /* 0x000000ffff247224 */ /* 0x002fe200078e0005 */
[----:B------:R-:W-:Y:S01]  /*18570*/  MOV R68, R6 ;  /* 0x0000000600447202 */ /* 0x000fe20000000f00 */
[----:B------:R-:W-:Y:S01]  /*18580*/  IMAD.MOV.U32 R100, RZ, RZ, R7 ;  /* 0x000000ffff647224 */ /* 0x000fe200078e0007 */
[----:B------:R-:W1:Y:S01]  /*18590*/  LDSM.16.M88.4 R40, [R0+UR17+0x1000] ;  /* 0x001000110028783b */ /* 0x000e620008000200 */
[----:B--2---:R-:W-:Y:S01]  /*185a0*/  MOV R5, R8 ;  /* 0x0000000800057202 */ /* 0x004fe20000000f00 */
[----:B------:R-:W-:Y:S01]  /*185b0*/  IMAD.MOV.U32 R37, RZ, RZ, R9 ;  /* 0x000000ffff257224 */ /* 0x000fe200078e0009 */
[----:B------:R-:W-:Y:S01]  /*185c0*/  MOV R69, R10 ;  /* 0x0000000a00457202 */ /* 0x000fe20000000f00 */
[----:B------:R-:W2:Y:S01]  /*185d0*/  LDSM.16.M88.4 R24, [R0+UR17+0x8800] ;  /* 0x008800110018783b */ /* 0x000ea20008000200 */
[----:B---3--:R-:W-:Y:S01]  /*185e0*/  MOV R7, R72 ;  /* 0x0000004800077202 */ /* 0x008fe20000000f00 */
[----:B------:R-:W-:Y:S01]  /*185f0*/  IMAD.MOV.U32 R101, RZ, RZ, R11 ;  /* 0x000000ffff657224 */ /* 0x000fe200078e000b */
[----:B------:R-:W-:Y:S01]  /*18600*/  MOV R71, R74 ;  /* 0x0000004a00477202 */ /* 0x000fe20000000f00 */
[----:B------:R-:W3:Y:S01]  /*18610*/  LDSM.16.M88.4 R52, [R0+UR17+0x7000] ;  /* 0x007000110034783b */ /* 0x000ee20008000200 */
[----:B----4-:R-:W-:Y:S01]  /*18620*/  MOV R8, R104 ;  /* 0x0000006800087202 */ /* 0x010fe20000000f00 */
[----:B------:R-:W-:Y:S01]  /*18630*/  IMAD.MOV.U32 R103, RZ, RZ, R75 ;  /* 0x000000ffff677224 */ /* 0x000fe200078e004b */
[----:B------:R-:W-:Y:S01]  /*18640*/  MOV R72, R106 ;  /* 0x0000006a00487202 */ /* 0x000fe20000000f00 */
[----:B------:R-:W4:Y:S01]  /*18650*/  LDSM.16.M88.4 R84, [R0+UR17+0x7800] ;  /* 0x007800110054783b */ /* 0x000f220008000200 */
[----:B------:R-:W-:Y:S01]  /*18660*/  MOV R9, R12 ;  /* 0x0000000c00097202 */ /* 0x000fe20000000f00 */
[----:B------:R-:W-:-:S02]  /*18670*/  IMAD.MOV.U32 R104, RZ, RZ, R107 ;  /* 0x000000ffff687224 */ /* 0x000fc400078e006b */
[----:B------:R-:W4:Y:S01]  /*18680*/  LDSM.16.M88.4 R56, [R0+UR17+0x9000] ;  /* 0x009000110038783b */ /* 0x000f220008000200 */
[----:B------:R-:W-:Y:S01]  /*18690*/  MOV R74, R46 ;  /* 0x0000002e004a7202 */ /* 0x000fe20000000f00 */
[----:B------:R-:W-:Y:S01]  /*186a0*/  IMAD.MOV.U32 R106, RZ, RZ, R47 ;  /* 0x000000ffff6a7224 */ /* 0x000fe200078e002f */
[----:B------:R-:W-:Y:S01]  /*186b0*/  MOV R10, R44 ;  /* 0x0000002c000a7202 */ /* 0x000fe20000000f00 */
        /* <DEDUP_REMOVED lines=9> */
[----:B------:R-:W-:Y:S01]  /*18750*/  IMAD.MOV.U32 R46, RZ, RZ, R49 ;  /* 0x000000ffff2e7224 */ /* 0x000fe200078e0031 */
[----:B------:R-:W-:Y:S01]  /*18760*/  MOV R78, R50 ;  /* 0x00000032004e7202 */ /* 0x000fe20000000f00 */
[----:B------:R-:W-:Y:S01]  /*18770*/  IMAD.MOV.U32 R110, RZ, RZ, R51 ;  /* 0x000000ffff6e7224 */ /* 0x000fe200078e0033 */
        /* <DEDUP_REMOVED lines=9> */
[----:B-1----:R-:W-:Y:S01]  /*18810*/  MOV R6, R40 ;  /* 0x0000002800067202 */ /* 0x002fe20000000f00 */
[----:B------:R-:W-:Y:S01]  /*18820*/  IMAD.MOV.U32 R38, RZ, RZ, R41 ;  /* 0x000000ffff267224 */ /* 0x000fe200078e0029 */
[----:B------:R-:W-:Y:S01]  /*18830*/  MOV R73, R14 ;  /* 0x0000000e00497202 */ /* 0x000fe20000000f00 */
[----:B------:R-:W-:Y:S01]  /*18840*/  IMAD.MOV.U32 R40, RZ, RZ, R105 ;  /* 0x000000ffff287224 */ /* 0x000fe200078e0069 */
[----:B--2---:R-:W-:Y:S01]  /*18850*/  MOV R21, R24 ;  /* 0x0000001800157202 */ /* 0x004fe20000000f00 */
[----:B------:R-:W-:Y:S01]  /*18860*/  IMAD.MOV.U32 R41, RZ, RZ, R13 ;  /* 0x000000ffff297224 */ /* 0x000fe200078e000d */
[----:B------:R-:W1:Y:S01]  /*18870*/  LDSM.16.M88.4 R28, [R0+UR17+0xb800] ;  /* 0x00b80011001c783b */ /* 0x000e620008000200 */
[----:B---3--:R-:W-:Y:S01]  /*18880*/  IMAD.MOV.U32 R50, RZ, RZ, R53 ;  /* 0x000000ffff327224 */ /* 0x008fe200078e0035 */
[----:B------:R-:W-:Y:S01]  /*18890*/  MOV R82, R54 ;  /* 0x0000003600527202 */ /* 0x000fe20000000f00 */
[----:B------:R-:W-:Y:S01]  /*188a0*/  IMAD.MOV.U32 R105, RZ, RZ, R15 ;  /* 0x000000ffff697224 */ /* 0x000fe200078e000f */
[----:B------:R-:W-:Y:S01]  /*188b0*/  MOV R14, R48 ;  /* 0x00000030000e7202 */ /* 0x000fe20000000f00 */
[----:B----4-:R-:W-:Y:S01]  /*188c0*/  IMAD.MOV.U32 R51, RZ, RZ, R85 ;  /* 0x000000ffff337224 */ /* 0x010fe200078e0055 */
        /* <DEDUP_REMOVED lines=13> */
[----:B------:R-:W2:Y:S01]  /*189a0*/  LDSM.16.M88.4 R92, [R0+UR17+0x8000] ;  /* 0x00800011005c783b */ /* 0x000ea20008000200 */
        /* <DEDUP_REMOVED lines=17> */
[----:B------:R-:W3:Y:S01]  /*18ac0*/  LDSM.16.M88.4 R60, [R0+UR17+0xc000] ;  /* 0x00c00011003c783b */ /* 0x000ee20008000200 */
[----:B------:R-:W-:Y:S01]  /*18ad0*/  MOV R70, R42 ;  /* 0x0000002a00467202 */ /* 0x000fe20000000f00 */
[----:B------:R-:W-:-:S02]  /*18ae0*/  IMAD.MOV.U32 R102, RZ, RZ, R43 ;  /* 0x000000ffff667224 */ /* 0x000fc400078e002b */
[----:B------:R-:W4:Y:S01]  /*18af0*/  LDSM.16.M88.4 R32, [R0+UR17+0xc800] ;  /* 0x00c800110020783b */ /* 0x000f220008000200 */
[----:B------:R-:W-:Y:S02]  /*18b00*/  IMAD.MOV.U32 R42, RZ, RZ, R45 ;  /* 0x000000ffff2a7224 */ /* 0x000fe400078e002d */
        /* <DEDUP_REMOVED lines=11> */
[----:B-1----:R-:W-:Y:S01]  /*18bc0*/  MOV R27, R28 ;  /* 0x0000001c001b7202 */ /* 0x002fe20000000f00 */
[----:B------:R-:W-:Y:S01]  /*18bd0*/  IMAD.MOV.U32 R120, RZ, RZ, R91 ;  /* 0x000000ffff787224 */ /* 0x000fe200078e005b */
[----:B------:R-:W1:Y:S01]  /*18be0*/  LDSM.16.M88.4 R152, [R0+UR17+0xe800] ;  /* 0x00e800110098783b */ /* 0x000e620008000200 */
[----:B------:R-:W-:Y:S01]  /*18bf0*/  IMAD.MOV.U32 R59, RZ, RZ, R29 ;  /* 0x000000ffff3b7224 */ /* 0x000fe200078e001d */
[----:B------:R-:W-:Y:S01]  /*18c00*/  MOV R18, R52 ;  /* 0x0000003400127202 */ /* 0x000fe20000000f00 */
[----:B------:R-:W-:Y:S01]  /*18c10*/  IMAD.MOV.U32 R123, RZ, RZ, R31 ;  /* 0x000000ffff7b7224 */ /* 0x000fe200078e001f */
[----:B------:R-:W1:Y:S01]  /*18c20*/  LDSM.16.M88.4 R156, [R0+UR17+0xf000] ;  /* 0x00f00011009c783b */ /* 0x000e620008000200 */
[----:B------:R-:W-:Y:S01]  /*18c30*/  MOV R19, R84 ;  /* 0x0000005400137202 */ /* 0x000fe20000000f00 */
[----:B--2---:R-:W-:Y:S01]  /*18c40*/  IMAD.MOV.U32 R52, RZ, RZ, R93 ;  /* 0x000000ffff347224 */ /* 0x004fe200078e005d */
[----:B------:R-:W-:Y:S01]  /*18c50*/  MOV R20, R92 ;  /* 0x0000005c00147202 */ /* 0x000fe20000000f00 */
[----:B------:R-:W2:Y:S01]  /*18c60*/  LDSM.16.M88.4 R160, [R0+UR17+0xf800] ;  /* 0x00f8001100a0783b */ /* 0x000ea20008000200 */
[----:B------:R-:W-:Y:S01]  /*18c70*/  MOV R91, R30 ;  /* 0x0000001e005b7202 */ /* 0x000fe20000000f00 */
[----:B------:R-:W-:Y:S01]  /*18c80*/  IMAD.MOV.U32 R116, RZ, RZ, R95 ;  /* 0x000000ffff747224 */ /* 0x000fe200078e005f */
[----:B------:R-:W-:-:S02]  /*18c90*/  MOV R84, R94 ;  /* 0x0000005e00547202 */ /* 0x000fc40000000f00 */
[----:B---3--:R-:W-:Y:S01]  /*18ca0*/  MOV R28, R60 ;  /* 0x0000003c001c7202 */ /* 0x008fe20000000f00 */
[----:B------:R-:W-:Y:S01]  /*18cb0*/  IMAD.MOV.U32 R60, RZ, RZ, R61 ;  /* 0x000000ffff3c7224 */ /* 0x000fe200078e003d */
[----:B------:R-:W-:Y:S01]  /*18cc0*/  MOV R92, R62 ;  /* 0x0000003e005c7202 */ /* 0x000fe20000000f00 */
[----:B------:R-:W-:Y:S01]  /*18cd0*/  IMAD.MOV.U32 R124, RZ, RZ, R63 ;  /* 0x000000ffff7c7224 */ /* 0x000fe200078e003f */
[----:B----4-:R-:W-:Y:S01]  /*18ce0*/  MOV R29, R32 ;  /* 0x00000020001d7202 */ /* 0x010fe20000000f00 */
        /* <DEDUP_REMOVED lines=15> */
[----:B-1----:R-:W-:Y:S01]  /*18de0*/  MOV R33, R152 ;  /* 0x0000009800217202 */ /* 0x002fe20000000f00 */
[----:B------:R-:W-:Y:S01]  /*18df0*/  IMAD.MOV.U32 R65, RZ, RZ, R153 ;  /* 0x000000ffff417224 */ /* 0x000fe200078e0099 */
[----:B------:R-:W-:Y:S01]  /*18e00*/  MOV R97, R154 ;  /* 0x0000009a00617202 */ /* 0x000fe20000000f00 */
[----:B------:R-:W-:Y:S01]  /*18e10*/  IMAD.MOV.U32 R129, RZ, RZ, R155 ;  /* 0x000000ffff817224 */ /* 0x000fe200078e009b */
[----:B------:R-:W-:Y:S01]  /*18e20*/  MOV R34, R156 ;  /* 0x0000009c00227202 */ /* 0x000fe20000000f00 */
[----:B------:R-:W-:Y:S01]  /*18e30*/  IMAD.MOV.U32 R66, RZ, RZ, R157 ;  /* 0x000000ffff427224 */ /* 0x000fe200078e009d */
[----:B------:R-:W-:Y:S01]  /*18e40*/  MOV R98, R158 ;  /* 0x0000009e00627202 */ /* 0x000fe20000000f00 */
[----:B------:R-:W-:Y:S01]  /*18e50*/  IMAD.MOV.U32 R130, RZ, RZ, R159 ;  /* 0x000000ffff827224 */ /* 0x000fe200078e009f */
[----:B--2---:R-:W-:Y:S01]  /*18e60*/  MOV R35, R160 ;  /* 0x000000a000237202 */ /* 0x004fe20000000f00 */
[----:B------:R-:W-:Y:S01]  /*18e70*/  IMAD.MOV.U32 R67, RZ, RZ, R161 ;  /* 0x000000ffff437224 */ /* 0x000fe200078e00a1 */
[----:B------:R-:W-:Y:S01]  /*18e80*/  MOV R99, R162 ;  /* 0x000000a200637202 */ /* 0x000fe20000000f00 */
[----:B------:R-:W-:-:S04]  /*18e90*/  IMAD.MOV.U32 R131, RZ, RZ, R163 ;  /* 0x000000ffff837224 */ /* 0x000fc800078e00a3 */
[----:B------:R1:W-:Y:S01]  /*18ea0*/  STTM.x128 tmem[UR12+0x100], R4 ;  /* 0x00010004000079ed */ /* 0x0003e200083c000c */
[----:B------:R-:W2:Y:S02]  /*18eb0*/  FENCE.VIEW.ASYNC.T ;  /* 0x00000000000073c6 */ /* 0x000ea40000000200 */
[----:B--2---:R-:W-:Y:S06]  /*18ec0*/  BAR.SYNC.DEFER_BLOCKING 0x0 ;  /* 0x0000000000007b1d */ /* 0x004fec0000010000 */
[----:B------:R-:W-:Y:S05]  /*18ed0*/  @P0 BRA `(.L_x_10) ;  /* 0x0000000400740947 */ /* 0x000fea0003800000 */
[----:B------:R-:W-:Y:S01]  /*18ee0*/  ULEA UR34, UR7, UR10, 0xd ;  /* 0x0000000a07227291 */ /* 0x000fe2000f8e68ff */
[----:B-1----:R-:W-:Y:S01]  /*18ef0*/  MOV.SPILL R4, UR9 ;  /* 0x0000000900047c02 */ /* 0x002fe20009000f00 */
[----:B------:R-:W-:Y:S01]  /*18f00*/  UMOV UR39, URZ ;  /* 0x000000ff00277c82 */ /* 0x000fe20008000000 */
[----:B------:R-:W-:Y:S01]  /*18f10*/  UIADD3 UR51, UPT, UPT, UR11, 0x108, URZ ;  /* 0x000001080b337890 */ /* 0x000fe2000fffe0ff */
[----:B------:R-:W-:Y:S01]  /*18f20*/  MOV.SPILL R5, UR8 ;  /* 0x0000000800057c02 */ /* 0x000fe20009000f00 */
[----:B------:R-:W-:Y:S01]  /*18f30*/  UIADD3 UR36, UPT, UPT, UR34, 0x70000, URZ ;  /* 0x0007000022247890 */ /* 0x000fe2000fffe0ff */
[----:B------:R-:W-:Y:S01]  /*18f40*/  UMOV UR60, 0x0 ;  /* 0x00000000003c7882 */ /* 0x000fe20000000000 */
[----:B------:R-:W-:Y:S02]  /*18f50*/  UMOV UR61, 0x8100910 ;  /* 0x08100910003d7882 */ /* 0x000fe40000000000 */
[----:B------:R-:W-:Y:S01]  /*18f60*/  USHF.R.U32.HI UR38, URZ, 0x4, UR36 ;  /* 0x00000004ff267899 */ /* 0x000fe20008011624 */
[----:B------:R-:W-:Y:S01]  /*18f70*/  UMOV UR58, 0x0 ;  /* 0x00000000003a7882 */ /* 0x000fe20000000000 */
[----:B------:R-:W-:-:S02]  /*18f80*/  UMOV UR59, 0x8100910 ;  /* 0x08100910003b7882 */ /* 0x000fc40000000000 */
[----:B------:R-:W-:Y:S02]  /*18f90*/  USGXT.U32 UR38, UR38, 0xe ;  /* 0x0000000e2626789a */ /* 0x000fe40008000000 */
[----:B------:R-:W-:Y:S02]  /*18fa0*/  UIADD3 UR62, UPT, UPT, UR11, 0x110, URZ ;  /* 0x000001100b3e7890 */ /* 0x000fe4000fffe0ff */
[----:B------:R-:W-:Y:S02]  /*18fb0*/  UIADD3 UR42, UP1, UPT, UR38, 0x2, URZ ;  /* 0x00000002262a7890 */ /* 0x000fe4000ff3e0ff */
[----:B------:R-:W-:Y:S02]  /*18fc0*/  UIADD3 UR5, UPT, UPT, UR11, 0x118, URZ ;  /* 0x000001180b057890 */ /* 0x000fe4000fffe0ff */
[----:B------:R-:W-:Y:S02]  /*18fd0*/  UIADD3.X UR43, UPT, UPT, UR39, 0x40004040, URZ, UP1, !UPT ;  /* 0x40004040272b7890 */ /* 0x000fe40008ffe4ff */
[----:B------:R-:W-:-:S02]  /*18fe0*/  UIADD3 UR48, UP1, UPT, UR42, 0x2, URZ ;  /* 0x000000022a307890 */ /* 0x000fc4000ff3e0ff */
[----:B------:R-:W-:Y:S01]  /*18ff0*/  UIADD3 UR50, UP2, UPT, UR42, 0x4, URZ ;  /* 0x000000042a327890 */ /* 0x000fe2000ff5e0ff */
[----:B------:R-:W-:Y:S01]  /*19000*/  UMOV UR39, 0x40004040 ;  /* 0x4000404000277882 */ /* 0x000fe20000000000 */
[----:B------:R-:W-:Y:S01]  /*19010*/  UIADD3.X UR49, UPT, UPT, UR43, URZ, URZ, UP1, !UPT ;  /* 0x000000ff2b317290 */ /* 0x000fe20008ffe4ff */
[----:B------:R-:W-:Y:S02]  /*19020*/  UTCHMMA tmem[UR13], gdesc[UR38], tmem[UR11], tmem[UR60], idesc[UR61], UPT ;  /* 0x00ff3c260d0079ea */ /* 0x000fe4000b80000b */
[----:B------:R1:W-:Y:S01]  /*19030*/  UTCHMMA tmem[UR51], gdesc[UR42], tmem[UR11], tmem[UR58], idesc[UR59], UPT ;  /* 0x00ff3a2a330079ea */ /* 0x0003e2000b80000b */
[----:B------:R-:W-:Y:S02]  /*19040*/  UIADD3 UR18, UPT, UPT, UR11, 0x40, URZ ;  /* 0x000000400b127890 */ /* 0x000fe4000fffe0ff */
[----:B------:R-:W-:Y:S02]  /*19050*/  UIADD3 UR19, UPT, UPT, UR11, 0x120, URZ ;  /* 0x000001200b137890 */ /* 0x000fe4000fffe0ff */
[----:B------:R-:W-:-:S02]  /*19060*/  UIADD3 UR20, UPT, UPT, UR11, 0x40, URZ ;  /* 0x000000400b147890 */ /* 0x000fc4000fffe0ff */
[----:B------:R-:W-:Y:S02]  /*19070*/  UIADD3 UR21, UPT, UPT, UR11, 0x128, URZ ;  /* 0x000001280b157890 */ /* 0x000fe4000fffe0ff */
[----:B------:R-:W-:Y:S02]  /*19080*/  UIADD3 UR22, UPT, UPT, UR11, 0x40, URZ ;  /* 0x000000400b167890 */ /* 0x000fe4000fffe0ff */
[----:B-1----:R-:W-:Y:S02]  /*19090*/  UIADD3.X UR51, UPT, UPT, UR43, URZ, URZ, UP2, !UPT ;  /* 0x000000ff2b337290 */ /* 0x002fe400097fe4ff */
[----:B------:R-:W-:Y:S02]  /*190a0*/  UIADD3 UR23, UPT, UPT, UR11, 0x130, URZ ;  /* 0x000001300b177890 */ /* 0x000fe4000fffe0ff */
[----:B------:R-:W-:Y:S02]  /*190b0*/  UIADD3 UR24, UPT, UPT, UR11, 0x40, URZ ;  /* 0x000000400b187890 */ /* 0x000fe4000fffe0ff */
[----:B------:R-:W-:-:S02]  /*190c0*/  UIADD3 UR25, UPT, UPT, UR11, 0x138, URZ ;  /* 0x000001380b197890 */ /* 0x000fc4000fffe0ff */
[----:B------:R-:W-:Y:S02]  /*190d0*/  UIADD3 UR64, UPT, UPT, UR11, 0x80, URZ ;  /* 0x000000800b407890 */ /* 0x000fe4000fffe0ff */
[----:B------:R-:W-:Y:S01]  /*190e0*/  UIADD3 UR65, UPT, UPT, UR11, 0x140, URZ ;  /* 0x000001400b417890 */ /* 0x000fe2000fffe0ff */
[----:B------:R-:W-:Y:S01]  /*190f0*/  UMOV UR54, 0x0 ;  /* 0x0000000000367882 */ /* 0x000fe20000000000 */
[----:B------:R-:W-:Y:S01]  /*19100*/  UMOV UR55, 0x8100910 ;  /* 0x0810091000377882 */ /* 0x000fe20000000000 */
[----:B------:R-:W-:Y:S02]  /*19110*/  UIADD3 UR66, UPT, UPT, UR11, 0x80, URZ ;  /* 0x000000800b427890 */ /* 0x000fe4000fffe0ff */
[----:B------:R-:W-:Y:S01]  /*19120*/  UTCHMMA tmem[UR62], gdesc[UR48], tmem[UR11], tmem[UR54], idesc[UR55], UPT ;  /* 0x00ff36303e0079ea */ /* 0x000fe2000b80000b */
[----:B------:R-:W-:Y:S01]  /*19130*/  UIADD3 UR67, UPT, UPT, UR11, 0x148, URZ ;  /* 0x000001480b437890 */ /* 0x000fe2000fffe0ff */
[----:B------:R-:W-:Y:S01]  /*19140*/  UMOV UR56, 0x0 ;  /* 0x0000000000387882 */ /* 0x000fe20000000000 */
[----:B------:R-:W-:Y:S01]  /*19150*/  UMOV UR57, 0x8100910 ;  /* 0x0810091000397882 */ /* 0x000fe20000000000 */
[----:B------:R-:W-:-:S02]  /*19160*/  UIADD3 UR68, UPT, UPT, UR11, 0x80, URZ ;  /* 0x000000800b447890 */ /* 0x000fc4000fffe0ff */
[----:B------:R-:W-:Y:S01]  /*19170*/  UTCHMMA tmem[UR5], gdesc[UR50], tmem[UR11], tmem[UR56], idesc[UR57], UPT ;  /* 0x00ff3832050079ea */ /* 0x000fe2000b80000b */
[----:B------:R-:W-:Y:S01]  /*19180*/  UIADD3 UR69, UPT, UPT, UR11, 0x150, URZ ;  /* 0x000001500b457890 */ /* 0x000fe2000fffe0ff */
[----:B------:R-:W-:Y:S01]  /*19190*/  UMOV UR8, 0x0 ;  /* 0x0000000000087882 */ /* 0x000fe20000000000 */
[----:B------:R-:W-:Y:S01]  /*191a0*/  UMOV UR9, 0x8100910 ;  /* 0x0810091000097882 */ /* 0x000fe20000000000 */
[----:B------:R-:W-:Y:S01]  /*191b0*/  UIADD3 UR70, UPT, UPT, UR11, 0x80, URZ ;  /* 0x000000800b467890 */ /* 0x000fe2000fffe0ff */
[----:B------:R1:W-:Y:S01]  /*191c0*/  UTCHMMA tmem[UR19], gdesc[UR38], tmem[UR18], tmem[UR8], idesc[UR9], UPT ;  /* 0x00ff0826130079ea */ /* 0x0003e2000b800012 */
[----:B------:R-:W-:Y:S01]  /*191d0*/  UIADD3 UR71, UPT, UPT, UR11, 0x158, URZ ;  /* 0x000001580b477890 */ /* 0x000fe2000fffe0ff */
[----:B------:R2:W-:Y:S01]  /*191e0*/  UTCHMMA tmem[UR21], gdesc[UR42], tmem[UR20], tmem[UR56], idesc[UR57], UPT ;  /* 0x00ff382a150079ea */ /* 0x0005e2000b800014 */
[----:B------:R-:W-:Y:S02]  /*191f0*/  UIADD3 UR72, UPT, UPT, UR11, 0xc0, URZ ;  /* 0x000000c00b487890 */ /* 0x000fe4000fffe0ff */
[----:B------:R-:W-:Y:S01]  /*19200*/  UIADD3 UR73, UPT, UPT, UR11, 0x160, URZ ;  /* 0x000001600b497890 */ /* 0x000fe2000fffe0ff */
[----:B------:R-:W-:Y:S01]  /*19210*/  UMOV UR28, 0x0 ;  /* 0x00000000001c7882 */ /* 0x000fe20000000000 */
[----:B------:R-:W-:Y:S01]  /*19220*/  UMOV UR29, 0x8100910 ;  /* 0x08100910001d7882 */ /* 0x000fe20000000000 */
[----:B------:R-:W-:Y:S01]  /*19230*/  UIADD3 UR74, UPT, UPT, UR11, 0xc0, URZ ;  /* 0x000000c00b4a7890 */ /* 0x000fe2000fffe0ff */
[----:B------:R2:W-:Y:S01]  /*19240*/  UTCHMMA tmem[UR23], gdesc[UR48], tmem[UR22], tmem[UR28], idesc[UR29], UPT ;  /* 0x00ff1c30170079ea */ /* 0x0005e2000b800016 */
[----:B------:R-:W-:Y:S01]  /*19250*/  UIADD3 UR75, UPT, UPT, UR11, 0x168, URZ ;  /* 0x000001680b4b7890 */ /* 0x000fe2000fffe0ff */
[----:B-1----:R-:W-:Y:S01]  /*19260*/  R2UR.FILL UR9, R4 ;  /* 0x00000000040972ca */ /* 0x002fe200004e0000 */
[----:B------:R-:W-:Y:S01]  /*19270*/  UMOV UR30, 0x0 ;  /* 0x00000000001e7882 */ /* 0x000fe20000000000 */
[----:B------:R-:W-:Y:S01]  /*19280*/  UMOV UR31, 0x8100910 ;  /* 0x08100910001f7882 */ /* 0x000fe20000000000 */
[----:B------:R-:W-:Y:S01]  /*19290*/  UIADD3 UR76, UPT, UPT, UR11, 0xc0, URZ ;  /* 0x000000c00b4c7890 */ /* 0x000fe2000fffe0ff */
[----:B------:R2:W-:Y:S01]  /*192a0*/  UTCHMMA tmem[UR25], gdesc[UR50], tmem[UR24], tmem[UR30], idesc[UR31], UPT ;  /* 0x00ff1e32190079ea */ /* 0x0005e2000b800018 */
[----:B------:R-:W-:Y:S01]  /*192b0*/  UIADD3 UR77, UPT, UPT, UR11, 0x170, URZ ;  /* 0x000001700b4d7890 */ /* 0x000fe2000fffe0ff */
[----:B------:R-:W-:Y:S01]  /*192c0*/  R2UR.FILL UR8, R5 ;  /* 0x00000000050872ca */ /* 0x000fe200004e0000 */
[----:B------:R-:W-:Y:S01]  /*192d0*/  UMOV UR32, 0x0 ;  /* 0x0000000000207882 */ /* 0x000fe20000000000 */
[----:B------:R-:W-:Y:S01]  /*192e0*/  UMOV UR33, 0x8100910 ;  /* 0x0810091000217882 */ /* 0x000fe20000000000 */
[----:B------:R-:W-:Y:S01]  /*192f0*/  UIADD3 UR58, UPT, UPT, UR11, 0xc0, URZ ;  /* 0x000000c00b3a7890 */ /* 0x000fe2000fffe0ff */
[----:B------:R2:W-:Y:S01]  /*19300*/  UTCHMMA tmem[UR65], gdesc[UR38], tmem[UR64], tmem[UR32], idesc[UR33], UPT ;  /* 0x00ff2026410079ea */ /* 0x0005e2000b800040 */
[----:B------:R-:W-:Y:S01]  /*19310*/  UIADD3 UR54, UPT, UPT, UR11, 0x178, URZ ;  /* 0x000001780b367890 */ /* 0x000fe2000fffe0ff */
        /* <DEDUP_REMOVED lines=15> */
[----:B------:R-:W-:Y:S01]  /*19410*/  UMOV UR5, URZ ;  /* 0x000000ff00057c82 */ /* 0x000fe20008000000 */
[----:B------:R2:W-:Y:S01]  /*19420*/  UTCHMMA tmem[UR73], gdesc[UR38], tmem[UR72], tmem[UR44], idesc[UR45], UPT ;  /* 0x00ff2c26490079ea */ /* 0x0005e2000b800048 */
        /* <DEDUP_REMOVED lines=8> */
.L_x_10:
[----:B-1----:R-:W3:Y:S04]  /*194b0*/  LDL R4, [R1+0x510] ;  /* 0x0005100001047983 */ /* 0x002ee80000100800 */
[----:B------:R-:W4:Y:S04]  /*194c0*/  LDL R12, [R1+0x50c] ;  /* 0x00050c00010c7983 */ /* 0x000f280000100800 */
[----:B------:R-:W5:Y:S04]  /*194d0*/  LDL R11, [R1+0x2e0] ;  /* 0x0002e000010b7983 */ /* 0x000f680000100800 */
[----:B--2---:R-:W2:Y:S04]  /*194e0*/  LDL R10, [R1+0x508] ;  /* 0x00050800010a7983 */ /* 0x004ea80000100800 */
[----:B------:R-:W2:Y:S04]  /*194f0*/  LDL R9, [R1+0x2e4] ;  /* 0x0002e40001097983 */ /* 0x000ea80000100800 */
[----:B------:R-:W2:Y:S04]  /*19500*/  LDL R8, [R1+0x504] ;  /* 0x0005040001087983 */ /* 0x000ea80000100800 */
[----:B------:R-:W2:Y:S01]  /*19510*/  LDL R5, [R1+0x2e8] ;  /* 0x0002e80001057983 */ /* 0x000ea20000100800 */
[----:B------:R-:W-:Y:S01]  /*19520*/  R2UR UR18, R170 ;  /* 0x00000000aa1272ca */ /* 0x000fe200000e0000 */
[----:B------:R-:W-:-:S02]  /*19530*/  UISETP.GT.AND UP1, UPT, UR16, URZ, UPT ;  /* 0x000000ff1000728c */ /* 0x000fc4000bf24270 */
[----:B------:R-:W-:Y:S01]  /*19540*/  UISETP.GT.AND UP2, UPT, UR16, 0x1, UPT ;  /* 0x000000011000788c */ /* 0x000fe2000bf44270 */
[----:B------:R-:W2:Y:S01]  /*19550*/  LDL R19, [R1+0x8] ;  /* 0x0000080001137983 */ /* 0x000ea20000100800 */
[----:B------:R-:W-:-:S03]  /*19560*/  USEL UR5, URZ, 0x4, !UP1 ;  /* 0x00000004ff057887 */ /* 0x000fc6000c800000 */
[----:B------:R-:W2:Y:S04]  /*19570*/  LDL R18, [R1+0xc] ;  /* 0x00000c0001127983 */ /* 0x000ea80000100800 */
[----:B------:R-:W2:Y:S01]  /*19580*/  LDL R15, [R1+0x10] ;  /* 0x00001000010f7983 */ /* 0x000ea20000100800 */
[----:B------:R-:W-:-:S03]  /*19590*/  UISETP.GE.AND UP1, UPT, UR9, UR18, UPT ;  /* 0x000000120900728c */ /* 0x000fc6000bf26270 */
[----:B------:R-:W2:Y:S01]  /*195a0*/  LDL R14, [R1+0x1c] ;  /* 0x00001c00010e7983 */ /* 0x000ea20000100800 */
[----:B------:R-:W-:-:S03]  /*195b0*/  USEL UR5, UR5, URZ, !UP1 ;  /* 0x000000ff05057287 */ /* 0x000fc6000c800000 */
[----:B------:R-:W2:Y:S03]  /*195c0*/  LDL R17, [R1+0x28] ;  /* 0x0000280001117983 */ /* 0x000ea60000100800 */
[----:B------:R-:W-:Y:S01]  /*195d0*/  ISETP.NE.U32.AND P3, PT, RZ, UR5, PT ;  /* 0x00000005ff007c0c */ /* 0x000fe2000bf65070 */
[----:B------:R-:W-:Y:S01]  /*195e0*/  USEL UR5, URZ, 0x4, !UP2 ;  /* 0x00000004ff057887 */ /* 0x000fe2000d000000 */
[----:B------:R-:W2:Y:S03]  /*195f0*/  LDL R16, [R1+0x2c] ;  /* 0x00002c0001107983 */ /* 0x000ea60000100800 */
[----:B------:R-:W-:Y:S01]  /*19600*/  USEL UR5, UR5, URZ, !UP1 ;  /* 0x000000ff05057287 */ /* 0x000fe2000c800000 */
[----:B------:R-:W2:Y:S01]  /*19610*/  LDL R13, [R1+0x30] ;  /* 0x00003000010d7983 */ /* 0x000ea20000100800 */
[----:B------:R-:W-:-:S03]  /*19620*/  UISETP.GT.AND UP2, UPT, UR16, 0x2, UPT ;  /* 0x000000021000788c */ /* 0x000fc6000bf44270 */
[----:B------:R-:W2:Y:S01]  /*19630*/  LDL R20, [R1+0x1c4] ;  /* 0x0001c40001147983 */ /* 0x000ea20000100800 */
[----:B------:R-:W-:Y:S01]  /*19640*/  BAR.SYNC.DEFER_BLOCKING 0x0 ;  /* 0x0000000000007b1d */ /* 0x000fe20000010000 */
[----:B------:R-:W-:-:S05]  /*19650*/  UIADD3 UR15, UPT, UPT, UR15, 0x1, URZ ;  /* 0x000000010f0f7890 */ /* 0x000fca000fffe0ff */
[----:B------:R-:W2:Y:S04]  /*19660*/  LDL R25, [R1+0x2cc] ;  /* 0x0002cc0001197983 */ /* 0x000ea80000100800 */
[----:B------:R-:W2:Y:S04]  /*19670*/  LDL R23, [R1+0x274] ;  /* 0x0002740001177983 */ /* 0x000ea80000100800 */
[----:B------:R-:W2:Y:S04]  /*19680*/  LDL R22, [R1+0x278] ;  /* 0x0002780001167983 */ /* 0x000ea80000100800 */
[----:B------:R-:W2:Y:S01]  /*19690*/  LDL R21, [R1+0x284] ;  /* 0x0002840001157983 */ /* 0x000ea20000100800 */
[----:B---3--:R-:W-:Y:S01]  /*196a0*/  IADD3 R6, P4, PT, R134, R4, RZ ;  /* 0x0000000486067210 */ /* 0x008fe20007f9e0ff */
[----:B------:R-:W-:-:S03]  /*196b0*/  VIADD R4, R2, UR17 ;  /* 0x0000001102047c36 */ /* 0x000fc60008000000 */
[----:B------:R-:W-:-:S05]  /*196c0*/  IADD3.X R7, PT, PT, R136, R137, RZ, P4, !PT ;  /* 0x0000008988077210 */ /* 0x000fca00027fe4ff */
[----:B------:R-:W-:Y:S01]  /*196d0*/  @!PT LDS RZ, [RZ] ;  /* 0x00000000fffff984 */ /* 0x000fe20000000800 */
[----:B------:R-:W-:Y:S01]  /*196e0*/  @!PT LDS RZ, [RZ] ;  /* 0x00000000fffff984 */ /* 0x000fe20000000800 */
[----:B------:R-:W-:Y:S01]  /*196f0*/  @!PT LDS RZ, [RZ] ;  /* 0x00000000fffff984 */ /* 0x000fe20000000800 */
[----:B------:R4:W-:Y:S02]  /*19700*/  LDGSTS.E [R4], desc[UR26][R6.64], P3 ;  /* 0x0000000006047fae */ /* 0x0009e400099a101a */
[----:B----4-:R-:W-:Y:S02]  /*19710*/  IADD3 R6, P4, PT, R134, R12, RZ ;  /* 0x0000000c86067210 */ /* 0x010fe40007f9e0ff */
[----:B------:R-:W3:Y:S02]  /*19720*/  LDL R12, [R1] ;  /* 0x00000000010c7983 */ /* 0x000ee40000100800 */
[----:B-----5:R-:W-:Y:S02]  /*19730*/  IADD3.X R7, PT, PT, R136, R11, RZ, P4, !PT ;  /* 0x0000000b88077210 */ /* 0x020fe400027fe4ff */
[----:B------:R-:W4:Y:S04]  /*19740*/  LDL R11, [R1+0x20] ;  /* 0x00002000010b7983 */ /* 0x000f280000100800 */
[----:B------:R2:W-:Y:S02]  /*19750*/  LDGSTS.E [R4+0x200], desc[UR26][R6.64], P3 ;  /* 0x0020000006047fae */ /* 0x0005e400099a101a */
[----:B--2---:R-:W-:-:S02]  /*19760*/  IADD3 R6, P4, PT, R134, R10, RZ ;  /* 0x0000000a86067210 */ /* 0x004fc40007f9e0ff */
[----:B------:R-:W2:Y:S03]  /*19770*/  LDL R10, [R1+0x4] ;  /* 0x00000400010a7983 */ /* 0x000ea60000100800 */
[----:B------:R-:W-:Y:S02]  /*19780*/  IMAD.X R7, R136, 0x1, R9, P4 ;  /* 0x0000000188077824 */ /* 0x000fe400020e0609 */
[----:B------:R-:W5:Y:S04]  /*19790*/  LDL R9, [R1+0x24] ;  /* 0x0000240001097983 */ /* 0x000f680000100800 */
[----:B------:R1:W-:Y:S02]  /*197a0*/  LDGSTS.E [R4+0x400], desc[UR26][R6.64], P3 ;  /* 0x0040000006047fae */ /* 0x0003e400099a101a */
[----:B-1----:R-:W-:-:S02]  /*197b0*/  IADD3 R6, P4, PT, R134, R8, RZ ;  /* 0x0000000886067210 */ /* 0x002fc40007f9e0ff */
[----:B------:R-:W2:Y:S02]  /*197c0*/  LDL R8, [R1+0x14] ;  /* 0x0000140001087983 */ /* 0x000ea40000100800 */
[----:B------:R-:W-:Y:S02]  /*197d0*/  IADD3.X R7, PT, PT, R136, R5, RZ, P4, !PT ;  /* 0x0000000588077210 */ /* 0x000fe400027fe4ff */
[----:B------:R-:W2:Y:S04]  /*197e0*/  LDL R5, [R1+0x18] ;  /* 0x0000180001057983 */ /* 0x000ea80000100800 */
[----:B------:R1:W-:Y:S01]  /*197f0*/  LDGSTS.E [R4+0x600], desc[UR26][R6.64], P3 ;  /* 0x0060000006047fae */ /* 0x0003e200099a101a */
[----:B------:R-:W-:Y:S02]  /*19800*/  ISETP.NE.U32.AND P3, PT, RZ, UR5, PT ;  /* 0x00000005ff007c0c */ /* 0x000fe4000bf65070 */
[----:B-1----:R-:W-:-:S05]  /*19810*/  IADD3 R6, P4, PT, R134, R169, RZ ;  /* 0x000000a986067210 */ /* 0x002fca0007f9e0ff */
[----:B------:R-:W-:-:S06]  /*19820*/  IMAD.X R7, R136, 0x1, R168, P4 ;  /* 0x0000000188077824 */ /* 0x000fcc00020e06a8 */
[----:B------:R1:W-:Y:S02]  /*19830*/  LDGSTS.E [R4+0x800], desc[UR26][R6.64], P3 ;  /* 0x0080000006047fae */ /* 0x0003e400099a101a */
[----:B-1----:R-:W-:-:S04]  /*19840*/  IADD3 R6, P4, PT, R134, R167, RZ ;  /* 0x000000a786067210 */ /* 0x002fc80007f9e0ff */
[----:B------:R-:W-:-:S05]  /*19850*/  IADD3.X R7, PT, PT, R136, R166, RZ, P4, !PT ;  /* 0x000000a688077210 */ /* 0x000fca00027fe4ff */
[----:B------:R1:W-:Y:S01]  /*19860*/  LDGSTS.E [R4+0xa00], desc[UR26][R6.64], P3 ;  /* 0x00a0000006047fae */ /* 0x0003e200099a101a */
[----:B------:R-:W-:Y:S01]  /*19870*/  USEL UR5, URZ, 0x4, !UP2 ;  /* 0x00000004ff057887 */ /* 0x000fe2000d000000 */
[----:B-1----:R-:W-:-:S05]  /*19880*/  IADD3 R6, P4, PT, R134, R165, RZ ;  /* 0x000000a586067210 */ /* 0x002fca0007f9e0ff */
[----:B------:R-:W-:-:S05]  /*19890*/  IMAD.X R7, R136, 0x1, R164, P4 ;  /* 0x0000000188077824 */ /* 0x000fca00020e06a4 */
[----:B------:R1:W-:Y:S01]  /*198a0*/  LDGSTS.E [R4+0xc00], desc[UR26][R6.64], P3 ;  /* 0x00c0000006047fae */ /* 0x0003e200099a101a */
[----:B------:R-:W-:Y:S01]  /*198b0*/  USEL UR5, UR5, URZ, !UP1 ;  /* 0x000000ff05057287 */ /* 0x000fe2000c800000 */
[----:B-1----:R-:W-:-:S04]  /*198c0*/  IADD3 R6, P4, PT, R134, R151, RZ ;  /* 0x0000009786067210 */ /* 0x002fc80007f9e0ff */
[----:B------:R-:W-:-:S05]  /*198d0*/  IADD3.X R7, PT, PT, R136, R150, RZ, P4, !PT ;  /* 0x0000009688077210 */ /* 0x000fca00027fe4ff */
        /* <DEDUP_REMOVED lines=8> */
[----:B------:R-:W-:Y:S01]  /*19960*/  UISETP.GT.AND UP2, UPT, UR16, 0x3, UPT ;  /* 0x000000031000788c */ /* 0x000fe2000bf44270 */
[----:B-1----:R-:W-:-:S05]  /*19970*/  IADD3 R6, P4, PT, R134, R145, RZ ;  /* 0x0000009186067210 */ /* 0x002fca0007f9e0ff */
[----:B------:R-:W-:Y:S01]  /*19980*/  IMAD.X R7, R136, 0x1, R144, P4 ;  /* 0x0000000188077824 */ /* 0x000fe200020e0690 */
[----:B------:R-:W-:-:S04]  /*19990*/  USEL UR5, URZ, 0x4, !UP2 ;  /* 0x00000004ff057887 */ /* 0x000fc8000d000000 */
        /* <DEDUP_REMOVED lines=167> */
[----:B---3--:R-:W-:Y:S02]  /*1a410*/  IMAD.X R7, R136, 0x1, R12, P4 ;  /* 0x0000000188077824 */ /* 0x008fe400020e060c */
[----:B------:R-:W3:Y:S04]  /*1a420*/  LDL R12, [R1+0x34] ;  /* 0x00003400010c7983 */ /* 0x000ee80000100800 */
[----:B------:R2:W-:Y:S02]  /*1a430*/  LDGSTS.E [R4+0x6800], desc[UR26][R6.64], P3 ;  /* 0x0680000006047fae */ /* 0x0005e400099a101a */
[----:B--2---:R-:W-:Y:S02]  /*1a440*/  IADD3 R6, P4, PT, R134, R10, RZ ;  /* 0x0000000a86067210 */ /* 0x004fe40007f9e0ff */
[----:B------:R-:W2:Y:S02]  /*1a450*/  LDL R10, [R1+0x38] ;  /* 0x00003800010a7983 */ /* 0x000ea40000100800 */
[----:B------:R-:W-:Y:S01]  /*1a460*/  IADD3.X R7, PT, PT, R136, R19, RZ, P4, !PT ;  /* 0x0000001388077210 */ /* 0x000fe200027fe4ff */
[----:B------:R-:W-:Y:S01]  /*1a470*/  UISETP.GT.AND UP2, UPT, UR16, 0xe, UPT ;  /* 0x0000000e1000788c */ /* 0x000fe2000bf44270 */
[----:B------:R-:W2:Y:S04]  /*1a480*/  LDL R19, [R1+0x48] ;  /* 0x0000480001137983 */ /* 0x000ea80000100800 */
[----:B------:R1:W-:Y:S02]  /*1a490*/  LDGSTS.E [R4+0x6a00], desc[UR26][R6.64], P3 ;  /* 0x06a0000006047fae */ /* 0x0003e400099a101a */
[----:B-1----:R-:W-:Y:S01]  /*1a4a0*/  IADD3 R6, P4, PT, R134, R18, RZ ;  /* 0x0000001286067210 */ /* 0x002fe20007f9e0ff */
[----:B------:R-:W-:Y:S01]  /*1a4b0*/  USEL UR5, URZ, 0x4, !UP2 ;  /* 0x00000004ff057887 */ /* 0x000fe2000d000000 */
[----:B------:R-:W2:Y:S03]  /*1a4c0*/  LDL R18, [R1+0x4c] ;  /* 0x00004c0001127983 */ /* 0x000ea60000100800 */
[----:B------:R-:W-:-:S02]  /*1a4d0*/  IMAD.X R7, R136, 0x1, R15, P4 ;  /* 0x0000000188077824 */ /* 0x000fc400020e060f */
[----:B------:R-:W2:Y:S04]  /*1a4e0*/  LDL R15, [R1+0x3c] ;  /* 0x00003c00010f7983 */ /* 0x000ea80000100800 */
[----:B------:R1:W-:Y:S02]  /*1a4f0*/  LDGSTS.E [R4+0x6c00], desc[UR26][R6.64], P3 ;  /* 0x06c0000006047fae */ /* 0x0003e400099a101a */
[----:B-1----:R-:W-:Y:S02]  /*1a500*/  IADD3 R6, P4, PT, R134, R8, RZ ;  /* 0x0000000886067210 */ /* 0x002fe40007f9e0ff */
[----:B------:R-:W2:Y:S02]  /*1a510*/  LDL R8, [R1+0x40] ;  /* 0x0000400001087983 */ /* 0x000ea40000100800 */
[----:B------:R-:W-:-:S02]  /*1a520*/  IADD3.X R7, PT, PT, R136, R5, RZ, P4, !PT ;  /* 0x0000000588077210 */ /* 0x000fc400027fe4ff */
[----:B------:R-:W2:Y:S01]  /*1a530*/  LDL R5, [R1+0x44] ;  /* 0x0000440001057983 */ /* 0x000ea20000100800 */
[----:B------:R-:W-:-:S03]  /*1a540*/  USEL UR5, UR5, URZ, !UP1 ;  /* 0x000000ff05057287 */ /* 0x000fc6000c800000 */
[----:B------:R1:W-:Y:S03]  /*1a550*/  LDGSTS.E [R4+0x6e00], desc[UR26][R6.64], P3 ;  /* 0x06e0000006047fae */ /* 0x0003e600099a101a */
[----:B------:R-:W-:Y:S02]  /*1a560*/  ISETP.NE.U32.AND P3, PT, RZ, UR5, PT ;  /* 0x00000005ff007c0c */ /* 0x000fe4000bf65070 */
[----:B-1----:R-:W-:Y:S02]  /*1a570*/  IADD3 R6, P4, PT, R134, R14, RZ ;  /* 0x0000000e86067210 */ /* 0x002fe40007f9e0ff */
[----:B------:R-:W2:Y:S03]  /*1a580*/  LDL R14, [R1+0x50] ;  /* 0x00005000010e7983 */ /* 0x000ea60000100800 */
[----:B----4-:R-:W-:-:S02]  /*1a590*/  IMAD.X R7, R136, 0x1, R11, P4 ;  /* 0x0000000188077824 */ /* 0x010fc400020e060b */
[----:B------:R-:W4:Y:S04]  /*1a5a0*/  LDL R11, [R1+0x54] ;  /* 0x00005400010b7983 */ /* 0x000f280000100800 */
[----:B------:R5:W-:Y:S02]  /*1a5b0*/  LDGSTS.E [R4+0x7000], desc[UR26][R6.64], P3 ;  /* 0x0700000006047fae */ /* 0x000be400099a101a */
[----:B-----5:R-:W-:Y:S02]  /*1a5c0*/  IADD3 R6, P4, PT, R134, R9, RZ ;  /* 0x0000000986067210 */ /* 0x020fe40007f9e0ff */
[----:B------:R-:W5:Y:S02]  /*1a5d0*/  LDL R9, [R1+0x58] ;  /* 0x0000580001097983 */ /* 0x000f640000100800 */
[----:B------:R-:W-:Y:S01]  /*1a5e0*/  IADD3.X R7, PT, PT, R136, R17, RZ, P4, !PT ;  /* 0x0000001188077210 */ /* 0x000fe200027fe4ff */
[----:B------:R-:W-:Y:S01]  /*1a5f0*/  UISETP.GT.AND UP2, UPT, UR16, 0xf, UPT ;  /* 0x0000000f1000788c */ /* 0x000fe2000bf44270 */
[----:B------:R-:W4:Y:S04]  /*1a600*/  LDL R17, [R1+0x68] ;  /* 0x0000680001117983 */ /* 0x000f280000100800 */
[----:B------:R1:W-:Y:S02]  /*1a610*/  LDGSTS.E [R4+0x7200], desc[UR26][R6.64], P3 ;  /* 0x0720000006047fae */ /* 0x0003e400099a101a */
[----:B-1----:R-:W-:Y:S01]  /*1a620*/  IADD3 R6, P4, PT, R134, R16, RZ ;  /* 0x0000001086067210 */ /* 0x002fe20007f9e0ff */
[----:B------:R-:W-:Y:S01]  /*1a630*/  USEL UR5, URZ, 0x4, !UP2 ;  /* 0x00000004ff057887 */ /* 0x000fe2000d000000 */
[----:B------:R-:W5:Y:S03]  /*1a640*/  LDL R16, [R1+0x6c] ;  /* 0x00006c0001107983 */ /* 0x000f660000100800 */
[----:B------:R-:W-:-:S02]  /*1a650*/  IMAD.X R7, R136, 0x1, R13, P4 ;  /* 0x0000000188077824 */ /* 0x000fc400020e060d */
[----:B------:R-:W5:Y:S04]  /*1a660*/  LDL R13, [R1+0x5c] ;  /* 0x00005c00010d7983 */ /* 0x000f680000100800 */
[----:B------:R3:W-:Y:S01]  /*1a670*/  LDGSTS.E [R4+0x7400], desc[UR26][R6.64], P3 ;  /* 0x0740000006047fae */ /* 0x0007e200099a101a */
[----:B------:R-:W-:Y:S01]  /*1a680*/  USEL UR5, UR5, URZ, !UP1 ;  /* 0x000000ff05057287 */ /* 0x000fe2000c800000 */
[----:B---3--:R-:W-:Y:S02]  /*1a690*/  IADD3 R6, P4, PT, R134, R12, RZ ;  /* 0x0000000c86067210 */ /* 0x008fe40007f9e0ff */
[----:B------:R-:W3:Y:S02]  /*1a6a0*/  LDL R12, [R1+0x60] ;  /* 0x00006000010c7983 */ /* 0x000ee40000100800 */
[----:B--2---:R-:W-:-:S02]  /*1a6b0*/  IADD3.X R7, PT, PT, R136, R10, RZ, P4, !PT ;  /* 0x0000000a88077210 */ /* 0x004fc400027fe4ff */
[----:B------:R-:W2:Y:S04]  /*1a6c0*/  LDL R10, [R1+0x64] ;  /* 0x00006400010a7983 */ /* 0x000ea80000100800 */
[----:B------:R1:W-:Y:S01]  /*1a6d0*/  LDGSTS.E [R4+0x7600], desc[UR26][R6.64], P3 ;  /* 0x0760000006047fae */ /* 0x0003e200099a101a */
[----:B------:R-:W-:Y:S02]  /*1a6e0*/  ISETP.NE.U32.AND P3, PT, RZ, UR5, PT ;  /* 0x00000005ff007c0c */ /* 0x000fe4000bf65070 */
[----:B-1----:R-:W-:Y:S02]  /*1a6f0*/  IADD3 R6, P4, PT, R134, R15, RZ ;  /* 0x0000000f86067210 */ /* 0x002fe40007f9e0ff */
[----:B------:R-:W2:Y:S03]  /*1a700*/  LDL R15, [R1+0x70] ;  /* 0x00007000010f7983 */ /* 0x000ea60000100800 */
[----:B------:R-:W-:-:S02]  /*1a710*/  IMAD.X R7, R136, 0x1, R8, P4 ;  /* 0x0000000188077824 */ /* 0x000fc400020e0608 */
[----:B------:R-:W2:Y:S04]  /*1a720*/  LDL R8, [R1+0x74] ;  /* 0x0000740001087983 */ /* 0x000ea80000100800 */
[----:B------:R1:W-:Y:S02]  /*1a730*/  LDGSTS.E [R4+0x7800], desc[UR26][R6.64], P3 ;  /* 0x0780000006047fae */ /* 0x0003e400099a101a */
[----:B-1----:R-:W-:Y:S02]  /*1a740*/  IADD3 R6, P4, PT, R134, R5, RZ ;  /* 0x0000000586067210 */ /* 0x002fe40007f9e0ff */
        /* <DEDUP_REMOVED lines=11> */
[----:B----4-:R-:W-:Y:S02]  /*1a800*/  IADD3 R6, P4, PT, R134, R11, RZ ;  /* 0x0000000b86067210 */ /* 0x010fe40007f9e0ff */
[----:B------:R-:W4:Y:S02]  /*1a810*/  LDL R11, [R1+0x80] ;  /* 0x00008000010b7983 */ /* 0x000f240000100800 */
[----:B-----5:R-:W-:-:S02]  /*1a820*/  IADD3.X R7, PT, PT, R136, R9, RZ, P4, !PT ;  /* 0x0000000988077210 */ /* 0x020fc400027fe4ff */
[----:B------:R-:W5:Y:S01]  /*1a830*/  LDL R9, [R1+0x84] ;  /* 0x0000840001097983 */ /* 0x000f620000100800 */
[----:B------:R-:W-:-:S03]  /*1a840*/  USEL UR5, UR5, URZ, !UP1 ;  /* 0x000000ff05057287 */ /* 0x000fc6000c800000 */
[----:B------:R1:W-:Y:S03]  /*1a850*/  LDGSTS.E [R4+0x7e00], desc[UR26][R6.64], P3 ;  /* 0x07e0000006047fae */ /* 0x0003e600099a101a */
[----:B------:R-:W-:Y:S02]  /*1a860*/  ISETP.NE.U32.AND P3, PT, RZ, UR5, PT ;  /* 0x00000005ff007c0c */ /* 0x000fe4000bf65070 */
[----:B-1----:R-:W-:Y:S02]  /*1a870*/  IADD3 R6, P4, PT, R134, R13, RZ ;  /* 0x0000000d86067210 */ /* 0x002fe40007f9e0ff */
[----:B------:R-:W5:Y:S01]  /*1a880*/  LDL R13, [R1+0x90] ;  /* 0x00009000010d7983 */ /* 0x000f620000100800 */
[----:B------:R-:W-:-:S04]  /*1a890*/  UISETP.GT.AND UP2, UPT, UR16, 0x11, UPT ;  /* 0x000000111000788c */ /* 0x000fc8000bf44270 */
[----:B------:R-:W-:-:S04]  /*1a8a0*/  USEL UR5, URZ, 0x4, !UP2 ;  /* 0x00000004ff057887 */ /* 0x000fc8000d000000 */
[----:B------:R-:W-:Y:S01]  /*1a8b0*/  USEL UR5, UR5, URZ, !UP1 ;  /* 0x000000ff05057287 */ /* 0x000fe2000c800000 */
[----:B---3--:R-:W-:Y:S02]  /*1a8c0*/  IMAD.X R7, R136, 0x1, R12, P4 ;  /* 0x0000000188077824 */ /* 0x008fe400020e060c */
[----:B------:R-:W3:Y:S04]  /*1a8d0*/  LDL R12, [R1+0x94] ;  /* 0x00009400010c7983 */ /* 0x000ee80000100800 */
[----:B------:R2:W-:Y:S02]  /*1a8e0*/  LDGSTS.E [R4+0x8000], desc[UR26][R6.64], P3 ;  /* 0x0800000006047fae */ /* 0x0005e400099a101a */
[----:B--2---:R-:W-:Y:S02]  /*1a8f0*/  IADD3 R6, P4, PT, R134, R10, RZ ;  /* 0x0000000a86067210 */ /* 0x004fe40007f9e0ff */
[----:B------:R-:W2:Y:S02]  /*1a900*/  LDL R10, [R1+0x98] ;  /* 0x00009800010a7983 */ /* 0x000ea40000100800 */
[----:B------:R-:W-:-:S02]  /*1a910*/  IADD3.X R7, PT, PT, R136, R17, RZ, P4, !PT ;  /* 0x0000001188077210 */ /* 0x000fc400027fe4ff */
[----:B------:R-:W2:Y:S04]  /*1a920*/  LDL R17, [R1+0xa8] ;  /* 0x0000a80001117983 */ /* 0x000ea80000100800 */
[----:B------:R1:W-:Y:S02]  /*1a930*/  LDGSTS.E [R4+0x8200], desc[UR26][R6.64], P3 ;  /* 0x0820000006047fae */ /* 0x0003e400099a101a */
[----:B-1----:R-:W-:Y:S02]  /*1a940*/  IADD3 R6, P4, PT, R134, R16, RZ ;  /* 0x0000001086067210 */ /* 0x002fe40007f9e0ff */
[----:B------:R-:W2:Y:S03]  /*1a950*/  LDL R16, [R1+0xac] ;  /* 0x0000ac0001107983 */ /* 0x000ea60000100800 */
[----:B------:R-:W-:-:S02]  /*1a960*/  IMAD.X R7, R136, 0x1, R15, P4 ;  /* 0x0000000188077824 */ /* 0x000fc400020e060f */
[----:B------:R-:W2:Y:S04]  /*1a970*/  LDL R15, [R1+0x9c] ;  /* 0x00009c00010f7983 */ /* 0x000ea80000100800 */
[----:B------:R1:W-:Y:S02]  /*1a980*/  LDGSTS.E [R4+0x8400], desc[UR26][R6.64], P3 ;  /* 0x0840000006047fae */ /* 0x0003e400099a101a */
[----:B-1----:R-:W-:Y:S02]  /*1a990*/  IADD3 R6, P4, PT, R134, R8, RZ ;  /* 0x0000000886067210 */ /* 0x002fe40007f9e0ff */
[----:B------:R-:W2:Y:S02]  /*1a9a0*/  LDL R8, [R1+0xa0] ;  /* 0x0000a00001087983 */ /* 0x000ea40000100800 */
[----:B------:R-:W-:-:S02]  /*1a9b0*/  IADD3.X R7, PT, PT, R136, R5, RZ, P4, !PT ;  /* 0x0000000588077210 */ /* 0x000fc400027fe4ff */
[----:B------:R-:W2:Y:S04]  /*1a9c0*/  LDL R5, [R1+0xa4] ;  /* 0x0000a40001057983 */ /* 0x000ea80000100800 */
[----:B------:R1:W-:Y:S01]  /*1a9d0*/  LDGSTS.E [R4+0x8600], desc[UR26][R6.64], P3 ;  /* 0x0860000006047fae */ /* 0x0003e200099a101a */
        /* <DEDUP_REMOVED lines=10> */
[----:B------:R-:W5:Y:S04]  /*1aa80*/  LDL R19, [R1+0xc8] ;  /* 0x0000c80001137983 */ /* 0x000f680000100800 */
        /* <DEDUP_REMOVED lines=213> */
[----:B------:R-:W-:-:S02]  /*1b7e0*/  IADD3.X R7, PT, PT, R136, R13, RZ, P4, !PT ;  /* 0x0000000d88077210 */ /* 0x000fc400027fe4ff */
[----:B------:R-:W5:Y:S04]  /*1b7f0*/  LDL R13, [R1+0x1d8] ;  /* 0x0001d800010d7983 */ /* 0x000f680000100800 */
[----:B------:R1:W-:Y:S02]  /*1b800*/  LDGSTS.E [R4+0xd200], desc[UR26][R6.64], P3 ;  /* 0x0d20000006047fae */ /* 0x0003e400099a101a */
[----:B-1----:R-:W-:Y:S02]  /*1b810*/  IADD3 R6, P4, PT, R134, R16, RZ ;  /* 0x0000001086067210 */ /* 0x002fe40007f9e0ff */
[----:B------:R-:W5:Y:S03]  /*1b820*/  LDL R16, [R1+0x1ec] ;  /* 0x0001ec0001107983 */ /* 0x000f660000100800 */
[----:B------:R-:W-:-:S02]  /*1b830*/  IMAD.X R7, R136, 0x1, R15, P4 ;  /* 0x0000000188077824 */ /* 0x000fc400020e060f */
[----:B------:R-:W5:Y:S04]  /*1b840*/  LDL R15, [R1+0x1f0] ;  /* 0x0001f000010f7983 */ /* 0x000f680000100800 */
[----:B------:R3:W-:Y:S01]  /*1b850*/  LDGSTS.E [R4+0xd400], desc[UR26][R6.64], P3 ;  /* 0x0d40000006047fae */ /* 0x0007e200099a101a */
[----:B------:R-:W-:-:S04]  /*1b860*/  UISETP.GT.AND UP2, UPT, UR16, 0x1b, UPT ;  /* 0x0000001b1000788c */ /* 0x000fc8000bf44270 */
[----:B------:R-:W-:-:S04]  /*1b870*/  USEL UR5, URZ, 0x4, !UP2 ;  /* 0x00000004ff057887 */ /* 0x000fc8000d000000 */
[----:B------:R-:W-:Y:S01]  /*1b880*/  USEL UR5, UR5, URZ, !UP1 ;  /* 0x000000ff05057287 */ /* 0x000fe2000c800000 */
[----:B---3--:R-:W-:Y:S02]  /*1b890*/  IADD3 R6, P4, PT, R134, R12, RZ ;  /* 0x0000000c86067210 */ /* 0x008fe40007f9e0ff */
[----:B------:R-:W3:Y:S02]  /*1b8a0*/  LDL R12, [R1+0x1e4] ;  /* 0x0001e400010c7983 */ /* 0x000ee40000100800 */
[----:B--2---:R-:W-:Y:S02]  /*1b8b0*/  IADD3.X R7, PT, PT, R136, R10, RZ, P4, !PT ;  /* 0x0000000a88077210 */ /* 0x004fe400027fe4ff */
[----:B------:R-:W2:Y:S04]  /*1b8c0*/  LDL R10, [R1+0x1e8] ;  /* 0x0001e800010a7983 */ /* 0x000ea80000100800 */
[----:B------:R1:W-:Y:S01]  /*1b8d0*/  LDGSTS.E [R4+0xd600], desc[UR26][R6.64], P3 ;  /* 0x0d60000006047fae */ /* 0x0003e200099a101a */
[----:B------:R-:W-:-:S02]  /*1b8e0*/  ISETP.NE.U32.AND P3, PT, RZ, UR5, PT ;  /* 0x00000005ff007c0c */ /* 0x000fc4000bf65070 */
[----:B-1----:R-:W-:Y:S02]  /*1b8f0*/  IADD3 R6, P4, PT, R134, R8, RZ ;  /* 0x0000000886067210 */ /* 0x002fe40007f9e0ff */
[----:B------:R-:W2:Y:S03]  /*1b900*/  LDL R8, [R1+0x1f8] ;  /* 0x0001f80001087983 */ /* 0x000ea60000100800 */
[----:B------:R-:W-:Y:S02]  /*1b910*/  IMAD.X R7, R136, 0x1, R5, P4 ;  /* 0x0000000188077824 */ /* 0x000fe400020e0605 */
[----:B------:R-:W2:Y:S04]  /*1b920*/  LDL R5, [R1+0x1f4] ;  /* 0x0001f40001057983 */ /* 0x000ea80000100800 */
[----:B------:R1:W-:Y:S02]  /*1b930*/  LDGSTS.E [R4+0xd800], desc[UR26][R6.64], P3 ;  /* 0x0d80000006047fae */ /* 0x0003e400099a101a */
[----:B-1----:R-:W-:Y:S01]  /*1b940*/  IADD3 R6, P4, PT, R134, R20, RZ ;  /* 0x0000001486067210 */ /* 0x002fe20007f9e0ff */
[----:B------:R-:W-:Y:S01]  /*1b950*/  UISETP.GT.AND UP2, UPT, UR16, 0x1c, UPT ;  /* 0x0000001c1000788c */ /* 0x000fe2000bf44270 */
[----:B------:R-:W2:Y:S02]  /*1b960*/  LDL R20, [R1+0x224] ;  /* 0x0002240001147983 */ /* 0x000ea40000100800 */
[----:B------:R-:W-:Y:S01]  /*1b970*/  IADD3.X R7, PT, PT, R136, R19, RZ, P4, !PT ;  /* 0x0000001388077210 */ /* 0x000fe200027fe4ff */
[----:B------:R-:W-:Y:S01]  /*1b980*/  USEL UR5, URZ, 0x4, !UP2 ;  /* 0x00000004ff057887 */ /* 0x000fe2000d000000 */
[----:B------:R-:W2:Y:S04]  /*1b990*/  LDL R19, [R1+0x228] ;  /* 0x0002280001137983 */ /* 0x000ea80000100800 */
[----:B------:R1:W-:Y:S02]  /*1b9a0*/  LDGSTS.E [R4+0xda00], desc[UR26][R6.64], P3 ;  /* 0x0da0000006047fae */ /* 0x0003e400099a101a */
[----:B-1----:R-:W-:Y:S01]  /*1b9b0*/  IADD3 R6, P4, PT, R134, R14, RZ ;  /* 0x0000000e86067210 */ /* 0x002fe20007f9e0ff */
[----:B------:R-:W-:Y:S01]  /*1b9c0*/  USEL UR5, UR5, URZ, !UP1 ;  /* 0x000000ff05057287 */ /* 0x000fe2000c800000 */
        /* <DEDUP_REMOVED lines=8> */
[----:B------:R1:W-:Y:S01]  /*1ba50*/  LDGSTS.E [R4+0xde00], desc[UR26][R6.64], P3 ;  /* 0x0de0000006047fae */ /* 0x0003e200099a101a */
[----:B------:R-:W-:Y:S02]  /*1ba60*/  ISETP.NE.U32.AND P3, PT, RZ, UR5, PT ;  /* 0x00000005ff007c0c */ /* 0x000fe4000bf65070 */
[----:B-1----:R-:W-:Y:S01]  /*1ba70*/  IADD3 R6, P4, PT, R134, R18, RZ ;  /* 0x0000001286067210 */ /* 0x002fe20007f9e0ff */
[----:B------:R-:W-:Y:S01]  /*1ba80*/  UISETP.GT.AND UP2, UPT, UR16, 0x1d, UPT ;  /* 0x0000001d1000788c */ /* 0x000fe2000bf44270 */
[----:B------:R-:W5:Y:S03]  /*1ba90*/  LDL R18, [R1+0x22c] ;  /* 0x00022c0001127983 */ /* 0x000f660000100800 */
[----:B------:R-:W-:Y:S01]  /*1baa0*/  IMAD.X R7, R136, 0x1, R17, P4 ;  /* 0x0000000188077824 */ /* 0x000fe200020e0611 */
[----:B------:R-:W-:Y:S01]  /*1bab0*/  USEL UR5, URZ, 0x4, !UP2 ;  /* 0x00000004ff057887 */ /* 0x000fe2000d000000 */
[----:B------:R-:W5:Y:S04]  /*1bac0*/  LDL R17, [R1+0x230] ;  /* 0x0002300001117983 */ /* 0x000f680000100800 */
[----:B------:R3:W-:Y:S02]  /*1bad0*/  LDGSTS.E [R4+0xe000], desc[UR26][R6.64], P3 ;  /* 0x0e00000006047fae */ /* 0x0007e400099a101a */
[----:B---3--:R-:W-:-:S02]  /*1bae0*/  IADD3 R6, P4, PT, R134, R12, RZ ;  /* 0x0000000c86067210 */ /* 0x008fc40007f9e0ff */
[----:B------:R-:W3:Y:S02]  /*1baf0*/  LDL R12, [R1+0x20c] ;  /* 0x00020c00010c7983 */ /* 0x000ee40000100800 */
[----:B--2---:R-:W-:Y:S02]  /*1bb00*/  IADD3.X R7, PT, PT, R136, R10, RZ, P4, !PT ;  /* 0x0000000a88077210 */ /* 0x004fe400027fe4ff */
[----:B------:R-:W2:Y:S04]  /*1bb10*/  LDL R10, [R1+0x210] ;  /* 0x00021000010a7983 */ /* 0x000ea80000100800 */
[----:B------:R1:W-:Y:S02]  /*1bb20*/  LDGSTS.E [R4+0xe200], desc[UR26][R6.64], P3 ;  /* 0x0e20000006047fae */ /* 0x0003e400099a101a */
[----:B-1----:R-:W-:Y:S01]  /*1bb30*/  IADD3 R6, P4, PT, R134, R16, RZ ;  /* 0x0000001086067210 */ /* 0x002fe20007f9e0ff */
[----:B------:R-:W-:Y:S01]  /*1bb40*/  USEL UR5, UR5, URZ, !UP1 ;  /* 0x000000ff05057287 */ /* 0x000fe2000c800000 */
[----:B------:R-:W2:Y:S03]  /*1bb50*/  LDL R16, [R1+0x234] ;  /* 0x0002340001107983 */ /* 0x000ea60000100800 */
[----:B------:R-:W-:Y:S01]  /*1bb60*/  IMAD.X R7, R136, 0x1, R15, P4 ;  /* 0x0000000188077824 */ /* 0x000fe200020e060f */
[----:B------:R-:W-:Y:S01]  /*1bb70*/  UISETP.NE.U32.AND UP2, UPT, UR5, URZ, UPT ;  /* 0x000000ff0500728c */ /* 0x000fe2000bf45070 */
[----:B------:R-:W2:Y:S04]  /*1bb80*/  LDL R15, [R1+0x238] ;  /* 0x00023800010f7983 */ /* 0x000ea80000100800 */
[----:B------:R1:W-:Y:S02]  /*1bb90*/  LDGSTS.E [R4+0xe400], desc[UR26][R6.64], P3 ;  /* 0x0e40000006047fae */ /* 0x0003e400099a101a */
[----:B-1----:R-:W-:-:S02]  /*1bba0*/  IADD3 R6, P4, PT, R134, R5, RZ ;  /* 0x0000000586067210 */ /* 0x002fc40007f9e0ff */
[----:B------:R-:W2:Y:S02]  /*1bbb0*/  LDL R5, [R1+0x214] ;  /* 0x0002140001057983 */ /* 0x000ea40000100800 */
[----:B------:R-:W-:Y:S02]  /*1bbc0*/  IADD3.X R7, PT, PT, R136, R8, RZ, P4, !PT ;  /* 0x0000000888077210 */ /* 0x000fe400027fe4ff */
[----:B------:R-:W2:Y:S04]  /*1bbd0*/  LDL R8, [R1+0x218] ;  /* 0x0002180001087983 */ /* 0x000ea80000100800 */
[----:B------:R4:W-:Y:S02]  /*1bbe0*/  LDGSTS.E [R4+0xe600], desc[UR26][R6.64], P3 ;  /* 0x0e60000006047fae */ /* 0x0009e400099a101a */
[----:B----4-:R-:W-:-:S02]  /*1bbf0*/  IADD3 R6, P3, PT, R134, R11, RZ ;  /* 0x0000000b86067210 */ /* 0x010fc40007f7e0ff */
[----:B------:R-:W4:Y:S03]  /*1bc00*/  LDL R11, [R1+0x21c] ;  /* 0x00021c00010b7983 */ /* 0x000f260000100800 */
[----:B-----5:R-:W-:Y:S02]  /*1bc10*/  IMAD.X R7, R136, 0x1, R9, P3 ;  /* 0x0000000188077824 */ /* 0x020fe400018e0609 */
[----:B------:R-:W5:Y:S01]  /*1bc20*/  LDL R9, [R1+0x220] ;  /* 0x0002200001097983 */ /* 0x000f620000100800 */
[----:B------:R-:W-:-:S13]  /*1bc30*/  PLOP3.LUT P4, PT, PT, PT, UP2, 0x40, 0x4 ;  /* 0x000000000004781c */ /* 0x000fda0003f8e828 */
[----:B------:R1:W-:Y:S01]  /*1bc40*/  LDGSTS.E [R4+0xe800], desc[UR26][R6.64], !P4 ;  /* 0x0e80000006047fae */ /* 0x0003e2000e1a101a */
[----:B------:R-:W-:Y:S02]  /*1bc50*/  PLOP3.LUT P4, PT, PT, PT, UP2, 0x40, 0x4 ;  /* 0x000000000004781c */ /* 0x000fe40003f8e828 */
[----:B-1----:R-:W-:Y:S02]  /*1bc60*/  IADD3 R6, P3, PT, R134, R14, RZ ;  /* 0x0000000e86067210 */ /* 0x002fe40007f7e0ff */
[----:B------:R-:W5:Y:S02]  /*1bc70*/  LDL R14, [R1+0x23c] ;  /* 0x00023c00010e7983 */ /* 0x000f640000100800 */
[----:B------:R-:W-:Y:S02]  /*1bc80*/  IADD3.X R7, PT, PT, R136, R13, RZ, P3, !PT ;  /* 0x0000000d88077210 */ /* 0x000fe40001ffe4ff */
[----:B------:R-:W5:Y:S05]  /*1bc90*/  LDL R13, [R1+0x240] ;  /* 0x00024000010d7983 */ /* 0x000f6a0000100800 */
[----:B------:R3:W-:Y:S01]  /*1bca0*/  LDGSTS.E [R4+0xea00], desc[UR26][R6.64], !P4 ;  /* 0x0ea0000006047fae */ /* 0x0007e2000e1a101a */
[----:B------:R-:W-:-:S02]  /*1bcb0*/  PLOP3.LUT P4, PT, PT, PT, UP2, 0x40, 0x4 ;  /* 0x000000000004781c */ /* 0x000fc40003f8e828 */
[----:B---3--:R-:W-:Y:S02]  /*1bcc0*/  IADD3 R6, P3, PT, R134, R12, RZ ;  /* 0x0000000c86067210 */ /* 0x008fe40007f7e0ff */
[----:B------:R-:W3:Y:S03]  /*1bcd0*/  LDL R12, [R1+0x24c] ;  /* 0x00024c00010c7983 */ /* 0x000ee60000100800 */
[----:B--2---:R-:W-:Y:S02]  /*1bce0*/  IMAD.X R7, R136, 0x1, R10, P3 ;  /* 0x0000000188077824 */ /* 0x004fe400018e060a */
[----:B------:R-:W2:Y:S04]  /*1bcf0*/  LDL R10, [R1+0x248] ;  /* 0x00024800010a7983 */ /* 0x000ea80000100800 */
[----:B------:R1:W-:Y:S01]  /*1bd00*/  LDGSTS.E [R4+0xec00], desc[UR26][R6.64], !P4 ;  /* 0x0ec0000006047fae */ /* 0x0003e2000e1a101a */
[----:B------:R-:W-:-:S02]  /*1bd10*/  PLOP3.LUT P4, PT, PT, PT, UP2, 0x40, 0x4 ;  /* 0x000000000004781c */ /* 0x000fc40003f8e828 */
[----:B-1----:R-:W-:Y:S02]  /*1bd20*/  IADD3 R6, P3, PT, R134, R5, RZ ;  /* 0x0000000586067210 */ /* 0x002fe40007f7e0ff */
[----:B------:R-:W2:Y:S02]  /*1bd30*/  LDL R5, [R1+0x244] ;  /* 0x0002440001057983 */ /* 0x000ea40000100800 */
[----:B------:R-:W-:Y:S02]  /*1bd40*/  IADD3.X R7, PT, PT, R136, R8, RZ, P3, !PT ;  /* 0x0000000888077210 */ /* 0x000fe40001ffe4ff */
[----:B------:R-:W3:Y:S05]  /*1bd50*/  LDL R8, [R1+0x250] ;  /* 0x0002500001087983 */ /* 0x000eea0000100800 */
[----:B------:R4:W-:Y:S02]  /*1bd60*/  LDGSTS.E [R4+0xee00], desc[UR26][R6.64], !P4 ;  /* 0x0ee0000006047fae */ /* 0x0009e4000e1a101a */
[----:B----4-:R-:W-:-:S02]  /*1bd70*/  IADD3 R6, P4, PT, R134, R11, RZ ;  /* 0x0000000b86067210 */ /* 0x010fc40007f9e0ff */
[----:B------:R-:W4:Y:S03]  /*1bd80*/  LDL R11, [R1+0x254] ;  /* 0x00025400010b7983 */ /* 0x000f260000100800 */
[----:B-----5:R-:W-:Y:S02]  /*1bd90*/  IMAD.X R7, R136, 0x1, R9, P4 ;  /* 0x0000000188077824 */ /* 0x020fe400020e0609 */
[----:B------:R-:W5:Y:S01]  /*1bda0*/  LDL R9, [R1+0x258] ;  /* 0x0002580001097983 */ /* 0x000f620000100800 */
[----:B------:R-:W-:-:S04]  /*1bdb0*/  UISETP.GT.AND UP2, UPT, UR16, 0x1e, UPT ;  /* 0x0000001e1000788c */ /* 0x000fc8000bf44270 */
[----:B------:R-:W-:-:S04]  /*1bdc0*/  USEL UR5, URZ, 0x4, !UP2 ;  /* 0x00000004ff057887 */ /* 0x000fc8000d000000 */
[----:B------:R-:W-:-:S06]  /*1bdd0*/  USEL UR5, UR5, URZ, !UP1 ;  /* 0x000000ff05057287 */ /* 0x000fcc000c800000 */
[----:B------:R-:W-:-:S13]  /*1bde0*/  ISETP.NE.U32.AND P3, PT, RZ, UR5, PT ;  /* 0x00000005ff007c0c */ /* 0x000fda000bf65070 */
[----:B------:R1:W-:Y:S02]  /*1bdf0*/  LDGSTS.E [R4+0xf000], desc[UR26][R6.64], P3 ;  /* 0x0f00000006047fae */ /* 0x0003e400099a101a */
[----:B-1----:R-:W-:Y:S01]  /*1be00*/  IADD3 R6, P4, PT, R134, R20, RZ ;  /* 0x0000001486067210 */ /* 0x002fe20007f9e0ff */
[----:B------:R-:W-:Y:S01]  /*1be10*/  UISETP.GT.AND UP2, UPT, UR16, 0x1f, UPT ;  /* 0x0000001f1000788c */ /* 0x000fe2000bf44270 */
[----:B------:R-:W5:Y:S02]  /*1be20*/  LDL R20, [R1+0x288] ;  /* 0x0002880001147983 */ /* 0x000f640000100800 */
[----:B------:R-:W-:Y:S01]  /*1be30*/  IADD3.X R7, PT, PT, R136, R19, RZ, P4, !PT ;  /* 0x0000001388077210 */ /* 0x000fe200027fe4ff */
[----:B------:R-:W-:Y:S01]  /*1be40*/  USEL UR5, URZ, 0x4, !UP2 ;  /* 0x00000004ff057887 */ /* 0x000fe2000d000000 */
[----:B------:R-:W5:Y:S04]  /*1be50*/  LDL R19, [R1+0x260] ;  /* 0x0002600001137983 */ /* 0x000f680000100800 */
[----:B------:R1:W-:Y:S02]  /*1be60*/  LDGSTS.E [R4+0xf200], desc[UR26][R6.64], P3 ;  /* 0x0f20000006047fae */ /* 0x0003e400099a101a */
[----:B-1----:R-:W-:Y:S01]  /*1be70*/  IADD3 R6, P4, PT, R134, R18, RZ ;  /* 0x0000001286067210 */ /* 0x002fe20007f9e0ff */
[----:B------:R-:W-:Y:S01]  /*1be80*/  USEL UR5, UR5, URZ, !UP1 ;  /* 0x000000ff05057287 */ /* 0x000fe2000c800000 */
[----:B------:R-:W5:Y:S03]  /*1be90*/  LDL R18, [R1+0x26c] ;  /* 0x00026c0001127983 */ /* 0x000f660000100800 */
[----:B------:R-:W-:-:S02]  /*1bea0*/  IMAD.X R7, R136, 0x1, R17, P4 ;  /* 0x0000000188077824 */ /* 0x000fc400020e0611 */
[----:B------:R-:W5:Y:S04]  /*1beb0*/  LDL R17, [R1+0x27c] ;  /* 0x00027c0001117983 */ /* 0x000f680000100800 */
[----:B------:R1:W-:Y:S02]  /*1bec0*/  LDGSTS.E [R4+0xf400], desc[UR26][R6.64], P3 ;  /* 0x0f40000006047fae */ /* 0x0003e400099a101a */
[----:B-1----:R-:W-:Y:S02]  /*1bed0*/  IADD3 R6, P4, PT, R134, R16, RZ ;  /* 0x0000001086067210 */ /* 0x002fe40007f9e0ff */
[----:B------:R-:W5:Y:S02]  /*1bee0*/  LDL R16, [R1+0x280] ;  /* 0x0002800001107983 */ /* 0x000f640000100800 */
[----:B------:R-:W-:Y:S01]  /*1bef0*/  IADD3.X R7, PT, PT, R136, R15, RZ, P4, !PT ;  /* 0x0000000f88077210 */ /* 0x000fe200027fe4ff */
[----:B------:R-:W-:Y:S01]  /*1bf00*/  UISETP.GT.AND UP2, UPT, UR15, 0x7, UPT ;  /* 0x000000070f00788c */ /* 0x000fe2000bf44270 */
[----:B------:R-:W5:Y:S04]  /*1bf10*/  LDL R15, [R1+0x29c] ;  /* 0x00029c00010f7983 */ /* 0x000f680000100800 */
[----:B------:R1:W-:Y:S01]  /*1bf20*/  LDGSTS.E [R4+0xf600], desc[UR26][R6.64], P3 ;  /* 0x0f60000006047fae */ /* 0x0003e200099a101a */
[----:B------:R-:W-:-:S02]  /*1bf30*/  ISETP.NE.U32.AND P3, PT, RZ, UR5, PT ;  /* 0x00000005ff007c0c */ /* 0x000fc4000bf65070 */
[----:B-1----:R-:W-:Y:S01]  /*1bf40*/  IADD3 R6, P4, PT, R134, R14, RZ ;  /* 0x0000000e86067210 */ /* 0x002fe20007f9e0ff */
[----:B------:R-:W-:Y:S01]  /*1bf50*/  USEL UR15, UR15, URZ, !UP2 ;  /* 0x000000ff0f0f7287 */ /* 0x000fe2000d000000 */
[----:B------:R-:W5:Y:S03]  /*1bf60*/  LDL R14, [R1+0x2a0] ;  /* 0x0002a000010e7983 */ /* 0x000f660000100800 */
[----:B------:R-:W-:Y:S01]  /*1bf70*/  IMAD.X R7, R136, 0x1, R13, P4 ;  /* 0x0000000188077824 */ /* 0x000fe200020e060d */
[----:B------:R-:W-:Y:S01]  /*1bf80*/  ULEA UR5, UR15, UR10, 0xd ;  /* 0x0000000a0f057291 */ /* 0x000fe2000f8e68ff */
[----:B------:R-:W5:Y:S04]  /*1bf90*/  LDL R13, [R1+0x2ac] ;  /* 0x0002ac00010d7983 */ /* 0x000f680000100800 */
[----:B------:R2:W-:Y:S02]  /*1bfa0*/  LDGSTS.E [R4+0xf800], desc[UR26][R6.64], P3 ;  /* 0x0f80000006047fae */ /* 0x0005e400099a101a */
[----:B--2---:R-:W-:-:S02]  /*1bfb0*/  IADD3 R6, P4, PT, R134, R5, RZ ;  /* 0x0000000586067210 */ /* 0x004fc40007f9e0ff */
[----:B------:R-:W2:Y:S02]  /*1bfc0*/  LDL R5, [R1+0x25c] ;  /* 0x00025c0001057983 */ /* 0x000ea40000100800 */
[----:B------:R-:W-:Y:S02]  /*1bfd0*/  IADD3.X R7, PT, PT, R136, R10, RZ, P4, !PT ;  /* 0x0000000a88077210 */ /* 0x000fe400027fe4ff */
[----:B------:R-:W2:Y:S04]  /*1bfe0*/  LDL R10, [R1+0x270] ;  /* 0x00027000010a7983 */ /* 0x000ea80000100800 */
[----:B------:R3:W-:Y:S02]  /*1bff0*/  LDGSTS.E [R4+0xfa00], desc[UR26][R6.64], P3 ;  /* 0x0fa0000006047fae */ /* 0x0007e400099a101a */
[----:B---3--:R-:W-:-:S02]  /*1c000*/  IADD3 R6, P4, PT, R134, R12, RZ ;  /* 0x0000000c86067210 */ /* 0x008fc40007f9e0ff */
[----:B------:R-:W3:Y:S03]  /*1c010*/  LDL R12, [R1+0x2b0] ;  /* 0x0002b000010c7983 */ /* 0x000ee60000100800 */
[----:B------:R-:W-:Y:S02]  /*1c020*/  IMAD.X R7, R136, 0x1, R8, P4 ;  /* 0x0000000188077824 */ /* 0x000fe400020e0608 */
[----:B------:R-:W1:Y:S03]  /*1c030*/  S2R R8, SR_TID.X ;  /* 0x0000000000087919 */ /* 0x000e660000002100 */
[----:B------:R4:W-:Y:S02]  /*1c040*/  LDGSTS.E [R4+0xfc00], desc[UR26][R6.64], P3 ;  /* 0x0fc0000006047fae */ /* 0x0009e400099a101a */
[----:B----4-:R-:W-:-:S04]  /*1c050*/  IADD3 R6, P4, PT, R134, R11, RZ ;  /* 0x0000000b86067210 */ /* 0x010fc80007f9e0ff */
[----:B-----5:R-:W-:Y:S02]  /*1c060*/  IADD3.X R7, PT, PT, R136, R9, RZ, P4, !PT ;  /* 0x0000000988077210 */ /* 0x020fe400027fe4ff */
[----:B------:R-:W4:Y:S01]  /*1c070*/  LDL R9, [R1+0x28c] ;  /* 0x00028c0001097983 */ /* 0x000f220000100800 */
[----:B-1----:R-:W-:-:S03]  /*1c080*/  LOP3.LUT R11, R8, 0x1f, RZ, 0xc0, !PT ;  /* 0x0000001f080b7812 */ /* 0x002fc600078ec0ff */
[----:B------:R-:W5:Y:S04]  /*1c090*/  LDL R8, [R1+0x290] ;  /* 0x0002900001087983 */ /* 0x000f680000100800 */
[----:B------:R1:W-:Y:S01]  /*1c0a0*/  LDGSTS.E [R4+0xfe00], desc[UR26][R6.64], P3 ;  /* 0x0fe0000006047fae */ /* 0x0003e200099a101a */
[----:B------:R-:W-:Y:S02]  /*1c0b0*/  ISETP.GE.AND P3, PT, R11, UR16, PT ;  /* 0x000000100b007c0c */ /* 0x000fe4000bf66270 */
[----:B------:R-:W1:Y:S01]  /*1c0c0*/  S2R R11, SR_TID.X ;  /* 0x00000000000b7919 */ /* 0x000e620000002100 */
[----:B------:R-:W-:Y:S01]  /*1c0d0*/  PLOP3.LUT P4, PT, PT, PT, UP1, 0x40, 0x4 ;  /* 0x000000000004781c */ /* 0x000fe20003f8e818 */
[----:B------:R-:W0:Y:S01]  /*1c0e0*/  LDGDEPBAR ;  /* 0x00000000000079af */ /* 0x000e220000000000 */
[----:B-1----:R-:W-:-:S03]  /*1c0f0*/  SEL R4, RZ, 0x4, P3 ;  /* 0x00000004ff047807 */ /* 0x002fc60001800000 */
[----:B------:R-:W3:Y:S01]  /*1c100*/  LDL R7, [R1+0x2d0] ;  /* 0x0002d00001077983 */ /* 0x000ee20000100800 */
[----:B------:R-:W-:-:S04]  /*1c110*/  SEL R4, R4, RZ, P4 ;  /* 0x000000ff04047207 */ /* 0x000fc80002000000 */
[----:B------:R-:W-:Y:S02]  /*1c120*/  ISETP.NE.U32.AND P3, PT, R4, RZ, PT ;  /* 0x000000ff0400720c */ /* 0x000fe40003f65070 */
[----:B------:R-:W-:-:S04]  /*1c130*/  LOP3.LUT R11, R11, 0x60, RZ, 0xc0, !PT ;  /* 0x000000600b0b7812 */ /* 0x000fc800078ec0ff */
[----:B------:R-:W-:-:S04]  /*1c140*/  SHF.R.U32.HI R11, RZ, 0x1, R11 ;  /* 0x00000001ff0b7819 */ /* 0x000fc8000001160b */
[----:B------:R-:W-:-:S04]  /*1c150*/  LOP3.LUT R11, R2, R11, RZ, 0x3c, !PT ;  /* 0x0000000b020b7212 */ /* 0x000fc800078e3cff */
[----:B------:R-:W-:Y:S02]  /*1c160*/  IADD3 R6, PT, PT, R11, UR5, RZ ;  /* 0x000000050b067c10 */ /* 0x000fe4000fffe0ff */
[----:B------:R-:W3:Y:S01]  /*1c170*/  LDL R11, [R1+0x2bc] ;  /* 0x0002bc00010b7983 */ /* 0x000ee20000100800 */
[----:B--2---:R-:W-:-:S05]  /*1c180*/  IADD3 R4, P4, PT, R133, R5, RZ ;  /* 0x0000000585047210 */ /* 0x004fca0007f9e0ff */
[----:B------:R-:W-:Y:S02]  /*1c190*/  IMAD.X R5, R135, 0x1, R19, P4 ;  /* 0x0000000187057824 */ /* 0x000fe400020e0613 */
[----:B------:R-:W2:Y:S04]  /*1c1a0*/  LDL R19, [R1+0x294] ;  /* 0x0002940001137983 */ /* 0x000ea80000100800 */
[----:B------:R1:W-:Y:S02]  /*1c1b0*/  LDGSTS.E [R6+0x70000], desc[UR26][R4.64], P3 ;  /* 0x7000000004067fae */ /* 0x0003e400099a101a */
[----:B-1----:R-:W-:Y:S01]  /*1c1c0*/  IADD3 R4, P4, PT, R133, R18, RZ ;  /* 0x0000001285047210 */ /* 0x002fe20007f9e0ff */
[----:B------:R-:W1:Y:S04]  /*1c1d0*/  S2R R24, SR_TID.X ;  /* 0x0000000000187919 */ /* 0x000e680000002100 */
[----:B------:R-:W-:Y:S01]  /*1c1e0*/  IMAD.X R5, R135, 0x1, R10, P4 ;  /* 0x0000000187057824 */ /* 0x000fe200020e060a */
[----:B------:R-:W2:Y:S04]  /*1c1f0*/  LDL R18, [R1+0x298] ;  /* 0x0002980001127983 */ /* 0x000ea80000100800 */
        /* <DEDUP_REMOVED lines=10> */
[----:B------:R-:W5:Y:S04]  /*1c2a0*/  LDL R8, [R1+0x268] ;  /* 0x0002680001087983 */ /* 0x000f680000100800 */
[----:B------:R1:W-:Y:S02]  /*1c2b0*/  LDGSTS.E [R6+0x70c00], desc[UR26][R4.64], P3 ;  /* 0x70c0000004067fae */ /* 0x0003e400099a101a */
[----:B-1----:R-:W-:-:S02]  /*1c2c0*/  IADD3 R4, P4, PT, R133, R15, RZ ;  /* 0x0000000f85047210 */ /* 0x002fc40007f9e0ff */
[----:B------:R-:W5:Y:S02]  /*1c2d0*/  LDL R15, [R1+0x2b4] ;  /* 0x0002b400010f7983 */ /* 0x000f640000100800 */
[----:B------:R-:W-:Y:S02]  /*1c2e0*/  IADD3.X R5, PT, PT, R135, R14, RZ, P4, !PT ;  /* 0x0000000e87057210 */ /* 0x000fe400027fe4ff */
[----:B------:R-:W5:Y:S04]  /*1c2f0*/  LDL R14, [R1+0x2b8] ;  /* 0x0002b800010e7983 */ /* 0x000f680000100800 */
[----:B------:R1:W-:Y:S02]  /*1c300*/  LDGSTS.E [R6+0x71000], desc[UR26][R4.64], P3 ;  /* 0x7100000004067fae */ /* 0x0003e400099a101a */
[----:B-1----:R-:W-:-:S02]  /*1c310*/  IADD3 R4, P4, PT, R133, R13, RZ ;  /* 0x0000000d85047210 */ /* 0x002fc40007f9e0ff */
[----:B------:R-:W5:Y:S03]  /*1c320*/  LDL R13, [R1+0x2c4] ;  /* 0x0002c400010d7983 */ /* 0x000f660000100800 */
[----:B---3--:R-:W-:Y:S01]  /*1c330*/  IMAD.X R5, R135, 0x1, R12, P4 ;  /* 0x0000000187057824 */ /* 0x008fe200020e060c */
[----:B------:R-:W-:Y:S01]  /*1c340*/  LOP3.LUT R24, R24, 0x60, RZ, 0xc0, !PT ;  /* 0x0000006018187812 */ /* 0x000fe200078ec0ff */
[----:B------:R-:W3:Y:S04]  /*1c350*/  LDL R12, [R1+0x2c8] ;  /* 0x0002c800010c7983 */ /* 0x000ee80000100800 */
[----:B------:R1:W-:Y:S02]  /*1c360*/  LDGSTS.E [R6+0x71400], desc[UR26][R4.64], P3 ;  /* 0x7140000004067fae */ /* 0x0003e400099a101a */
[----:B-1----:R-:W-:-:S02]  /*1c370*/  IADD3 R4, P4, PT, R133, R11, RZ ;  /* 0x0000000b85047210 */ /* 0x002fc40007f9e0ff */
[----:B------:R-:W3:Y:S02]  /*1c380*/  LDL R11, [R1+0x2d4] ;  /* 0x0002d400010b7983 */ /* 0x000ee40000100800 */
[----:B--2---:R-:W-:Y:S02]  /*1c390*/  IADD3.X R5, PT, PT, R135, R10, RZ, P4, !PT ;  /* 0x0000000a87057210 */ /* 0x004fe400027fe4ff */
[----:B------:R-:W2:Y:S04]  /*1c3a0*/  LDL R10, [R1+0x2d8] ;  /* 0x0002d800010a7983 */ /* 0x000ea80000100800 */
[----:B------:R1:W-:Y:S02]  /*1c3b0*/  LDGSTS.E [R6+0x71800], desc[UR26][R4.64], P3 ;  /* 0x7180000004067fae */ /* 0x0003e400099a101a */
[----:B-1----:R-:W-:-:S05]  /*1c3c0*/  IADD3 R4, P4, PT, R133, R25, RZ ;  /* 0x0000001985047210 */ /* 0x002fca0007f9e0ff */
[----:B------:R-:W-:Y:S01]  /*1c3d0*/  IMAD.X R5, R135, 0x1, R7, P4 ;  /* 0x0000000187057824 */ /* 0x000fe200020e0607 */
[----:B------:R-:W-:-:S04]  /*1c3e0*/  SHF.R.U32.HI R7, RZ, 0x1, R24 ;  /* 0x00000001ff077819 */ /* 0x000fc80000011618 */
[----:B------:R-:W-:Y:S01]  /*1c3f0*/  LOP3.LUT R7, R2, R7, RZ, 0x3c, !PT ;  /* 0x0000000702077212 */ /* 0x000fe200078e3cff */
[----:B------:R1:W-:Y:S03]  /*1c400*/  LDGSTS.E [R6+0x71c00], desc[UR26][R4.64], P3 ;  /* 0x71c0000004067fae */ /* 0x0003e600099a101a */
[----:B------:R-:W-:-:S05]  /*1c410*/  LOP3.LUT R7, R7, 0x40, RZ, 0x3c, !PT ;  /* 0x0000004007077812 */ /* 0x000fca00078e3cff */
[----:B-1----:R-:W-:Y:S02]  /*1c420*/  VIADD R6, R7, UR5 ;  /* 0x0000000507067c36 */ /* 0x002fe40008000000 */
[----:B------:R-:W2:Y:S01]  /*1c430*/  LDL R7, [R1+0x2dc] ;  /* 0x0002dc0001077983 */ /* 0x000ea20000100800 */
[----:B----4-:R-:W-:-:S03]  /*1c440*/  IADD3 R4, P4, PT, R133, R9, RZ ;  /* 0x0000000985047210 */ /* 0x010fc60007f9e0ff */
[----:B------:R-:W4:Y:S01]  /*1c450*/  LDL R9, [R1+0x2f0] ;  /* 0x0002f00001097983 */ /* 0x000f220000100800 */
[----:B-----5:R-:W-:-:S03]  /*1c460*/  IADD3.X R5, PT, PT, R135, R8, RZ, P4, !PT ;  /* 0x0000000887057210 */ /* 0x020fc600027fe4ff */
[----:B------:R-:W5:Y:S04]  /*1c470*/  LDL R8, [R1+0x2ec] ;  /* 0x0002ec0001087983 */ /* 0x000f680000100800 */
[----:B------:R1:W-:Y:S02]  /*1c480*/  LDGSTS.E [R6+0x70200], desc[UR26][R4.64], P3 ;  /* 0x7020000004067fae */ /* 0x0003e400099a101a */
[----:B-1----:R-:W-:-:S04]  /*1c490*/  IADD3 R4, P4, PT, R133, R23, RZ ;  /* 0x0000001785047210 */ /* 0x002fc80007f9e0ff */
[----:B------:R-:W-:-:S05]  /*1c4a0*/  IADD3.X R5, PT, PT, R135, R22, RZ, P4, !PT ;  /* 0x0000001687057210 */ /* 0x000fca00027fe4ff */
[----:B------:R1:W-:Y:S02]  /*1c4b0*/  LDGSTS.E [R6+0x70600], desc[UR26][R4.64], P3 ;  /* 0x7060000004067fae */ /* 0x0003e400099a101a */
[----:B-1----:R-:W-:-:S05]  /*1c4c0*/  IADD3 R4, P4, PT, R133, R21, RZ ;  /* 0x0000001585047210 */ /* 0x002fca0007f9e0ff */
[----:B------:R-:W-:-:S05]  /*1c4d0*/  IMAD.X R5, R135, 0x1, R20, P4 ;  /* 0x0000000187057824 */ /* 0x000fca00020e0614 */
        /* <DEDUP_REMOVED lines=11> */
[----:B---3--:R-:W-:-:S05]  /*1c590*/  IMAD.X R5, R135, 0x1, R12, P4 ;  /* 0x0000000187057824 */ /* 0x008fca00020e060c */
[----:B------:R1:W-:Y:S01]  /*1c5a0*/  LDGSTS.E [R6+0x71a00], desc[UR26][R4.64], P3 ;  /* 0x71a0000004067fae */ /* 0x0003e200099a101a */
[----:B------:R-:W-:Y:S01]  /*1c5b0*/  UIADD3 UR9, UPT, UPT, UR9, 0x1, URZ ;  /* 0x0000000109097890 */ /* 0x000fe2000fffe0ff */
[----:B-1----:R-:W-:Y:S01]  /*1c5c0*/  IADD3 R4, P4, PT, R133, R11, RZ ;  /* 0x0000000b85047210 */ /* 0x002fe20007f9e0ff */
[----:B------:R-:W-:-:S04]  /*1c5d0*/  UIADD3 UR14, UPT, UPT, UR14, 0x1, URZ ;  /* 0x000000010e0e7890 */ /* 0x000fc8000fffe0ff */
[----:B------:R-:W-:-:S04]  /*1c5e0*/  UISETP.GT.AND UP1, UPT, UR14, 0x1, UPT ;  /* 0x000000010e00788c */ /* 0x000fc8000bf24270 */
[----:B------:R-:W-:Y:S02]  /*1c5f0*/  USEL UR5, URZ, 0x1, !UP1 ;  /* 0x00000001ff057887 */ /* 0x000fe4000c800000 */
[----:B------:R-:W-:Y:S02]  /*1c600*/  UIADD3 UR16, UPT, UPT, UR16, -0x20, URZ ;  /* 0xffffffe010107890 */ /* 0x000fe4000fffe0ff */
[----:B------:R-:W-:Y:S02]  /*1c610*/  USEL UR14, UR14, URZ, !UP1 ;  /* 0x000000ff0e0e7287 */ /* 0x000fe4000c800000 */
[----:B------:R-:W-:Y:S01]  /*1c620*/  ULOP3.LUT UR5, UR6, UR5, URZ, 0x3c, !UPT ;  /* 0x0000000506057292 */ /* 0x000fe2000f8e3cff */
[----:B--2---:R-:W-:-:S05]  /*1c630*/  IADD3.X R5, PT, PT, R135, R10, RZ, P4, !PT ;  /* 0x0000000a87057210 */ /* 0x004fca00027fe4ff */
[----:B------:R1:W-:Y:S04]  /*1c640*/  LDGSTS.E [R6+0x71e00], desc[UR26][R4.64], P3 ;  /* 0x71e0000004067fae */ /* 0x0003e800099a101a */
[----:B------:R-:W0:Y:S01]  /*1c650*/  LDGDEPBAR ;  /* 0x00000000000079af */ /* 0x000e220000000000 */
[----:B-1----:R-:W-:Y:S01]  /*1c660*/  IMAD.U32 R4, RZ, RZ, UR6 ;  /* 0x00000006ff047e24 */ /* 0x002fe2000f8e00ff */
[----:B------:R-:W-:Y:S02]  /*1c670*/  ISETP.NE.U32.AND P3, PT, R7, UR9, PT ;  /* 0x0000000907007c0c */ /* 0x000fe4000bf65070 */
[----:B----4-:R-:W-:Y:S02]  /*1c680*/  IADD3 R133, P4, PT, R133, R9, RZ ;  /* 0x0000000985857210 */ /* 0x010fe40007f9e0ff */
[----:B-----5:R-:W-:-:S03]  /*1c690*/  IADD3 R134, P5, PT, R134, R8, RZ ;  /* 0x0000000886867210 */ /* 0x020fc60007fbe0ff */
[----:B------:R-:W-:Y:S01]  /*1c6a0*/  IMAD.X R135, R135, 0x1, R3, P4 ;  /* 0x0000000187877824 */ /* 0x000fe200020e0603 */
[----:B------:R-:W-:-:S05]  /*1c6b0*/  IADD3.X R136, PT, PT, R136, R132, RZ, P5, !PT ;  /* 0x0000008488887210 */ /* 0x000fca0002ffe4ff */
[----:B------:R-:W-:Y:S05]  /*1c6c0*/  @P3 BRA `(.L_x_11) ;  /* 0xffffffbc003c3947 */ /* 0x000fea000383ffff */
.L_x_8:
[----:B------:R-:W1:Y:S01]  /*1c6d0*/  LDC R200, c[0x0][0x3b4] ;  /* 0x0000ed00ffc87b82 */ /* 0x000e620000000800 */
[----:B------:R-:W2:Y:S01]  /*1c6e0*/  LDCU UR32, c[0x0][0x3b8] ;  /* 0x00007700ff2077ac */ /* 0x000ea20008000800 */
[----:B------:R-:W3:Y:S01]  /*1c6f0*/  LDCU.64 UR34, c[0x0][0x398] ;  /* 0x00007300ff2277ac */ /* 0x000ee20008000a00 */
[----:B------:R-:W4:Y:S01]  /*1c700*/  LDCU.128 UR16, c[0x0][0x390] ;  /* 0x00007200ff1077ac */ /* 0x000f220008000c00 */
[----:B------:R-:W-:Y:S05]  /*1c710*/  @!P2 BRA `(.L_x_12) ;  /* 0x000000000010a947 */ /* 0x000fea0003800000 */
[----:B------:R-:W-:-:S06]  /*1c720*/  USHF.L.U32 UR6, UR6, 0x1f, URZ ;  /* 0x0000001f06067899 */ /* 0x000fcc00080006ff */
[----:B------:R-:W-:-:S04]  /*1c730*/  MOV R0, UR6 ;  /* 0x0000000600007c02 */ /* 0x000fc80008000f00 */
[----:B------:R-:W4:Y:S02]  /*1c740*/  SYNCS.PHASECHK.TRANS64.TRYWAIT P0, [UR4], R0 ;  /* 0x00000000ff0075a7 */ /* 0x000f240008001104 */
[----:B----4-:R-:W-:Y:S05]  /*1c750*/  @!P0 BRA `(.L_x_13) ;  /* 0x0000005400d88947 */ /* 0x010fea0003800000 */
.L_x_12:
[----:B------:R-:W-:-:S04]  /*1c760*/  DEPBAR.LE SB0, 0x0 ;  /* 0x000080000000791a */ /* 0x000fc80000000000 */
[----:B------:R-:W-:Y:S01]  /*1c770*/  BAR.SYNC.DEFER_BLOCKING 0x0 ;  /* 0x0000000000007b1d */ /* 0x000fe20000010000 */
[C---:B-1---5:R-:W-:Y:S01]  /*1c780*/  IMAD R0, R203.reuse, R200, RZ ;  /* 0x000000c8cb007224 */ /* 0x062fe200078e02ff */
[----:B----4-:R-:W-:-:S04]  /*1c790*/  ISETP.GE.AND P0, PT, R203, UR18, PT ;  /* 0x00000012cb007c0c */ /* 0x010fc8000bf06270 */
[----:B------:R-:W1:Y:S01]  /*1c7a0*/  LDCU.64 UR8, c[0x0][0x398] ;  /* 0x00007300ff0877ac */ /* 0x000e620008000a00 */
[----:B--2---:R-:W-:Y:S01]  /*1c7b0*/  IMAD R207, R202, UR32, RZ ;  /* 0x00000020cacf7c24 */ /* 0x004fe2000f8e02ff */
[----:B------:R-:W2:Y:S01]  /*1c7c0*/  LDCU.64 UR6, c[0x0][0x398] ;  /* 0x00007300ff0677ac */ /* 0x000ea20008000a00 */
[----:B------:R-:W4:Y:S01]  /*1c7d0*/  LDCU.64 UR4, c[0x0][0x398] ;  /* 0x00007300ff0477ac */ /* 0x000f220008000a00 */
[----:B------:R-:W3:Y:S01]  /*1c7e0*/  LDCU.64 UR30, c[0x0][0x398] ;  /* 0x00007300ff1e77ac */ /* 0x000ee20008000a00 */
[----:B------:R-:W1:Y:S01]  /*1c7f0*/  LDCU.64 UR28, c[0x0][0x398] ;  /* 0x00007300ff1c77ac */ /* 0x000e620008000a00 */
[----:B------:R-:W1:Y:S02]  /*1c800*/  @!P1 SYNCS.CCTL.IV [UR10+0x80000] ;  /* 0x08000000ff0099b1 */ /* 0x000e64000800000a */
[----:B-1----:R-:W-:Y:S01]  /*1c810*/  BAR.SYNC.DEFER_BLOCKING 0x0 ;  /* 0x0000000000007b1d */ /* 0x002fe20000010000 */
[----:B------:R-:W-:-:S05]  /*1c820*/  LEA R2, P2, R0, UR16, 0x2 ;  /* 0x0000001000027c11 */ /* 0x000fca000f8410ff */
[----:B------:R-:W1:Y:S01]  /*1c830*/  LDCU.64 UR24, c[0x0][0x398] ;  /* 0x00007300ff1877ac */ /* 0x000e620008000a00 */
[----:B------:R-:W1:Y:S01]  /*1c840*/  LDTM.x64 R4, tmem[UR12] ;  /* 0x0000000c000479ee */ /* 0x000e620008340000 */
[----:B---3--:R-:W-:Y:S01]  /*1c850*/  ISETP.LT.AND P0, PT, R202, UR35, !P0 ;  /* 0x00000023ca007c0c */ /* 0x008fe2000c701270 */
[----:B------:R-:W3:Y:S01]  /*1c860*/  LDTM.x64 R132, tmem[UR12+0x40] ;  /* 0x0000400c008479ee */ /* 0x000ee20008340000 */
[----:B------:R-:W-:Y:S01]  /*1c870*/  LEA.HI.X.SX32 R3, R0, UR17, 0x2, P2 ;  /* 0x0000001100037c11 */ /* 0x000fe200090f16ff */
[----:B------:R-:W2:Y:S01]  /*1c880*/  LDTM.x64 R68, tmem[UR12+0x80] ;  /* 0x0000800c004479ee */ /* 0x000ea20008340000 */
[----:B------:R-:W1:Y:S01]  /*1c890*/  LDCU.64 UR22, c[0x0][0x398] ;  /* 0x00007300ff1677ac */ /* 0x000e620008000a00 */
[----:B------:R-:W-:Y:S01]  /*1c8a0*/  IMAD.WIDE R196, R207, 0x4, R2 ;  /* 0x00000004cfc47825 */ /* 0x000fe200078e0202 */
[----:B------:R-:W2:Y:S03]  /*1c8b0*/  LDCU.64 UR20, c[0x0][0x398] ;  /* 0x00007300ff1477ac */ /* 0x000ea60008000a00 */
[----:B------:R-:W-:Y:S01]  /*1c8c0*/  IMAD R0, R200, 0x80, R0 ;  /* 0x00000080c8007824 */ /* 0x000fe200078e0200 */
[----:B------:R-:W2:Y:S01]  /*1c8d0*/  LDCU.64 UR14, c[0x0][0x398] ;  /* 0x00007300ff0e77ac */ /* 0x000ea20008000a00 */
[----:B------:R-:W2:Y:S01]  /*1c8e0*/  @!P1 SYNCS.CCTL.IV [UR10+0x80008] ;  /* 0x08000800ff0099b1 */ /* 0x000ea2000800000a */
[----:B------:R-:W2:Y:S01]  /*1c8f0*/  LDCU UR52, c[0x0][0x398] ;  /* 0x00007300ff3477ac */ /* 0x000ea20008000800 */
[----:B------:R-:W2:Y:S01]  /*1c900*/  LDCU UR54, c[0x0][0x398] ;  /* 0x00007300ff3677ac */ /* 0x000ea20008000800 */
[----:B-1----:R-:W-:Y:S01]  /*1c910*/  STL [R1+0x4], R5 ;  /* 0x0000040501007387 */ /* 0x002fe20000100800 */
[----:B------:R-:W-:Y:S01]  /*1c920*/  IMAD.MOV.U32 R198, RZ, RZ, R4 ;  /* 0x000000ffffc67224 */ /* 0x000fe200078e0004 */
[----:B------:R-:W-:Y:S01]  /*1c930*/  MOV R252, R25 ;  /* 0x0000001900fc7202 */ /* 0x000fe20000000f00 */
[----:B------:R-:W-:Y:S01]  /*1c940*/  IMAD.MOV.U32 R251, RZ, RZ, R26 ;  /* 0x000000fffffb7224 */ /* 0x000fe200078e001a */
[----:B------:R-:W-:Y:S01]  /*1c950*/  STL.64 [R1+0x8], R6 ;  /* 0x0000080601007387 */ /* 0x000fe20000100a00 */
[----:B------:R-:W-:Y:S01]  /*1c960*/  MOV R250, R27 ;  /* 0x0000001b00fa7202 */ /* 0x000fe20000000f00 */
[----:B------:R-:W-:Y:S01]  /*1c970*/  IMAD.MOV.U32 R249, RZ, RZ, R28 ;  /* 0x000000fffff97224 */ /* 0x000fe200078e001c */
[----:B------:R-:W-:Y:S01]  /*1c980*/  MOV R248, R29 ;  /* 0x0000001d00f87202 */ /* 0x000fe20000000f00 */
[----:B------:R-:W-:Y:S01]  /*1c990*/  STL.64 [R1+0x10], R8 ;  /* 0x0000100801007387 */ /* 0x000fe20000100a00 */
        /* <DEDUP_REMOVED lines=44> */
[----:B------:R1:W-:Y:S01]  /*1cc60*/  STL [R1+0x50], R24 ;  /* 0x0000501801007387 */ /* 0x0003e20000100800 */
[----:B------:R-:W-:Y:S01]  /*1cc70*/  MOV R210, R67 ;  /* 0x0000004300d27202 */ /* 0x000fe20000000f00 */
[----:B------:R-:W2:Y:S02]  /*1cc80*/  LDCU UR74, c[0x0][0x398] ;  /* 0x00007300ff4a77ac */ /* 0x000ea40008000800 */
[----:B------:R3:W-:Y:S01]  /*1cc90*/  STL [R1+0x5d8], R251 ;  /* 0x0005d8fb01007387 */ /* 0x0007e20000100800 */
[----:B------:R-:W2:Y:S01]  /*1cca0*/  LDCU UR18, c[0x0][0x398] ;  /* 0x00007300ff1277ac */ /* 0x000ea20008000800 */
[----:B-1----:R-:W1:Y:S01]  /*1ccb0*/  LDTM.x64 R4, tmem[UR12+0xc0] ;  /* 0x0000c00c000479ee */ /* 0x002e620008340000 */
[----:B------:R-:W-:Y:S01]  /*1ccc0*/  NOP ;  /* 0x0000000000007918 */ /* 0x000fe20000000000 */
[----:B------:R2:W-:Y:S01]  /*1ccd0*/  @P0 STG.E desc[UR26][R196.64], R198 ;  /* 0x000000c6c4000986 */ /* 0x0005e2000c10191a */
[----:B------:R-:W-:Y:S01]  /*1cce0*/  ISETP.GE.AND P0, PT, R202, UR19, PT ;  /* 0x00000013ca007c0c */ /* 0x000fe2000bf06270 */
[----:B------:R-:W1:Y:S02]  /*1ccf0*/  LDCU.64 UR12, c[0x0][0x398] ;  /* 0x00007300ff0c77ac */ /* 0x000e640008000a00 */
[----:B---3--:R-:W3:Y:S01]  /*1cd00*/  LDL.LU R251, [R1+0x8] ;  /* 0x0000080001fb7983 */ /* 0x008ee20000300800 */
[----:B------:R-:W-:Y:S01]  /*1cd10*/  ISETP.LT.AND P2, PT, R206, UR8, !P0 ;  /* 0x00000008ce007c0c */ /* 0x000fe2000c741270 */
[----:B------:R-:W1:Y:S02]  /*1cd20*/  LDCU UR50, c[0x0][0x398] ;  /* 0x00007300ff3277ac */ /* 0x000e640008000800 */
[----:B------:R4:W-:Y:S01]  /*1cd30*/  STL [R1+0x5d4], R252 ;  /* 0x0005d4fc01007387 */ /* 0x0009e20000100800 */
[----:B------:R-:W1:Y:S01]  /*1cd40*/  LDCU UR42, c[0x0][0x398] ;  /* 0x00007300ff2a77ac */ /* 0x000e620008000800 */
[C---:B--2---:R-:W-:Y:S01]  /*1cd50*/  LEA R196, P1, R0.reuse, UR16, 0x2 ;  /* 0x0000001000c47c11 */ /* 0x044fe2000f8210ff */
[----:B------:R-:W2:Y:S03]  /*1cd60*/  LDCU UR72, c[0x0][0x398] ;  /* 0x00007300ff4877ac */ /* 0x000ea60008000800 */
[----:B------:R-:W-:-:S02]  /*1cd70*/  LEA.HI.X.SX32 R197, R0, UR17, 0x2, P1 ;  /* 0x0000001100c57c11 */ /* 0x000fc400088f16ff */
[----:B------:R-:W-:Y:S01]  /*1cd80*/  LEA R0, R200, R0, 0x7 ;  /* 0x00000000c8007211 */ /* 0x000fe200078e38ff */
[----:B----4-:R-:W4:Y:S01]  /*1cd90*/  LDL.LU R252, [R1+0xc] ;  /* 0x00000c0001fc7983 */ /* 0x010f220000300800 */
[----:B------:R-:W1:Y:S01]  /*1cda0*/  LDCU UR33, c[0x0][0x398] ;  /* 0x00007300ff2177ac */ /* 0x000e620008000800 */
[----:B------:R-:W-:Y:S01]  /*1cdb0*/  IMAD.WIDE R198, R207, 0x4, R196 ;  /* 0x00000004cfc67825 */ /* 0x000fe200078e02c4 */
[----:B------:R-:W1:Y:S04]  /*1cdc0*/  LDCU UR75, c[0x0][0x398] ;  /* 0x00007300ff4b77ac */ /* 0x000e680008000800 */
[----:B------:R2:W-:Y:S01]  /*1cdd0*/  @P2 STG.E desc[UR26][R198.64], R132 ;  /* 0x00000084c6002986 */ /* 0x0005e2000c10191a */
[----:B------:R-:W-:Y:S01]  /*1cde0*/  ISETP.LT.AND P2, PT, R205, UR6, !P0 ;  /* 0x00000006cd007c0c */ /* 0x000fe2000c741270 */
[----:B------:R-:W1:Y:S01]  /*1cdf0*/  LDCU UR6, c[0x0][0x398] ;  /* 0x00007300ff0677ac */ /* 0x000e620008000800 */
[----:B------:R-:W1:Y:S01]  /*1ce00*/  LDCU UR53, c[0x0][0x398] ;  /* 0x00007300ff3577ac */ /* 0x000e620008000800 */
[----:B------:R-:W1:Y:S01]  /*1ce10*/  LDCU UR70, c[0x0][0x398] ;  /* 0x00007300ff4677ac */ /* 0x000e620008000800 */
[----:B--2---:R-:W-:Y:S01]  /*1ce20*/  LEA R198, P1, R0, UR16, 0x2 ;  /* 0x0000001000c67c11 */ /* 0x004fe2000f8210ff */
[----:B------:R-:W-:Y:S01]  /*1ce30*/  IMAD R132, R200, 0x80, R0 ;  /* 0x00000080c8847824 */ /* 0x000fe200078e0200 */
[----:B------:R-:W2:Y:S02]  /*1ce40*/  LDCU UR37, c[0x0][0x398] ;  /* 0x00007300ff2577ac */ /* 0x000ea40008000800 */
[----:B------:R-:W-:Y:S01]  /*1ce50*/  LEA.HI.X.SX32 R199, R0, UR17, 0x2, P1 ;  /* 0x0000001100c77c11 */ /* 0x000fe200088f16ff */
[----:B------:R-:W1:Y:S02]  /*1ce60*/  LDCU UR73, c[0x0][0x398] ;  /* 0x00007300ff4977ac */ /* 0x000e640008000800 */
[----:B------:R-:W-:Y:S01]  /*1ce70*/  IMAD.WIDE R200, R207, 0x4, R198 ;  /* 0x00000004cfc87825 */ /* 0x000fe200078e02c6 */
[----:B------:R-:W1:Y:S04]  /*1ce80*/  LDCU UR40, c[0x0][0x398] ;  /* 0x00007300ff2877ac */ /* 0x000e680008000800 */
[----:B------:R2:W-:Y:S01]  /*1ce90*/  @P2 STG.E desc[UR26][R200.64], R68 ;  /* 0x00000044c8002986 */ /* 0x0005e2000c10191a */
[----:B------:R-:W1:Y:S01]  /*1cea0*/  LDCU UR48, c[0x0][0x398] ;  /* 0x00007300ff3077ac */ /* 0x000e620008000800 */
[----:B------:R-:W1:Y:S01]  /*1ceb0*/  LDCU UR68, c[0x0][0x398] ;  /* 0x00007300ff4477ac */ /* 0x000e620008000800 */
[----:B------:R-:W1:Y:S01]  /*1cec0*/  LDCU UR51, c[0x0][0x398] ;  /* 0x00007300ff3377ac */ /* 0x000e620008000800 */
[----:B--2---:R-:W2:Y:S01]  /*1ced0*/  LDL.LU R68, [R1+0x4] ;  /* 0x0000040001447983 */ /* 0x004ea20000300800 */
[----:B------:R-:W-:Y:S01]  /*1cee0*/  LEA R200, P1, R132, UR16, 0x2 ;  /* 0x0000001084c87c11 */ /* 0x000fe2000f8210ff */
[----:B------:R-:W2:Y:S01]  /*1cef0*/  LDCU UR71, c[0x0][0x398] ;  /* 0x00007300ff4777ac */ /* 0x000ea20008000800 */
[----:B------:R-:W-:-:S02]  /*1cf00*/  ISETP.LT.AND P0, PT, R204, UR4, !P0 ;  /* 0x00000004cc007c0c */ /* 0x000fc4000c701270 */
[----:B------:R-:W-:Y:S01]  /*1cf10*/  LEA.HI.X.SX32 R201, R132, UR17, 0x2, P1 ;  /* 0x0000001184c97c11 */ /* 0x000fe200088f16ff */
[----:B------:R-:W2:Y:S01]  /*1cf20*/  LDCU.64 UR16, c[0x0][0x398] ;  /* 0x00007300ff1077ac */ /* 0x000ea20008000a00 */
[----:B------:R-:W-:Y:S01]  /*1cf30*/  IADD3 R0, PT, PT, R202, 0x1, RZ ;  /* 0x00000001ca007810 */ /* 0x000fe20007ffe0ff */
[C---:B------:R-:W-:Y:S01]  /*1cf40*/  IMAD.WIDE R208, R207.reuse, 0x4, R200 ;  /* 0x00000004cfd07825 */ /* 0x040fe200078e02c8 */
[----:B------:R-:W2:Y:S01]  /*1cf50*/  LDCU UR4, c[0x0][0x398] ;  /* 0x00007300ff0477ac */ /* 0x000ea20008000800 */
[----:B------:R-:W2:Y:S06]  /*1cf60*/  LDCU UR8, c[0x0][0x398] ;  /* 0x00007300ff0877ac */ /* 0x000eac0008000800 */
[----:B-1----:R1:W-:Y:S01]  /*1cf70*/  @P0 STG.E desc[UR26][R208.64], R4 ;  /* 0x00000004d0000986 */ /* 0x0023e2000c10191a */
[----:B------:R-:W-:Y:S01]  /*1cf80*/  ISETP.GE.AND P0, PT, R0, UR19, PT ;  /* 0x0000001300007c0c */ /* 0x000fe2000bf06270 */
[----:B------:R-:W-:Y:S01]  /*1cf90*/  VIADD R0, R207, UR32 ;  /* 0x00000020cf007c36 */ /* 0x000fe20008000000 */
[----:B------:R-:W2:Y:S01]  /*1cfa0*/  LDCU UR66, c[0x0][0x398] ;  /* 0x00007300ff4277ac */ /* 0x000ea20008000800 */
[----:B------:R-:W3:Y:S01]  /*1cfb0*/  LDL.LU R207, [R1+0x50] ;  /* 0x0000500001cf7983 */ /* 0x000ee20000300800 */
[----:B------:R-:W-:-:S02]  /*1cfc0*/  ISETP.LT.AND P1, PT, R203, UR30, !P0 ;  /* 0x0000001ecb007c0c */ /* 0x000fc4000c721270 */
[----:B------:R-:W-:Y:S01]  /*1cfd0*/  ISETP.LT.AND P2, PT, R205, UR24, !P0 ;  /* 0x00000018cd007c0c */ /* 0x000fe2000c741270 */
[----:B------:R-:W2:Y:S01]  /*1cfe0*/  LDCU UR24, c[0x0][0x398] ;  /* 0x00007300ff1877ac */ /* 0x000ea20008000800 */
[----:B-1----:R-:W-:Y:S01]  /*1cff0*/  IMAD.WIDE R208, R0, 0x4, R2 ;  /* 0x0000000400d07825 */ /* 0x002fe200078e0202 */
[----:B------:R-:W-:Y:S01]  /*1d000*/  IADD3 R4, PT, PT, R202, 0x2, RZ ;  /* 0x00000002ca047810 */ /* 0x000fe20007ffe0ff */
[----:B------:R-:W1:Y:S01]  /*1d010*/  LDCU UR30, c[0x0][0x398] ;  /* 0x00007300ff1e77ac */ /* 0x000e620008000800 */
        /* <DEDUP_REMOVED lines=27> */
[----:B--2---:R2:W-:Y:S01]  /*1d1d0*/  @P1 STG.E desc[UR26][R208.64], R68 ;  /* 0x00000044d0001986 */ /* 0x0045e2000c10191a */
[----:B------:R-:W-:Y:S01]  /*1d1e0*/  ISETP.LT.AND P1, PT, R206, UR28, !P0 ;  /* 0x0000001cce007c0c */ /* 0x000fe2000c721270 */
[----:B------:R-:W1:Y:S01]  /*1d1f0*/  LDCU UR28, c[0x0][0x398] ;  /* 0x00007300ff1c77ac */ /* 0x000e620008000800 */
[----:B------:R-:W-:Y:S01]  /*1d200*/  ISETP.LT.AND P0, PT, R204, UR22, !P0 ;  /* 0x00000016cc007c0c */ /* 0x000fe2000c701270 */
[----:B------:R-:W1:Y:S01]  /*1d210*/  LDCU UR22, c[0x0][0x398] ;  /* 0x00007300ff1677ac */ /* 0x000e620008000800 */
[----:B--2---:R-:W-:-:S09]  /*1d220*/  IMAD.WIDE R208, R0, 0x4, R196 ;  /* 0x0000000400d07825 */ /* 0x004fd200078e02c4 */
[----:B------:R2:W-:Y:S02]  /*1d230*/  @P1 STG.E desc[UR26][R208.64], R133 ;  /* 0x00000085d0001986 */ /* 0x0005e4000c10191a */
[C---:B--2---:R-:W-:Y:S02]  /*1d240*/  IMAD.WIDE R132, R0.reuse, 0x4, R198 ;  /* 0x0000000400847825 */ /* 0x044fe400078e02c6 */
[----:B------:R-:W2:Y:S04]  /*1d250*/  LDL.LU R208, [R1+0x48] ;  /* 0x0000480001d07983 */ /* 0x000ea80000300800 */
[----:B------:R1:W-:Y:S04]  /*1d260*/  @P2 STG.E desc[UR26][R132.64], R69 ;  /* 0x0000004584002986 */ /* 0x0003e8000c10191a */
[----:B------:R-:W2:Y:S01]  /*1d270*/  LDL.LU R209, [R1+0x4c] ;  /* 0x00004c0001d17983 */ /* 0x000ea20000300800 */
[----:B-1----:R-:W-:-:S03]  /*1d280*/  IMAD.WIDE R68, R0, 0x4, R200 ;  /* 0x0000000400447825 */ /* 0x002fc600078e02c8 */
[----:B------:R-:W2:Y:S04]  /*1d290*/  LDL.LU R132, [R1+0x40] ;  /* 0x0000400001847983 */ /* 0x000ea80000300800 */
[----:B------:R1:W-:Y:S01]  /*1d2a0*/  @P0 STG.E desc[UR26][R68.64], R5 ;  /* 0x0000000544000986 */ /* 0x0003e2000c10191a */
[----:B------:R-:W-:Y:S01]  /*1d2b0*/  ISETP.GE.AND P0, PT, R4, UR19, PT ;  /* 0x0000001304007c0c */ /* 0x000fe2000bf06270 */
[----:B------:R-:W-:Y:S02]  /*1d2c0*/  VIADD R0, R0, UR32 ;  /* 0x0000002000007c36 */ /* 0x000fe40008000000 */
[----:B------:R-:W2:Y:S01]  /*1d2d0*/  LDL.LU R133, [R1+0x44] ;  /* 0x0000440001857983 */ /* 0x000ea20000300800 */
[----:B------:R-:W-:Y:S01]  /*1d2e0*/  ISETP.LT.AND P1, PT, R203, UR20, !P0 ;  /* 0x00000014cb007c0c */ /* 0x000fe2000c721270 */
[----:B------:R-:W2:Y:S01]  /*1d2f0*/  LDCU UR20, c[0x0][0x398] ;  /* 0x00007300ff1477ac */ /* 0x000ea20008000800 */
[----:B-1----:R-:W-:Y:S01]  /*1d300*/  IMAD.WIDE R4, R0, 0x4, R2 ;  /* 0x0000000400047825 */ /* 0x002fe200078e0202 */
[----:B------:R-:W2:Y:S04]  /*1d310*/  LDL.LU R69, [R1+0x14] ;  /* 0x0000140001457983 */ /* 0x000ea80000300800 */
[----:B------:R-:W2:Y:S06]  /*1d320*/  LDL.LU R68, [R1+0x3c] ;  /* 0x00003c0001447983 */ /* 0x000eac0000300800 */
[----:B---3--:R1:W-:Y:S01]  /*1d330*/  @P1 STG.E desc[UR26][R4.64], R251 ;  /* 0x000000fb04001986 */ /* 0x0083e2000c10191a */
[----:B------:R-:W-:Y:S01]  /*1d340*/  ISETP.LT.AND P1, PT, R206, UR16, !P0 ;  /* 0x00000010ce007c0c */ /* 0x000fe2000c721270 */
[----:B------:R-:W3:Y:S01]  /*1d350*/  LDCU UR16, c[0x0][0x398] ;  /* 0x00007300ff1077ac */ /* 0x000ee20008000800 */
[----:B-1----:R-:W-:Y:S01]  /*1d360*/  IMAD.WIDE R4, R0, 0x4, R196 ;  /* 0x0000000400047825 */ /* 0x002fe200078e02c4 */
[----:B------:R-:W2:Y:S10]  /*1d370*/  LDL.LU R251, [R1+0x5d8] ;  /* 0x0005d80001fb7983 */ /* 0x000eb40000300800 */
[----:B------:R1:W-:Y:S01]  /*1d380*/  @P1 STG.E desc[UR26][R4.64], R134 ;  /* 0x0000008604001986 */ /* 0x0003e2000c10191a */
[----:B------:R-:W-:Y:S01]  /*1d390*/  ISETP.LT.AND P1, PT, R205, UR12, !P0 ;  /* 0x0000000ccd007c0c */ /* 0x000fe2000c721270 */
[----:B------:R-:W2:Y:S01]  /*1d3a0*/  LDCU UR12, c[0x0][0x398] ;  /* 0x00007300ff0c77ac */ /* 0x000ea20008000800 */
[----:B------:R-:W-:Y:S01]  /*1d3b0*/  ISETP.LT.AND P0, PT, R204, UR14, !P0 ;  /* 0x0000000ecc007c0c */ /* 0x000fe2000c701270 */
[----:B------:R-:W2:Y:S01]  /*1d3c0*/  LDCU UR14, c[0x0][0x39c] ;  /* 0x00007380ff0e77ac */ /* 0x000ea20008000800 */
[C---:B-1----:R-:W-:Y:S01]  /*1d3d0*/  IMAD.WIDE R4, R0.reuse, 0x4, R198 ;  /* 0x0000000400047825 */ /* 0x042fe200078e02c6 */
[----:B------:R-:W2:Y:S08]  /*1d3e0*/  LDL.LU R134, [R1+0x38] ;  /* 0x0000380001867983 */ /* 0x000eb00000300800 */
[----:B------:R1:W-:Y:S02]  /*1d3f0*/  @P1 STG.E desc[UR26][R4.64], R70 ;  /* 0x0000004604001986 */ /* 0x0003e4000c10191a */
[----:B-1----:R-:W-:-:S02]  /*1d400*/  IMAD.WIDE R4, R0, 0x4, R200 ;  /* 0x0000000400047825 */ /* 0x002fc400078e02c8 */
[----:B------:R-:W2:Y:S04]  /*1d410*/  LDL.LU R70, [R1+0x1c] ;  /* 0x00001c0001467983 */ /* 0x000ea80000300800 */
[----:B------:R1:W-:Y:S04]  /*1d420*/  @P0 STG.E desc[UR26][R4.64], R6 ;  /* 0x0000000604000986 */ /* 0x0003e8000c10191a */
[----:B-1----:R-:W2:Y:S01]  /*1d430*/  LDL.LU R6, [R1+0x10] ;  /* 0x0000100001067983 */ /* 0x002ea20000300800 */
[----:B------:R-:W-:-:S04]  /*1d440*/  IADD3 R4, PT, PT, R202, 0x3, RZ ;  /* 0x00000003ca047810 */ /* 0x000fc80007ffe0ff */
[----:B------:R-:W-:-:S04]  /*1d450*/  ISETP.GE.AND P0, PT, R4, UR19, PT ;  /* 0x0000001304007c0c */ /* 0x000fc8000bf06270 */
[----:B------:R-:W-:Y:S01]  /*1d460*/  ISETP.LT.AND P1, PT, R203, UR34, !P0 ;  /* 0x00000022cb007c0c */ /* 0x000fe2000c721270 */
[----:B------:R-:W-:Y:S01]  /*1d470*/  VIADD R0, R0, UR32 ;  /* 0x0000002000007c36 */ /* 0x000fe20008000000 */
[----:B------:R-:W-:Y:S01]  /*1d480*/  ISETP.LT.AND P2, PT, R205, UR6, !P0 ;  /* 0x00000006cd007c0c */ /* 0x000fe2000c741270 */
[----:B------:R-:W1:Y:S02]  /*1d490*/  LDCU UR6, c[0x0][0x398] ;  /* 0x00007300ff0677ac */ /* 0x000e640008000800 */
[----:B------:R-:W-:Y:S01]  /*1d4a0*/  IMAD.WIDE R4, R0, 0x4, R2 ;  /* 0x0000000400047825 */ /* 0x000fe200078e0202 */
[----:B------:R-:W1:Y:S07]  /*1d4b0*/  LDCU UR34, c[0x0][0x398] ;  /* 0x00007300ff2277ac */ /* 0x000e6e0008000800 */
[----:B----4-:R4:W-:Y:S01]  /*1d4c0*/  @P1 STG.E desc[UR26][R4.64], R252 ;  /* 0x000000fc04001986 */ /* 0x0109e2000c10191a */
[----:B------:R-:W-:Y:S01]  /*1d4d0*/  ISETP.LT.AND P1, PT, R206, UR4, !P0 ;  /* 0x00000004ce007c0c */ /* 0x000fe2000c721270 */
[----:B------:R-:W1:Y:S01]  /*1d4e0*/  LDCU UR4, c[0x0][0x398] ;  /* 0x00007300ff0477ac */ /* 0x000e620008000800 */
[----:B----4-:R-:W-:Y:S01]  /*1d4f0*/  IMAD.WIDE R4, R0, 0x4, R196 ;  /* 0x0000000400047825 */ /* 0x010fe200078e02c4 */
[----:B------:R-:W4:Y:S10]  /*1d500*/  LDL.LU R252, [R1+0x5d4] ;  /* 0x0005d40001fc7983 */ /* 0x000f340000300800 */
[----:B------:R3:W-:Y:S01]  /*1d510*/  @P1 STG.E desc[UR26][R4.64], R135 ;  /* 0x0000008704001986 */ /* 0x0007e2000c10191a */
[----:B-1----:R-:W-:Y:S01]  /*1d520*/  ISETP.LT.AND P0, PT, R204, UR4, !P0 ;  /* 0x00000004cc007c0c */ /* 0x002fe2000c701270 */
[----:B------:R-:W1:Y:S01]  /*1d530*/  LDCU UR4, c[0x0][0x398] ;  /* 0x00007300ff0477ac */ /* 0x000e620008000800 */
[C---:B---3--:R-:W-:Y:S01]  /*1d540*/  IMAD.WIDE R4, R0.reuse, 0x4, R198 ;  /* 0x0000000400047825 */ /* 0x048fe200078e02c6 */
[----:B------:R-:W3:Y:S04]  /*1d550*/  LDL.LU R135, [R1+0x34] ;  /* 0x0000340001877983 */ /* 0x000ee80000300800 */
[----:B------:R1:W-:Y:S02]  /*1d560*/  @P2 STG.E desc[UR26][R4.64], R71 ;  /* 0x0000004704002986 */ /* 0x0003e4000c10191a */
[----:B-1----:R-:W-:-:S05]  /*1d570*/  IMAD.WIDE R4, R0, 0x4, R200 ;  /* 0x0000000400047825 */ /* 0x002fca00078e02c8 */
[----:B------:R1:W-:Y:S02]  /*1d580*/  @P0 STG.E desc[UR26][R4.64], R7 ;  /* 0x0000000704000986 */ /* 0x0003e4000c10191a */
[----:B-1----:R-:W-:-:S04]  /*1d590*/  IADD3 R4, PT, PT, R202, 0x4, RZ ;  /* 0x00000004ca047810 */ /* 0x002fc80007ffe0ff */
[----:B------:R-:W-:-:S04]  /*1d5a0*/  ISETP.GE.AND P0, PT, R4, UR19, PT ;  /* 0x0000001304007c0c */ /* 0x000fc8000bf06270 */
[----:B------:R-:W-:Y:S01]  /*1d5b0*/  ISETP.LT.AND P1, PT, R203, UR4, !P0 ;  /* 0x00000004cb007c0c */ /* 0x000fe2000c721270 */
[----:B------:R-:W-:Y:S01]  /*1d5c0*/  VIADD R0, R0, UR32 ;  /* 0x0000002000007c36 */ /* 0x000fe20008000000 */
[----:B------:R-:W1:Y:S03]  /*1d5d0*/  LDCU UR4, c[0x0][0x398] ;  /* 0x00007300ff0477ac */ /* 0x000e660008000800 */
[----:B------:R-:W-:Y:S01]  /*1d5e0*/  IMAD.WIDE R4, R0, 0x4, R2 ;  /* 0x0000000400047825 */ /* 0x000fe200078e0202 */
[----:B-1----:R-:W-:Y:S01]  /*1d5f0*/  ISETP.LT.AND P2, PT, R205, UR4, !P0 ;  /* 0x00000004cd007c0c */ /* 0x002fe2000c741270 */
[----:B------:R-:W1:Y:S06]  /*1d600*/  LDCU UR4, c[0x0][0x398] ;  /* 0x00007300ff0477ac */ /* 0x000e6c0008000800 */
[----:B--2---:R2:W-:Y:S01]  /*1d610*/  @P1 STG.E desc[UR26][R4.64], R6 ;  /* 0x0000000604001986 */ /* 0x0045e2000c10191a */
[----:B------:R-:W-:Y:S01]  /*1d620*/  ISETP.LT.AND P1, PT, R206, UR6, !P0 ;  /* 0x00000006ce007c0c */ /* 0x000fe2000c721270 */
[----:B------:R-:W1:Y:S01]  /*1d630*/  LDCU UR6, c[0x0][0x398] ;  /* 0x00007300ff0677ac */ /* 0x000e620008000800 */
[----:B--2---:R-:W-:-:S11]  /*1d640*/  IMAD.WIDE R4, R0, 0x4, R196 ;  /* 0x0000000400047825 */ /* 0x004fd600078e02c4 */
[----:B------:R2:W-:Y:S01]  /*1d650*/  @P1 STG.E desc[UR26][R4.64], R136 ;  /* 0x0000008804001986 */ /* 0x0005e2000c10191a */
[----:B-1----:R-:W-:Y:S01]  /*1d660*/  ISETP.LT.AND P0, PT, R204, UR6, !P0 ;  /* 0x00000006cc007c0c */ /* 0x002fe2000c701270 */
[----:B------:R-:W1:Y:S01]  /*1d670*/  LDCU UR6, c[0x0][0x398] ;  /* 0x00007300ff0677ac */ /* 0x000e620008000800 */
[----:B--2---:R-:W-:Y:S01]  /*1d680*/  IMAD.WIDE R4, R0, 0x4, R198 ;  /* 0x0000000400047825 */ /* 0x004fe200078e02c6 */
[----:B------:R-:W-:Y:S01]  /*1d690*/  IADD3 R6, PT, PT, R202, 0x5, RZ ;  /* 0x00000005ca067810 */ /* 0x000fe20007ffe0ff */
[----:B------:R-:W2:Y:S04]  /*1d6a0*/  LDL.LU R136, [R1+0x30] ;  /* 0x0000300001887983 */ /* 0x000ea80000300800 */
[----:B------:R1:W-:Y:S02]  /*1d6b0*/  @P2 STG.E desc[UR26][R4.64], R72 ;  /* 0x0000004804002986 */ /* 0x0003e4000c10191a */
[----:B-1----:R-:W-:-:S02]  /*1d6c0*/  IMAD.WIDE R4, R0, 0x4, R200 ;  /* 0x0000000400047825 */ /* 0x002fc400078e02c8 */
[----:B------:R-:W2:Y:S04]  /*1d6d0*/  LDL.LU R72, [R1+0x2c] ;  /* 0x00002c0001487983 */ /* 0x000ea80000300800 */
[----:B------:R1:W-:Y:S01]  /*1d6e0*/  @P0 STG.E desc[UR26][R4.64], R8 ;  /* 0x0000000804000986 */ /* 0x0003e2000c10191a */
[----:B------:R-:W-:-:S04]  /*1d6f0*/  ISETP.GE.AND P0, PT, R6, UR19, PT ;  /* 0x0000001306007c0c */ /* 0x000fc8000bf06270 */
[----:B------:R-:W-:Y:S01]  /*1d700*/  ISETP.LT.AND P1, PT, R203, UR4, !P0 ;  /* 0x00000004cb007c0c */ /* 0x000fe2000c721270 */
[----:B------:R-:W-:Y:S01]  /*1d710*/  VIADD R0, R0, UR32 ;  /* 0x0000002000007c36 */ /* 0x000fe20008000000 */
[----:B------:R-:W3:Y:S03]  /*1d720*/  LDCU UR4, c[0x0][0x398] ;  /* 0x00007300ff0477ac */ /* 0x000ee60008000800 */
[----:B-1----:R-:W-:-:S08]  /*1d730*/  IMAD.WIDE R4, R0, 0x4, R2 ;  /* 0x0000000400047825 */ /* 0x002fd000078e0202 */
[----:B------:R1:W-:Y:S04]  /*1d740*/  @P1 STG.E desc[UR26][R4.64], R69 ;  /* 0x0000004504001986 */ /* 0x0003e8000c10191a */
[----:B-1----:R-:W2:Y:S01]  /*1d750*/  LDL.LU R69, [R1+0x18] ;  /* 0x0000180001457983 */ /* 0x002ea20000300800 */
[----:B---3--:R-:W-:Y:S02]  /*1d760*/  ISETP.LT.AND P1, PT, R206, UR4, !P0 ;  /* 0x00000004ce007c0c */ /* 0x008fe4000c721270 */
[----:B------:R-:W-:Y:S01]  /*1d770*/  ISETP.LT.AND P2, PT, R205, UR52, !P0 ;  /* 0x00000034cd007c0c */ /* 0x000fe2000c741270 */
[----:B------:R-:W-:Y:S01]  /*1d780*/  IMAD.WIDE R4, R0, 0x4, R196 ;  /* 0x0000000400047825 */ /* 0x000fe200078e02c4 */
[----:B------:R-:W-:Y:S01]  /*1d790*/  ISETP.LT.AND P0, PT, R204, UR54, !P0 ;  /* 0x00000036cc007c0c */ /* 0x000fe2000c701270 */
[----:B------:R-:W1:Y:S01]  /*1d7a0*/  LDCU UR4, c[0x0][0x39c] ;  /* 0x00007380ff0477ac */ /* 0x000e620008000800 */
[C---:B------:R-:W-:Y:S01]  /*1d7b0*/  IADD3 R6, PT, PT, R202.reuse, 0x6, RZ ;  /* 0x00000006ca067810 */ /* 0x040fe20007ffe0ff */
[----:B------:R-:W-:Y:S01]  /*1d7c0*/  VIADD R8, R202, 0x8 ;  /* 0x00000008ca087836 */ /* 0x000fe20000000000 */
[----:B------:R-:W3:Y:S05]  /*1d7d0*/  LDCU UR52, c[0x0][0x398] ;  /* 0x00007300ff3477ac */ /* 0x000eea0008000800 */
[----:B------:R1:W-:Y:S01]  /*1d7e0*/  @P1 STG.E desc[UR26][R4.64], R137 ;  /* 0x0000008904001986 */ /* 0x0003e2000c10191a */
[----:B------:R-:W-:Y:S01]  /*1d7f0*/  ISETP.GE.AND P5, PT, R6, UR19, PT ;  /* 0x0000001306007c0c */ /* 0x000fe2000bfa6270 */
[----:B------:R-:W2:Y:S01]  /*1d800*/  LDCU UR54, c[0x0][0x398] ;  /* 0x00007300ff3677ac */ /* 0x000ea20008000800 */
[----:B-1----:R-:W-:Y:S01]  /*1d810*/  IMAD.WIDE R4, R0, 0x4, R198 ;  /* 0x0000000400047825 */ /* 0x002fe200078e02c6 */
[----:B------:R-:W3:Y:S04]  /*1d820*/  LDL.LU R137, [R1+0x28] ;  /* 0x0000280001897983 */ /* 0x000ee80000300800 */
[----:B------:R1:W-:Y:S01]  /*1d830*/  @P2 STG.E desc[UR26][R4.64], R73 ;  /* 0x0000004904002986 */ /* 0x0003e2000c10191a */
[----:B------:R-:W-:Y:S01]  /*1d840*/  ISETP.LT.AND P2, PT, R203, UR24, !P5 ;  /* 0x00000018cb007c0c */ /* 0x000fe2000ef41270 */
[----:B------:R-:W2:Y:S01]  /*1d850*/  LDCU UR24, c[0x0][0x398] ;  /* 0x00007300ff1877ac */ /* 0x000ea20008000800 */
[----:B------:R-:W-:Y:S01]  /*1d860*/  IADD3 R6, PT, PT, R202, 0x7, RZ ;  /* 0x00000007ca067810 */ /* 0x000fe20007ffe0ff */
[----:B-1----:R-:W-:Y:S01]  /*1d870*/  IMAD.WIDE R4, R0, 0x4, R200 ;  /* 0x0000000400047825 */ /* 0x002fe200078e02c8 */
[----:B------:R-:W3:Y:S04]  /*1d880*/  LDL.LU R73, [R1+0x24] ;  /* 0x0000240001497983 */ /* 0x000ee80000300800 */
[----:B------:R1:W-:Y:S01]  /*1d890*/  @P0 STG.E desc[UR26][R4.64], R9 ;  /* 0x0000000904000986 */ /* 0x0003e2000c10191a */
[----:B------:R-:W-:Y:S01]  /*1d8a0*/  ISETP.LT.AND P0, PT, R206, UR74, !P5 ;  /* 0x0000004ace007c0c */ /* 0x000fe2000ef01270 */
[----:B------:R-:W-:Y:S01]  /*1d8b0*/  VIADD R0, R0, UR32 ;  /* 0x0000002000007c36 */ /* 0x000fe20008000000 */
[----:B------:R-:W-:Y:S01]  /*1d8c0*/  ISETP.GE.AND P3, PT, R6, UR19, PT ;  /* 0x0000001306007c0c */ /* 0x000fe2000bf66270 */
[----:B------:R-:W2:Y:S02]  /*1d8d0*/  LDCU UR74, c[0x0][0x39c] ;  /* 0x00007380ff4a77ac */ /* 0x000ea40008000800 */
[----:B------:R-:W-:-:S04]  /*1d8e0*/  IMAD.WIDE R6, R0, 0x4, R196 ;  /* 0x0000000400067825 */ /* 0x000fc800078e02c4 */
[----:B-1----:R-:W-:-:S05]  /*1d8f0*/  IMAD.WIDE R4, R0, 0x4, R2 ;  /* 0x0000000400047825 */ /* 0x002fca00078e0202 */
[----:B--2---:R-:W-:Y:S04]  /*1d900*/  @P2 STG.E desc[UR26][R4.64], R69 ;  /* 0x0000004504002986 */ /* 0x004fe8000c10191a */
[----:B------:R1:W-:Y:S04]  /*1d910*/  @P0 STG.E desc[UR26][R6.64], R138 ;  /* 0x0000008a06000986 */ /* 0x0003e8000c10191a */
[----:B-1----:R-:W2:Y:S01]  /*1d920*/  LDL.LU R138, [R1+0x20] ;  /* 0x00002000018a7983 */ /* 0x002ea20000300800 */
[----:B------:R-:W-:Y:S01]  /*1d930*/  ISETP.LT.AND P1, PT, R205, UR18, !P5 ;  /* 0x00000012cd007c0c */ /* 0x000fe2000ef21270 */
[----:B------:R-:W-:Y:S01]  /*1d940*/  IMAD.WIDE R4, R0, 0x4, R198 ;  /* 0x0000000400047825 */ /* 0x000fe200078e02c6 */
[----:B------:R-:W-:Y:S01]  /*1d950*/  ISETP.LT.AND P5, PT, R204, UR34, !P5 ;  /* 0x00000022cc007c0c */ /* 0x000fe2000efa1270 */
[----:B------:R-:W1:Y:S01]  /*1d960*/  LDCU UR18, c[0x0][0x398] ;  /* 0x00007300ff1277ac */ /* 0x000e620008000800 */
[----:B------:R-:W-:-:S02]  /*1d970*/  ISETP.LT.AND P2, PT, R203, UR50, !P3 ;  /* 0x00000032cb007c0c */ /* 0x000fc4000df41270 */
[----:B------:R-:W-:Y:S02]  /*1d980*/  ISETP.LT.AND P0, PT, R206, UR42, !P3 ;  /* 0x0000002ace007c0c */ /* 0x000fe4000df01270 */
[----:B------:R-:W-:Y:S01]  /*1d990*/  ISETP.GE.AND P4, PT, R8, UR19, PT ;  /* 0x0000001308007c0c */ /* 0x000fe2000bf86270 */
[----:B------:R-:W-:Y:S01]  /*1d9a0*/  VIADD R69, R0, UR32 ;  /* 0x0000002000457c36 */ /* 0x000fe20008000000 */
[----:B------:R-:W-:Y:S01]  /*1d9b0*/  IADD3 R8, PT, PT, R202, 0x9, RZ ;  /* 0x00000009ca087810 */ /* 0x000fe20007ffe0ff */
[----:B------:R-:W1:Y:S02]  /*1d9c0*/  LDCU UR34, c[0x0][0x398] ;  /* 0x00007300ff2277ac */ /* 0x000e640008000800 */
[----:B------:R4:W-:Y:S01]  /*1d9d0*/  @P1 STG.E desc[UR26][R4.64], R74 ;  /* 0x0000004a04001986 */ /* 0x0009e2000c10191a */
[----:B------:R-:W-:Y:S01]  /*1d9e0*/  ISETP.GE.AND P6, PT, R8, UR19, PT ;  /* 0x0000001308007c0c */ /* 0x000fe2000bfc6270 */
[----:B------:R-:W-:Y:S01]  /*1d9f0*/  IMAD.WIDE R8, R69, 0x4, R2 ;  /* 0x0000000445087825 */ /* 0x000fe200078e0202 */
[----:B------:R-:W-:Y:S01]  /*1da00*/  ISETP.LT.AND P1, PT, R205, UR72, !P3 ;  /* 0x00000048cd007c0c */ /* 0x000fe2000df21270 */
[----:B------:R-:W1:Y:S02]  /*1da10*/  LDCU UR50, c[0x0][0x398] ;  /* 0x00007300ff3277ac */ /* 0x000e640008000800 */
[----:B------:R-:W-:Y:S01]  /*1da20*/  IMAD.WIDE R6, R69, 0x4, R196 ;  /* 0x0000000445067825 */ /* 0x000fe200078e02c4 */
[----:B------:R-:W1:Y:S03]  /*1da30*/  LDCU UR42, c[0x0][0x398] ;  /* 0x00007300ff2a77ac */ /* 0x000e660008000800 */
[----:B----4-:R-:W-:Y:S01]  /*1da40*/  IMAD.WIDE R4, R0, 0x4, R200 ;  /* 0x0000000400047825 */ /* 0x010fe200078e02c8 */
[----:B------:R-:W-:Y:S01]  /*1da50*/  ISETP.LT.AND P3, PT, R204, UR33, !P3 ;  /* 0x00000021cc007c0c */ /* 0x000fe2000df61270 */
[----:B------:R-:W4:Y:S03]  /*1da60*/  LDCU UR72, c[0x0][0x39c] ;  /* 0x00007380ff4877ac */ /* 0x000f260008000800 */
[----:B------:R1:W-:Y:S01]  /*1da70*/  @P5 STG.E desc[UR26][R4.64], R10 ;  /* 0x0000000a04005986 */ /* 0x0003e2000c10191a */
[----:B------:R-:W-:Y:S01]  /*1da80*/  IADD3 R0, PT, PT, R202, 0xa, RZ ;  /* 0x0000000aca007810 */ /* 0x000fe20007ffe0ff */
[----:B------:R-:W2:Y:S02]  /*1da90*/  LDCU UR33, c[0x0][0x398] ;  /* 0x00007300ff2177ac */ /* 0x000ea40008000800 */
[----:B------:R3:W-:Y:S01]  /*1daa0*/  @P2 STG.E desc[UR26][R8.64], R70 ;  /* 0x0000004608002986 */ /* 0x0007e2000c10191a */
[----:B------:R-:W-:Y:S01]  /*1dab0*/  ISETP.LT.AND P2, PT, R203, UR75, !P4 ;  /* 0x0000004bcb007c0c */ /* 0x000fe2000e741270 */
[----:B------:R-:W2:Y:S02]  /*1dac0*/  LDCU UR75, c[0x0][0x398] ;  /* 0x00007300ff4b77ac */ /* 0x000ea40008000800 */
[----:B------:R4:W-:Y:S01]  /*1dad0*/  @P0 STG.E desc[UR26][R6.64], R139 ;  /* 0x0000008b06000986 */ /* 0x0009e2000c10191a */
[----:B------:R-:W-:Y:S01]  /*1dae0*/  ISETP.LT.AND P0, PT, R206, UR22, !P4 ;  /* 0x00000016ce007c0c */ /* 0x000fe2000e701270 */
[----:B------:R-:W2:Y:S01]  /*1daf0*/  LDCU UR22, c[0x0][0x398] ;  /* 0x00007300ff1677ac */ /* 0x000ea20008000800 */
[----:B-1----:R-:W-:-:S04]  /*1db00*/  IMAD.WIDE R4, R69, 0x4, R198 ;  /* 0x0000000445047825 */ /* 0x002fc800078e02c6 */
[----:B---3--:R-:W-:-:S04]  /*1db10*/  IMAD.WIDE R70, R69, 0x4, R200 ;  /* 0x0000000445467825 */ /* 0x008fc800078e02c8 */
[----:B------:R-:W-:Y:S01]  /*1db20*/  VIADD R69, R69, UR32 ;  /* 0x0000002045457c36 */ /* 0x000fe20008000000 */
[----:B------:R1:W-:Y:S01]  /*1db30*/  @P1 STG.E desc[UR26][R4.64], R75 ;  /* 0x0000004b04001986 */ /* 0x0003e2000c10191a */
[----:B------:R-:W-:Y:S01]  /*1db40*/  ISETP.LT.AND P1, PT, R205, UR53, !P4 ;  /* 0x00000035cd007c0c */ /* 0x000fe2000e721270 */
[----:B------:R-:W3:Y:S01]  /*1db50*/  LDCU UR53, c[0x0][0x398] ;  /* 0x00007300ff3577ac */ /* 0x000ee20008000800 */
[----:B----4-:R-:W-:Y:S01]  /*1db60*/  IMAD.WIDE R6, R69, 0x4, R2 ;  /* 0x0000000445067825 */ /* 0x010fe200078e0202 */
[----:B------:R4:W-:Y:S01]  /*1db70*/  @P3 STG.E desc[UR26][R70.64], R11 ;  /* 0x0000000b46003986 */ /* 0x0009e2000c10191a */
[----:B------:R-:W-:Y:S01]  /*1db80*/  ISETP.LT.AND P4, PT, R204, UR70, !P4 ;  /* 0x00000046cc007c0c */ /* 0x000fe2000e781270 */
[----:B------:R-:W2:Y:S01]  /*1db90*/  LDCU UR70, c[0x0][0x39c] ;  /* 0x00007380ff4677ac */ /* 0x000ea20008000800 */
[----:B------:R-:W-:Y:S01]  /*1dba0*/  ISETP.LT.AND P3, PT, R203, UR37, !P6 ;  /* 0x00000025cb007c0c */ /* 0x000fe2000f761270 */
[C---:B------:R-:W-:Y:S01]  /*1dbb0*/  IMAD.WIDE R8, R69.reuse, 0x4, R198 ;  /* 0x0000000445087825 */ /* 0x040fe200078e02c6 */
[----:B------:R-:W-:Y:S01]  /*1dbc0*/  ISETP.GE.AND P5, PT, R0, UR19, PT ;  /* 0x0000001300007c0c */ /* 0x000fe2000bfa6270 */
[----:B------:R-:W2:Y:S02]  /*1dbd0*/  LDCU UR37, c[0x0][0x398] ;  /* 0x00007300ff2577ac */ /* 0x000ea40008000800 */
[----:B-1----:R-:W-:-:S04]  /*1dbe0*/  IMAD.WIDE R4, R69, 0x4, R196 ;  /* 0x0000000445047825 */ /* 0x002fc800078e02c4 */
[----:B----4-:R-:W-:-:S04]  /*1dbf0*/  IMAD.WIDE R10, R69, 0x4, R200 ;  /* 0x00000004450a7825 */ /* 0x010fc800078e02c8 */
[----:B------:R-:W-:Y:S01]  /*1dc00*/  VIADD R69, R69, UR32 ;  /* 0x0000002045457c36 */ /* 0x000fe20008000000 */
[----:B------:R-:W-:Y:S01]  /*1dc10*/  IADD3 R0, PT, PT, R202, 0xb, RZ ;  /* 0x0000000bca007810 */ /* 0x000fe20007ffe0ff */
[----:B--2---:R1:W-:Y:S01]  /*1dc20*/  @P2 STG.E desc[UR26][R6.64], R138 ;  /* 0x0000008a06002986 */ /* 0x0043e2000c10191a */
[----:B------:R-:W-:Y:S01]  /*1dc30*/  ISETP.LT.AND P2, PT, R205, UR40, !P6 ;  /* 0x00000028cd007c0c */ /* 0x000fe2000f741270 */
[----:B------:R-:W2:Y:S02]  /*1dc40*/  LDCU UR40, c[0x0][0x398] ;  /* 0x00007300ff2877ac */ /* 0x000ea40008000800 */
[----:B------:R4:W-:Y:S01]  /*1dc50*/  @P0 STG.E desc[UR26][R4.64], R140 ;  /* 0x0000008c04000986 */ /* 0x0009e2000c10191a */
[----:B------:R-:W-:Y:S01]  /*1dc60*/  ISETP.LT.AND P0, PT, R206, UR73, !P6 ;  /* 0x00000049ce007c0c */ /* 0x000fe2000f701270 */
[----:B------:R-:W2:Y:S02]  /*1dc70*/  LDCU UR73, c[0x0][0x398] ;  /* 0x00007300ff4977ac */ /* 0x000ea40008000800 */
[----:B------:R3:W-:Y:S01]  /*1dc80*/  @P1 STG.E desc[UR26][R8.64], R76 ;  /* 0x0000004c08001986 */ /* 0x0007e2000c10191a */
[----:B-1----:R-:W-:-:S04]  /*1dc90*/  IMAD.WIDE R6, R69, 0x4, R196 ;  /* 0x0000000445067825 */ /* 0x002fc800078e02c4 */
[C---:B----4-:R-:W-:Y:S01]  /*1dca0*/  IMAD.WIDE R4, R69.reuse, 0x4, R2 ;  /* 0x0000000445047825 */ /* 0x050fe200078e0202 */
[----:B------:R1:W-:Y:S03]  /*1dcb0*/  @P4 STG.E desc[UR26][R10.64], R12 ;  /* 0x0000000c0a004986 */ /* 0x0003e6000c10191a */
[----:B---3--:R-:W-:Y:S01]  /*1dcc0*/  IMAD.WIDE R8, R69, 0x4, R198 ;  /* 0x0000000445087825 */ /* 0x008fe200078e02c6 */
[----:B------:R3:W-:Y:S01]  /*1dcd0*/  @P3 STG.E desc[UR26][R4.64], R73 ;  /* 0x0000004904003986 */ /* 0x0007e2000c10191a */
[----:B------:R-:W-:Y:S01]  /*1dce0*/  ISETP.LT.AND P6, PT, R204, UR48, !P6 ;  /* 0x00000030cc007c0c */ /* 0x000fe2000f7c1270 */
[----:B------:R-:W4:Y:S01]  /*1dcf0*/  LDCU UR48, c[0x0][0x398] ;  /* 0x00007300ff3077ac */ /* 0x000f220008000800 */
[----:B------:R-:W-:Y:S01]  /*1dd00*/  ISETP.LT.AND P3, PT, R203, UR68, !P5 ;  /* 0x00000044cb007c0c */ /* 0x000fe2000ef61270 */
[----:B------:R2:W-:Y:S01]  /*1dd10*/  @P0 STG.E desc[UR26][R6.64], R141 ;  /* 0x0000008d06000986 */ /* 0x0005e2000c10191a */
[----:B------:R-:W-:Y:S01]  /*1dd20*/  ISETP.LT.AND P4, PT, R205, UR71, !P5 ;  /* 0x00000047cd007c0c */ /* 0x000fe2000ef81270 */
[----:B------:R-:W4:Y:S02]  /*1dd30*/  LDCU UR68, c[0x0][0x39c] ;  /* 0x00007380ff4477ac */ /* 0x000f240008000800 */
[----:B------:R2:W-:Y:S01]  /*1dd40*/  @P2 STG.E desc[UR26][R8.64], R77 ;  /* 0x0000004d08002986 */ /* 0x0005e2000c10191a */
[----:B------:R-:W-:Y:S01]  /*1dd50*/  ISETP.LT.AND P2, PT, R206, UR51, !P5 ;  /* 0x00000033ce007c0c */ /* 0x000fe2000ef41270 */
[C---:B-1----:R-:W-:Y:S01]  /*1dd60*/  IMAD.WIDE R10, R69.reuse, 0x4, R200 ;  /* 0x00000004450a7825 */ /* 0x042fe200078e02c8 */
[----:B------:R-:W-:Y:S01]  /*1dd70*/  ISETP.GE.AND P1, PT, R0, UR19, PT ;  /* 0x0000001300007c0c */ /* 0x000fe2000bf26270 */
[----:B------:R-:W1:Y:S02]  /*1dd80*/  LDCU UR51, c[0x0][0x398] ;  /* 0x00007300ff3377ac */ /* 0x000e640008000800 */
[----:B------:R-:W-:Y:S01]  /*1dd90*/  VIADD R69, R69, UR32 ;  /* 0x0000002045457c36 */ /* 0x000fe20008000000 */
[----:B------:R-:W1:Y:S03]  /*1dda0*/  LDCU UR71, c[0x0][0x398] ;  /* 0x00007300ff4777ac */ /* 0x000e660008000800 */
[C---:B---3--:R-:W-:Y:S01]  /*1ddb0*/  IMAD.WIDE R4, R69.reuse, 0x4, R2 ;  /* 0x0000000445047825 */ /* 0x048fe200078e0202 */
[----:B------:R3:W-:Y:S03]  /*1ddc0*/  @P6 STG.E desc[UR26][R10.64], R13 ;  /* 0x0000000d0a006986 */ /* 0x0007e6000c10191a */
[----:B--2---:R-:W-:Y:S01]  /*1ddd0*/  IMAD.WIDE R6, R69, 0x4, R196 ;  /* 0x0000000445067825 */ /* 0x004fe200078e02c4 */
[----:B------:R-:W-:-:S03]  /*1dde0*/  ISETP.LT.AND P5, PT, R204, UR30, !P5 ;  /* 0x0000001ecc007c0c */ /* 0x000fc6000efa1270 */
[----:B------:R-:W-:Y:S01]  /*1ddf0*/  IMAD.WIDE R8, R69, 0x4, R198 ;  /* 0x0000000445087825 */ /* 0x000fe200078e02c6 */
[----:B------:R2:W-:Y:S01]  /*1de00*/  @P3 STG.E desc[UR26][R4.64], R137 ;  /* 0x0000008904003986 */ /* 0x0005e2000c10191a */
[----:B------:R-:W-:Y:S01]  /*1de10*/  ISETP.LT.AND P3, PT, R203, UR8, !P1 ;  /* 0x00000008cb007c0c */ /* 0x000fe2000cf61270 */
[----:B------:R-:W1:Y:S02]  /*1de20*/  LDCU UR30, c[0x0][0x398] ;  /* 0x00007300ff1e77ac */ /* 0x000e640008000800 */
[----:B------:R4:W-:Y:S01]  /*1de30*/  @P2 STG.E desc[UR26][R6.64], R142 ;  /* 0x0000008e06002986 */ /* 0x0009e2000c10191a */
[----:B------:R-:W-:Y:S01]  /*1de40*/  IADD3 R0, PT, PT, R202, 0xc, RZ ;  /* 0x0000000cca007810 */ /* 0x000fe20007ffe0ff */
[C---:B---3--:R-:W-:Y:S01]  /*1de50*/  IMAD.WIDE R10, R69.reuse, 0x4, R200 ;  /* 0x00000004450a7825 */ /* 0x048fe200078e02c8 */
[----:B------:R-:W3:Y:S01]  /*1de60*/  LDCU UR8, c[0x0][0x398] ;  /* 0x00007300ff0877ac */ /* 0x000ee20008000800 */
[----:B------:R1:W-:Y:S01]  /*1de70*/  @P4 STG.E desc[UR26][R8.64], R78 ;  /* 0x0000004e08004986 */ /* 0x0003e2000c10191a */
[----:B------:R-:W-:Y:S01]  /*1de80*/  ISETP.LT.AND P4, PT, R206, UR66, !P1 ;  /* 0x00000042ce007c0c */ /* 0x000fe2000cf81270 */
[----:B------:R-:W-:Y:S01]  /*1de90*/  VIADD R69, R69, UR32 ;  /* 0x0000002045457c36 */ /* 0x000fe20008000000 */
[----:B------:R-:W-:-:S02]  /*1dea0*/  ISETP.LT.AND P2, PT, R205, UR46, !P1 ;  /* 0x0000002ecd007c0c */ /* 0x000fc4000cf41270 */
[----:B------:R-:W-:Y:S01]  /*1deb0*/  ISETP.GE.AND P0, PT, R0, UR19, PT ;  /* 0x0000001300007c0c */ /* 0x000fe2000bf06270 */
[C---:B--2---:R-:W-:Y:S01]  /*1dec0*/  IMAD.WIDE R4, R69.reuse, 0x4, R2 ;  /* 0x0000000445047825 */ /* 0x044fe200078e0202 */
[----:B------:R-:W-:Y:S01]  /*1ded0*/  ISETP.LT.AND P1, PT, R204, UR69, !P1 ;  /* 0x00000045cc007c0c */ /* 0x000fe2000cf21270 */
[----:B------:R2:W-:Y:S01]  /*1dee0*/  @P5 STG.E desc[UR26][R10.64], R14 ;  /* 0x0000000e0a005986 */ /* 0x0005e2000c10191a */
[----:B------:R-:W3:Y:S01]  /*1def0*/  LDCU UR66, c[0x0][0x39c] ;  /* 0x00007380ff4277ac */ /* 0x000ee20008000800 */
[----:B----4-:R-:W-:Y:S01]  /*1df00*/  IMAD.WIDE R6, R69, 0x4, R196 ;  /* 0x0000000445067825 */ /* 0x010fe200078e02c4 */
[----:B------:R-:W-:Y:S01]  /*1df10*/  ISETP.LT.AND P5, PT, R203, UR49, !P0 ;  /* 0x00000031cb007c0c */ /* 0x000fe2000c7a1270 */
[----:B------:R4:W-:Y:S01]  /*1df20*/  @P3 STG.E desc[UR26][R4.64], R72 ;  /* 0x0000004804003986 */ /* 0x0009e2000c10191a */
[----:B------:R-:W-:Y:S01]  /*1df30*/  IADD3 R0, PT, PT, R202, 0xd, RZ ;  /* 0x0000000dca007810 */ /* 0x000fe20007ffe0ff */
[C---:B-1----:R-:W-:Y:S01]  /*1df40*/  IMAD.WIDE R8, R69.reuse, 0x4, R198 ;  /* 0x0000000445087825 */ /* 0x042fe200078e02c6 */
[----:B------:R-:W1:Y:S01]  /*1df50*/  LDCU UR46, c[0x0][0x398] ;  /* 0x00007300ff2e77ac */ /* 0x000e620008000800 */
[----:B------:R3:W-:Y:S01]  /*1df60*/  @P4 STG.E desc[UR26][R6.64], R143 ;  /* 0x0000008f06004986 */ /* 0x0007e2000c10191a */
[----:B------:R-:W-:Y:S01]  /*1df70*/  ISETP.LT.AND P4, PT, R206, UR36, !P0 ;  /* 0x00000024ce007c0c */ /* 0x000fe2000c781270 */
[C---:B------:R-:W-:Y:S01]  /*1df80*/  VIADD R13, R69.reuse, UR32 ;  /* 0x00000020450d7c36 */ /* 0x040fe20008000000 */
[----:B------:R-:W1:Y:S01]  /*1df90*/  LDCU UR69, c[0x0][0x398] ;  /* 0x00007300ff4577ac */ /* 0x000e620008000800 */
[----:B--2---:R-:W-:Y:S01]  /*1dfa0*/  IMAD.WIDE R10, R69, 0x4, R200 ;  /* 0x00000004450a7825 */ /* 0x004fe200078e02c8 */
[----:B------:R-:W-:Y:S01]  /*1dfb0*/  ISETP.GE.AND P6, PT, R0, UR19, PT ;  /* 0x0000001300007c0c */ /* 0x000fe2000bfc6270 */
[----:B------:R2:W-:Y:S01]  /*1dfc0*/  @P2 STG.E desc[UR26][R8.64], R79 ;  /* 0x0000004f08002986 */ /* 0x0005e2000c10191a */
[----:B------:R-:W-:Y:S01]  /*1dfd0*/  ISETP.LT.AND P2, PT, R205, UR64, !P0 ;  /* 0x00000040cd007c0c */ /* 0x000fe2000c741270 */
[----:B----4-:R-:W-:Y:S01]  /*1dfe0*/  IMAD.WIDE R4, R13, 0x4, R2 ;  /* 0x000000040d047825 */ /* 0x010fe200078e0202 */
[----:B------:R-:W-:Y:S01]  /*1dff0*/  ISETP.LT.AND P0, PT, R204, UR38, !P0 ;  /* 0x00000026cc007c0c */ /* 0x000fe2000c701270 */
[----:B------:R4:W-:Y:S01]  /*1e000*/  @P1 STG.E desc[UR26][R10.64], R15 ;  /* 0x0000000f0a001986 */ /* 0x0009e2000c10191a */
[----:B------:R-:W-:Y:S01]  /*1e010*/  ISETP.LT.AND P1, PT, R203, UR67, !P6 ;  /* 0x00000043cb007c0c */ /* 0x000fe2000f721270 */
[C---:B---3--:R-:W-:Y:S01]  /*1e020*/  IMAD.WIDE R6, R13.reuse, 0x4, R196 ;  /* 0x000000040d067825 */ /* 0x048fe200078e02c4 */
[----:B------:R-:W-:Y:S01]  /*1e030*/  IADD3 R0, PT, PT, R202, 0xe, RZ ;  /* 0x0000000eca007810 */ /* 0x000fe20007ffe0ff */
[----:B------:R3:W-:Y:S01]  /*1e040*/  @P5 STG.E desc[UR26][R4.64], R136 ;  /* 0x0000008804005986 */ /* 0x0007e2000c10191a */
[----:B------:R-:W-:Y:S01]  /*1e050*/  ISETP.LT.AND P5, PT, R206, UR44, !P6 ;  /* 0x0000002cce007c0c */ /* 0x000fe2000f7a1270 */
[----:B------:R-:W1:Y:S01]  /*1e060*/  LDCU UR49, c[0x0][0x398] ;  /* 0x00007300ff3177ac */ /* 0x000e620008000800 */
[C---:B--2---:R-:W-:Y:S01]  /*1e070*/  IMAD.WIDE R8, R13.reuse, 0x4, R198 ;  /* 0x000000040d087825 */ /* 0x044fe200078e02c6 */
[----:B------:R-:W2:Y:S01]  /*1e080*/  LDCU UR36, c[0x0][0x398] ;  /* 0x00007300ff2477ac */ /* 0x000ea20008000800 */
[----:B----4-:R-:W-:Y:S01]  /*1e090*/  IADD3 R15, PT, PT, R13, UR32, RZ ;  /* 0x000000200d0f7c10 */ /* 0x010fe2000fffe0ff */
[----:B------:R4:W-:Y:S01]  /*1e0a0*/  @P4 STG.E desc[UR26][R6.64], R144 ;  /* 0x0000009006004986 */ /* 0x0009e2000c10191a */
[----:B------:R-:W-:Y:S01]  /*1e0b0*/  ISETP.LT.AND P4, PT, R205, UR12, !P6 ;  /* 0x0000000ccd007c0c */ /* 0x000fe2000f781270 */
[----:B------:R-:W1:Y:S01]  /*1e0c0*/  LDCU UR64, c[0x0][0x39c] ;  /* 0x00007380ff4077ac */ /* 0x000e620008000800 */
[----:B---3--:R-:W-:Y:S01]  /*1e0d0*/  IMAD.WIDE R4, R13, 0x4, R200 ;  /* 0x000000040d047825 */ /* 0x008fe200078e02c8 */
[----:B------:R-:W-:Y:S01]  /*1e0e0*/  ISETP.GE.AND P3, PT, R0, UR19, PT ;  /* 0x0000001300007c0c */ /* 0x000fe2000bf66270 */
[----:B------:R-:W3:Y:S02]  /*1e0f0*/  LDCU UR38, c[0x0][0x398] ;  /* 0x00007300ff2677ac */ /* 0x000ee40008000800 */
[----:B------:R-:W-:Y:S01]  /*1e100*/  IMAD.WIDE R10, R15, 0x4, R2 ;  /* 0x000000040f0a7825 */ /* 0x000fe200078e0202 */
[----:B------:R-:W-:Y:S01]  /*1e110*/  ISETP.LT.AND P6, PT, R204, UR62, !P6 ;  /* 0x0000003ecc007c0c */ /* 0x000fe2000f7c1270 */
[----:B------:R1:W-:Y:S01]  /*1e120*/  @P2 STG.E desc[UR26][R8.64], R80 ;  /* 0x0000005008002986 */ /* 0x0003e2000c10191a */
[----:B------:R-:W-:Y:S01]  /*1e130*/  ISETP.LT.AND P2, PT, R203, UR6, !P3 ;  /* 0x00000006cb007c0c */ /* 0x000fe2000df41270 */
[----:B------:R-:W2:Y:S01]  /*1e140*/  LDCU UR67, c[0x0][0x398] ;  /* 0x00007300ff4377ac */ /* 0x000ea20008000800 */
[C---:B----4-:R-:W-:Y:S01]  /*1e150*/  IMAD.WIDE R6, R15.reuse, 0x4, R196 ;  /* 0x000000040f067825 */ /* 0x050fe200078e02c4 */
[----:B------:R4:W-:Y:S01]  /*1e160*/  @P0 STG.E desc[UR26][R4.64], R16 ;  /* 0x0000001004000986 */ /* 0x0009e2000c10191a */
[C---:B------:R-:W-:Y:S01]  /*1e170*/  IADD3 R13, PT, PT, R15.reuse, UR32, RZ ;  /* 0x000000200f0d7c10 */ /* 0x040fe2000fffe0ff */
[----:B------:R-:W2:Y:S01]  /*1e180*/  LDCU UR62, c[0x0][0x39c] ;  /* 0x00007380ff3e77ac */ /* 0x000ea20008000800 */
[----:B------:R-:W-:Y:S01]  /*1e190*/  VIADD R0, R202, 0xf ;  /* 0x0000000fca007836 */ /* 0x000fe20000000000 */
[----:B------:R-:W-:Y:S01]  /*1e1a0*/  @P1 STG.E desc[UR26][R10.64], R135 ;  /* 0x000000870a001986 */ /* 0x000fe2000c10191a */
[----:B------:R-:W-:Y:S01]  /*1e1b0*/  ISETP.LT.AND P1, PT, R206, UR65, !P3 ;  /* 0x00000041ce007c0c */ /* 0x000fe2000df21270 */
[----:B------:R-:W2:Y:S01]  /*1e1c0*/  LDCU UR44, c[0x0][0x398] ;  /* 0x00007300ff2c77ac */ /* 0x000ea20008000800 */
[----:B-1----:R-:W-:Y:S01]  /*1e1d0*/  IMAD.WIDE R8, R15, 0x4, R198 ;  /* 0x000000040f087825 */ /* 0x002fe200078e02c6 */
[----:B------:R1:W-:Y:S01]  /*1e1e0*/  @P5 STG.E desc[UR26][R6.64], R145 ;  /* 0x0000009106005986 */ /* 0x0003e2000c10191a */
[----:B------:R-:W-:Y:S01]  /*1e1f0*/  ISETP.LT.AND P5, PT, R205, UR35, !P3 ;  /* 0x00000023cd007c0c */ /* 0x000fe2000dfa1270 */
[----:B------:R-:W2:Y:S01]  /*1e200*/  LDCU UR12, c[0x0][0x398] ;  /* 0x00007300ff0c77ac */ /* 0x000ea20008000800 */
[----:B----4-:R-:W-:Y:S01]  /*1e210*/  IMAD.WIDE R4, R15, 0x4, R200 ;  /* 0x000000040f047825 */ /* 0x010fe200078e02c8 */
[----:B------:R-:W-:-:S02]  /*1e220*/  ISETP.GE.AND P0, PT, R0, UR19, PT ;  /* 0x0000001300007c0c */ /* 0x000fc4000bf06270 */
[----:B------:R-:W-:Y:S01]  /*1e230*/  ISETP.LT.AND P3, PT, R204, UR47, !P3 ;  /* 0x0000002fcc007c0c */ /* 0x000fe2000df61270 */
[----:B------:R4:W-:Y:S01]  /*1e240*/  @P4 STG.E desc[UR26][R8.64], R81 ;  /* 0x0000005108004986 */ /* 0x0009e2000c10191a */
[----:B------:R-:W-:Y:S01]  /*1e250*/  ISETP.LT.AND P4, PT, R203, UR60, !P0 ;  /* 0x0000003ccb007c0c */ /* 0x000fe2000c781270 */
[----:B------:R-:W-:Y:S01]  /*1e260*/  VIADD R0, R202, 0x10 ;  /* 0x00000010ca007836 */ /* 0x000fe20000000000 */
[----:B------:R-:W2:Y:S01]  /*1e270*/  LDCU UR6, c[0x0][0x398] ;  /* 0x00007300ff0677ac */ /* 0x000ea20008000800 */
[C---:B-1----:R-:W-:Y:S01]  /*1e280*/  IMAD.WIDE R6, R13.reuse, 0x4, R2 ;  /* 0x000000040d067825 */ /* 0x042fe200078e0202 */
[----:B------:R1:W-:Y:S01]  /*1e290*/  @P6 STG.E desc[UR26][R4.64], R17 ;  /* 0x0000001104006986 */ /* 0x0003e2000c10191a */
[----:B------:R-:W-:Y:S01]  /*1e2a0*/  ISETP.LT.AND P6, PT, R206, UR16, !P0 ;  /* 0x00000010ce007c0c */ /* 0x000fe2000c7c1270 */
[----:B------:R-:W2:Y:S01]  /*1e2b0*/  LDCU UR65, c[0x0][0x398] ;  /* 0x00007300ff4177ac */ /* 0x000ea20008000800 */
[C---:B----4-:R-:W-:Y:S01]  /*1e2c0*/  IMAD.WIDE R8, R13.reuse, 0x4, R196 ;  /* 0x000000040d087825 */ /* 0x050fe200078e02c4 */
[----:B------:R4:W-:Y:S01]  /*1e2d0*/  @P2 STG.E desc[UR26][R6.64], R134 ;  /* 0x0000008606002986 */ /* 0x0009e2000c10191a */
[C---:B------:R-:W-:Y:S01]  /*1e2e0*/  IADD3 R15, PT, PT, R13.reuse, UR32, RZ ;  /* 0x000000200d0f7c10 */ /* 0x040fe2000fffe0ff */
[----:B------:R-:W2:Y:S01]  /*1e2f0*/  LDCU UR35, c[0x0][0x398] ;  /* 0x00007300ff2377ac */ /* 0x000ea20008000800 */
[----:B------:R-:W-:Y:S01]  /*1e300*/  IMAD.WIDE R10, R13, 0x4, R198 ;  /* 0x000000040d0a7825 */ /* 0x000fe200078e02c6 */
[----:B------:R3:W-:Y:S01]  /*1e310*/  @P1 STG.E desc[UR26][R8.64], R146 ;  /* 0x0000009208001986 */ /* 0x0007e2000c10191a */
[----:B------:R-:W-:Y:S01]  /*1e320*/  ISETP.LT.AND P2, PT, R205, UR63, !P0 ;  /* 0x0000003fcd007c0c */ /* 0x000fe2000c741270 */
[----:B------:R-:W2:Y:S01]  /*1e330*/  LDCU UR47, c[0x0][0x398] ;  /* 0x00007300ff2f77ac */ /* 0x000ea20008000800 */
[----:B-1----:R-:W-:Y:S01]  /*1e340*/  IMAD.WIDE R4, R13, 0x4, R200 ;  /* 0x000000040d047825 */ /* 0x002fe200078e02c8 */
[----:B------:R-:W-:-:S02]  /*1e350*/  ISETP.GE.AND P1, PT, R0, UR19, PT ;  /* 0x0000001300007c0c */ /* 0x000fc4000bf26270 */
[----:B------:R-:W-:Y:S01]  /*1e360*/  ISETP.LT.AND P0, PT, R204, UR28, !P0 ;  /* 0x0000001ccc007c0c */ /* 0x000fe2000c701270 */
[----:B------:R1:W-:Y:S01]  /*1e370*/  @P5 STG.E desc[UR26][R10.64], R82 ;  /* 0x000000520a005986 */ /* 0x0003e2000c10191a */
[----:B----4-:R-:W-:Y:S01]  /*1e380*/  IMAD.WIDE R6, R15, 0x4, R2 ;  /* 0x000000040f067825 */ /* 0x010fe200078e0202 */
[----:B------:R-:W-:Y:S01]  /*1e390*/  ISETP.LT.AND P5, PT, R203, UR77, !P1 ;  /* 0x0000004dcb007c0c */ /* 0x000fe2000cfa1270 */
[----:B------:R-:W4:Y:S01]  /*1e3a0*/  LDCU UR60, c[0x0][0x39c] ;  /* 0x00007380ff3c77ac */ /* 0x000f220008000800 */
[----:B------:R2:W-:Y:S01]  /*1e3b0*/  @P3 STG.E desc[UR26][R4.64], R18 ;  /* 0x0000001204003986 */ /* 0x0005e2000c10191a */
[C---:B---3--:R-:W-:Y:S01]  /*1e3c0*/  IMAD.WIDE R8, R15.reuse, 0x4, R196 ;  /* 0x000000040f087825 */ /* 0x048fe200078e02c4 */
[----:B------:R-:W-:Y:S01]  /*1e3d0*/  ISETP.LT.AND P3, PT, R206, UR58, !P1 ;  /* 0x0000003ace007c0c */ /* 0x000fe2000cf61270 */
[----:B------:R-:W3:Y:S02]  /*1e3e0*/  LDCU UR16, c[0x0][0x398] ;  /* 0x00007300ff1077ac */ /* 0x000ee40008000800 */
[----:B------:R-:W-:Y:S01]  /*1e3f0*/  VIADD R0, R202, 0x11 ;  /* 0x00000011ca007836 */ /* 0x000fe20000000000 */
[C---:B------:R-:W-:Y:S01]  /*1e400*/  IADD3 R13, PT, PT, R15.reuse, UR32, RZ ;  /* 0x000000200f0d7c10 */ /* 0x040fe2000fffe0ff */
[----:B------:R4:W-:Y:S01]  /*1e410*/  @P4 STG.E desc[UR26][R6.64], R68 ;  /* 0x0000004406004986 */ /* 0x0009e2000c10191a */
[----:B-1----:R-:W-:Y:S01]  /*1e420*/  IMAD.WIDE R10, R15, 0x4, R198 ;  /* 0x000000040f0a7825 */ /* 0x002fe200078e02c6 */
[----:B------:R-:W-:Y:S01]  /*1e430*/  ISETP.LT.AND P4, PT, R205, UR45, !P1 ;  /* 0x0000002dcd007c0c */ /* 0x000fe2000cf81270 */
[----:B------:R-:W1:Y:S01]  /*1e440*/  LDCU UR63, c[0x0][0x398] ;  /* 0x00007300ff3f77ac */ /* 0x000e620008000800 */
[----:B------:R3:W-:Y:S01]  /*1e450*/  @P6 STG.E desc[UR26][R8.64], R147 ;  /* 0x0000009308006986 */ /* 0x0007e2000c10191a */
[----:B--2---:R-:W-:Y:S01]  /*1e460*/  IMAD.WIDE R4, R15, 0x4, R200 ;  /* 0x000000040f047825 */ /* 0x004fe200078e02c8 */
[----:B------:R-:W-:Y:S01]  /*1e470*/  ISETP.LT.AND P1, PT, R204, UR61, !P1 ;  /* 0x0000003dcc007c0c */ /* 0x000fe2000cf21270 */
[----:B------:R-:W2:Y:S01]  /*1e480*/  LDCU UR77, c[0x0][0x39c] ;  /* 0x00007380ff4d77ac */ /* 0x000ea20008000800 */
[----:B------:R-:W-:Y:S01]  /*1e490*/  ISETP.GE.AND P6, PT, R0, UR14, PT ;  /* 0x0000000e00007c0c */ /* 0x000fe2000bfc6270 */
[----:B------:R1:W-:Y:S01]  /*1e4a0*/  @P2 STG.E desc[UR26][R10.64], R83 ;  /* 0x000000530a002986 */ /* 0x0003e2000c10191a */
[----:B------:R-:W-:Y:S01]  /*1e4b0*/  VIADD R0, R202, 0x12 ;  /* 0x00000012ca007836 */ /* 0x000fe20000000000 */
[----:B------:R-:W2:Y:S01]  /*1e4c0*/  LDCU UR28, c[0x0][0x398] ;  /* 0x00007300ff1c77ac */ /* 0x000ea20008000800 */
[----:B----4-:R-:W-:Y:S01]  /*1e4d0*/  IMAD.WIDE R6, R13, 0x4, R2 ;  /* 0x000000040d067825 */ /* 0x010fe200078e0202 */
[----:B------:R-:W-:Y:S01]  /*1e4e0*/  ISETP.LT.AND P2, PT, R203, UR20, !P6 ;  /* 0x00000014cb007c0c */ /* 0x000fe2000f741270 */
[----:B------:R4:W-:Y:S01]  /*1e4f0*/  @P0 STG.E desc[UR26][R4.64], R19 ;  /* 0x0000001304000986 */ /* 0x0009e2000c10191a */
[----:B------:R-:W2:Y:S01]  /*1e500*/  LDCU UR19, c[0x0][0x398] ;  /* 0x00007300ff1377ac */ /* 0x000ea20008000800 */
[C---:B---3--:R-:W-:Y:S01]  /*1e510*/  IMAD.WIDE R8, R13.reuse, 0x4, R196 ;  /* 0x000000040d087825 */ /* 0x048fe200078e02c4 */
[----:B------:R-:W-:Y:S01]  /*1e520*/  ISETP.LT.AND P0, PT, R206, UR56, !P6 ;  /* 0x00000038ce007c0c */ /* 0x000fe2000f701270 */
[----:B------:R3:W-:Y:S01]  /*1e530*/  @P5 STG.E desc[UR26][R6.64], R132 ;  /* 0x0000008406005986 */ /* 0x0007e2000c10191a */
[C---:B------:R-:W-:Y:S01]  /*1e540*/  IADD3 R15, PT, PT, R13.reuse, UR32, RZ ;  /* 0x000000200d0f7c10 */ /* 0x040fe2000fffe0ff */
[----:B------:R-:W2:Y:S01]  /*1e550*/  LDCU UR58, c[0x0][0x398] ;  /* 0x00007300ff3a77ac */ /* 0x000ea20008000800 */
[----:B-1----:R-:W-:Y:S01]  /*1e560*/  IMAD.WIDE R10, R13, 0x4, R198 ;  /* 0x000000040d0a7825 */ /* 0x002fe200078e02c6 */
[----:B------:R1:W-:Y:S01]  /*1e570*/  @P3 STG.E desc[UR26][R8.64], R148 ;  /* 0x0000009408003986 */ /* 0x0003e2000c10191a */
[----:B------:R-:W-:Y:S01]  /*1e580*/  ISETP.LT.AND P5, PT, R205, UR41, !P6 ;  /* 0x00000029cd007c0c */ /* 0x000fe2000f7a1270 */
[----:B------:R-:W2:Y:S01]  /*1e590*/  LDCU UR45, c[0x0][0x398] ;  /* 0x00007300ff2d77ac */ /* 0x000ea20008000800 */
[----:B------:R-:W-:Y:S01]  /*1e5a0*/  ISETP.GE.AND P3, PT, R0, UR76, PT ;  /* 0x0000004c00007c0c */ /* 0x000fe2000bf66270 */
[----:B----4-:R-:W-:Y:S01]  /*1e5b0*/  IMAD.WIDE R4, R13, 0x4, R200 ;  /* 0x000000040d047825 */ /* 0x010fe200078e02c8 */
[----:B------:R-:W-:Y:S01]  /*1e5c0*/  ISETP.LT.AND P6, PT, R204, UR59, !P6 ;  /* 0x0000003bcc007c0c */ /* 0x000fe2000f7c1270 */
[----:B------:R4:W-:Y:S01]  /*1e5d0*/  @P4 STG.E desc[UR26][R10.64], R84 ;  /* 0x000000540a004986 */ /* 0x0009e2000c10191a */
[----:B------:R-:W-:Y:S01]  /*1e5e0*/  ISETP.LT.AND P4, PT, R203, UR10, !P3 ;  /* 0x0000000acb007c0c */ /* 0x000fe2000df81270 */
[C---:B---3--:R-:W-:Y:S01]  /*1e5f0*/  IMAD.WIDE R6, R15.reuse, 0x4, R2 ;  /* 0x000000040f067825 */ /* 0x048fe200078e0202 */
[C---:B------:R-:W-:Y:S01]  /*1e600*/  IADD3 R13, PT, PT, R15.reuse, UR32, RZ ;  /* 0x000000200f0d7c10 */ /* 0x040fe2000fffe0ff */
[----:B------:R3:W-:Y:S01]  /*1e610*/  @P1 STG.E desc[UR26][R4.64], R20 ;  /* 0x0000001404001986 */ /* 0x0007e2000c10191a */
[----:B------:R-:W-:Y:S01]  /*1e620*/  ISETP.LT.AND P1, PT, R206, UR43, !P3 ;  /* 0x0000002bce007c0c */ /* 0x000fe2000df21270 */
[C---:B-1----:R-:W-:Y:S01]  /*1e630*/  IMAD.WIDE R8, R15.reuse, 0x4, R196 ;  /* 0x000000040f087825 */ /* 0x042fe200078e02c4 */
[----:B------:R-:W1:Y:S03]  /*1e640*/  LDCU UR61, c[0x0][0x398] ;  /* 0x00007300ff3d77ac */ /* 0x000e660008000800 */
[----:B------:R-:W-:Y:S01]  /*1e650*/  VIADD R0, R202, 0x13 ;  /* 0x00000013ca007836 */ /* 0x000fe20000000000 */
[----:B------:R2:W-:Y:S01]  /*1e660*/  @P2 STG.E desc[UR26][R6.64], R133 ;  /* 0x0000008506002986 */ /* 0x0005e2000c10191a */
[----:B----4-:R-:W-:Y:S01]  /*1e670*/  IMAD.WIDE R10, R15, 0x4, R198 ;  /* 0x000000040f0a7825 */ /* 0x010fe200078e02c6 */
[----:B------:R-:W-:Y:S01]  /*1e680*/  ISETP.LT.AND P2, PT, R205, UR57, !P3 ;  /* 0x00000039cd007c0c */ /* 0x000fe2000df41270 */
[----:B------:R-:W4:Y:S01]  /*1e690*/  LDCU UR14, c[0x0][0x398] ;  /* 0x00007300ff0e77ac */ /* 0x000f220008000800 */
[----:B------:R1:W-:Y:S01]  /*1e6a0*/  @P0 STG.E desc[UR26][R8.64], R149 ;  /* 0x0000009508000986 */ /* 0x0003e2000c10191a */
[----:B---3--:R-:W-:Y:S01]  /*1e6b0*/  IMAD.WIDE R4, R15, 0x4, R200 ;  /* 0x000000040f047825 */ /* 0x008fe200078e02c8 */
[----:B------:R-:W-:Y:S01]  /*1e6c0*/  ISETP.LT.AND P3, PT, R204, UR39, !P3 ;  /* 0x00000027cc007c0c */ /* 0x000fe2000df61270 */
[----:B------:R-:W3:Y:S01]  /*1e6d0*/  LDCU UR20, c[0x0][0x39c] ;  /* 0x00007380ff1477ac */ /* 0x000ee20008000800 */
[----:B------:R-:W-:Y:S01]  /*1e6e0*/  ISETP.GE.AND P0, PT, R0, UR4, PT ;  /* 0x0000000400007c0c */ /* 0x000fe2000bf06270 */
[----:B------:R4:W-:Y:S01]  /*1e6f0*/  @P5 STG.E desc[UR26][R10.64], R85 ;  /* 0x000000550a005986 */ /* 0x0009e2000c10191a */
[----:B------:R-:W-:Y:S01]  /*1e700*/  VIADD R0, R202, 0x14 ;  /* 0x00000014ca007836 */ /* 0x000fe20000000000 */
[----:B------:R-:W3:Y:S01]  /*1e710*/  LDCU UR56, c[0x0][0x398] ;  /* 0x00007300ff3877ac */ /* 0x000ee20008000800 */
[----:B--2---:R-:W-:Y:S01]  /*1e720*/  IMAD.WIDE R6, R13, 0x4, R2 ;  /* 0x000000040d067825 */ /* 0x004fe200078e0202 */
[----:B------:R-:W-:Y:S01]  /*1e730*/  ISETP.LT.AND P5, PT, R203, UR52, !P0 ;  /* 0x00000034cb007c0c */ /* 0x000fe2000c7a1270 */
[----:B------:R2:W-:Y:S01]  /*1e740*/  @P6 STG.E desc[UR26][R4.64], R21 ;  /* 0x0000001504006986 */ /* 0x0005e2000c10191a */
[----:B------:R-:W3:Y:S01]  /*1e750*/  LDCU UR41, c[0x0][0x398] ;  /* 0x00007300ff2977ac */ /* 0x000ee20008000800 */
[C---:B-1----:R-:W-:Y:S01]  /*1e760*/  IMAD.WIDE R8, R13.reuse, 0x4, R196 ;  /* 0x000000040d087825 */ /* 0x042fe200078e02c4 */
[----:B------:R-:W-:Y:S01]  /*1e770*/  ISETP.LT.AND P6, PT, R206, UR54, !P0 ;  /* 0x00000036ce007c0c */ /* 0x000fe2000c7c1270 */
[----:B------:R1:W-:Y:S01]  /*1e780*/  @P4 STG.E desc[UR26][R6.64], R208 ;  /* 0x000000d006004986 */ /* 0x0003e2000c10191a */
[C---:B------:R-:W-:Y:S01]  /*1e790*/  IADD3 R15, PT, PT, R13.reuse, UR32, RZ ;  /* 0x000000200d0f7c10 */ /* 0x040fe2000fffe0ff */
[----:B------:R-:W3:Y:S01]  /*1e7a0*/  LDCU UR59, c[0x0][0x398] ;  /* 0x00007300ff3b77ac */ /* 0x000ee20008000800 */
[----:B----4-:R-:W-:Y:S01]  /*1e7b0*/  IMAD.WIDE R10, R13, 0x4, R198 ;  /* 0x000000040d0a7825 */ /* 0x010fe200078e02c6 */
[----:B------:R4:W-:Y:S01]  /*1e7c0*/  @P1 STG.E desc[UR26][R8.64], R150 ;  /* 0x0000009608001986 */ /* 0x0009e2000c10191a */
[----:B------:R-:W-:Y:S01]  /*1e7d0*/  ISETP.LT.AND P4, PT, R205, UR55, !P0 ;  /* 0x00000037cd007c0c */ /* 0x000fe2000c781270 */
[----:B------:R-:W3:Y:S01]  /*1e7e0*/  LDCU UR52, c[0x0][0x39c] ;  /* 0x00007380ff3477ac */ /* 0x000ee20008000800 */
[----:B------:R-:W-:Y:S01]  /*1e7f0*/  ISETP.GE.AND P1, PT, R0, UR74, PT ;  /* 0x0000004a00007c0c */ /* 0x000fe2000bf26270 */
[----:B--2---:R-:W-:Y:S01]  /*1e800*/  IMAD.WIDE R4, R13, 0x4, R200 ;  /* 0x000000040d047825 */ /* 0x004fe200078e02c8 */
[----:B------:R-:W-:Y:S01]  /*1e810*/  ISETP.LT.AND P0, PT, R204, UR24, !P0 ;  /* 0x00000018cc007c0c */ /* 0x000fe2000c701270 */
[----:B------:R2:W-:Y:S01]  /*1e820*/  @P2 STG.E desc[UR26][R10.64], R86 ;  /* 0x000000560a002986 */ /* 0x0005e2000c10191a */
[----:B------:R-:W-:Y:S01]  /*1e830*/  ISETP.LT.AND P2, PT, R203, UR18, !P1 ;  /* 0x00000012cb007c0c */ /* 0x000fe2000cf41270 */
[C---:B-1----:R-:W-:Y:S01]  /*1e840*/  IMAD.WIDE R6, R15.reuse, 0x4, R2 ;  /* 0x000000040f067825 */ /* 0x042fe200078e0202 */
[C---:B------:R-:W-:Y:S01]  /*1e850*/  IADD3 R13, PT, PT, R15.reuse, UR32, RZ ;  /* 0x000000200f0d7c10 */ /* 0x040fe2000fffe0ff */
[----:B------:R1:W-:Y:S01]  /*1e860*/  @P3 STG.E desc[UR26][R4.64], R22 ;  /* 0x0000001604003986 */ /* 0x0003e2000c10191a */
[----:B------:R-:W-:Y:S01]  /*1e870*/  ISETP.LT.AND P3, PT, R206, UR34, !P1 ;  /* 0x00000022ce007c0c */ /* 0x000fe2000cf61270 */
[C---:B----4-:R-:W-:Y:S01]  /*1e880*/  IMAD.WIDE R8, R15.reuse, 0x4, R196 ;  /* 0x000000040f087825 */ /* 0x050fe200078e02c4 */
[----:B------:R-:W4:Y:S03]  /*1e890*/  LDCU UR10, c[0x0][0x39c] ;  /* 0x00007380ff0a77ac */ /* 0x000f260008000800 */
[----:B------:R-:W-:Y:S01]  /*1e8a0*/  VIADD R0, R202, 0x15 ;  /* 0x00000015ca007836 */ /* 0x000fe20000000000 */
[----:B------:R3:W-:Y:S01]  /*1e8b0*/  @P5 STG.E desc[UR26][R6.64], R209 ;  /* 0x000000d106005986 */ /* 0x0007e2000c10191a */
[----:B--2---:R-:W-:Y:S01]  /*1e8c0*/  IMAD.WIDE R10, R15, 0x4, R198 ;  /* 0x000000040f0a7825 */ /* 0x004fe200078e02c6 */
[----:B------:R-:W-:Y:S01]  /*1e8d0*/  ISETP.LT.AND P5, PT, R205, UR50, !P1 ;  /* 0x00000032cd007c0c */ /* 0x000fe2000cfa1270 */
[----:B------:R-:W2:Y:S01]  /*1e8e0*/  LDCU UR76, c[0x0][0x398] ;  /* 0x00007300ff4c77ac */ /* 0x000ea20008000800 */
[----:B------:R4:W-:Y:S01]  /*1e8f0*/  @P6 STG.E desc[UR26][R8.64], R151 ;  /* 0x0000009708006986 */ /* 0x0009e2000c10191a */
[----:B-1----:R-:W-:Y:S01]  /*1e900*/  IMAD.WIDE R4, R15, 0x4, R200 ;  /* 0x000000040f047825 */ /* 0x002fe200078e02c8 */
[----:B------:R-:W-:Y:S01]  /*1e910*/  ISETP.LT.AND P1, PT, R204, UR42, !P1 ;  /* 0x0000002acc007c0c */ /* 0x000fe2000cf21270 */
[----:B------:R-:W1:Y:S01]  /*1e920*/  LDCU UR43, c[0x0][0x398] ;  /* 0x00007300ff2b77ac */ /* 0x000e620008000800 */
[----:B------:R-:W-:Y:S01]  /*1e930*/  ISETP.GE.AND P6, PT, R0, UR72, PT ;  /* 0x0000004800007c0c */ /* 0x000fe2000bfc6270 */
[----:B------:R2:W-:Y:S01]  /*1e940*/  @P4 STG.E desc[UR26][R10.64], R87 ;  /* 0x000000570a004986 */ /* 0x0005e2000c10191a */
[----:B------:R-:W-:Y:S01]  /*1e950*/  VIADD R0, R202, 0x16 ;  /* 0x00000016ca007836 */ /* 0x000fe20000000000 */
[----:B------:R-:W1:Y:S01]  /*1e960*/  LDCU UR57, c[0x0][0x398] ;  /* 0x00007300ff3977ac */ /* 0x000e620008000800 */
[----:B---3--:R-:W-:Y:S01]  /*1e970*/  IMAD.WIDE R6, R13, 0x4, R2 ;  /* 0x000000040d067825 */ /* 0x008fe200078e0202 */
[----:B------:R-:W-:Y:S01]  /*1e980*/  ISETP.LT.AND P4, PT, R203, UR33, !P6 ;  /* 0x00000021cb007c0c */ /* 0x000fe2000f781270 */
[----:B------:R3:W-:Y:S01]  /*1e990*/  @P0 STG.E desc[UR26][R4.64], R23 ;  /* 0x0000001704000986 */ /* 0x0007e2000c10191a */
[----:B------:R-:W1:Y:S01]  /*1e9a0*/  LDCU UR39, c[0x0][0x398] ;  /* 0x00007300ff2777ac */ /* 0x000e620008000800 */
[C---:B----4-:R-:W-:Y:S01]  /*1e9b0*/  IMAD.WIDE R8, R13.reuse, 0x4, R196 ;  /* 0x000000040d087825 */ /* 0x050fe200078e02c4 */
[----:B------:R-:W-:Y:S01]  /*1e9c0*/  ISETP.LT.AND P0, PT, R206, UR75, !P6 ;  /* 0x0000004bce007c0c */ /* 0x000fe2000f701270 */
[----:B------:R4:W-:Y:S01]  /*1e9d0*/  @P2 STG.E desc[UR26][R6.64], R207 ;  /* 0x000000cf06002986 */ /* 0x0009e2000c10191a */
[C---:B------:R-:W-:Y:S01]  /*1e9e0*/  IADD3 R15, PT, PT, R13.reuse, UR32, RZ ;  /* 0x000000200d0f7c10 */ /* 0x040fe2000fffe0ff */
[----:B------:R-:W1:Y:S01]  /*1e9f0*/  LDCU UR4, c[0x0][0x398] ;  /* 0x00007300ff0477ac */ /* 0x000e620008000800 */
[----:B--2---:R-:W-:Y:S01]  /*1ea00*/  IMAD.WIDE R10, R13, 0x4, R198 ;  /* 0x000000040d0a7825 */ /* 0x004fe200078e02c6 */
[----:B------:R2:W-:Y:S01]  /*1ea10*/  @P3 STG.E desc[UR26][R8.64], R152 ;  /* 0x0000009808003986 */ /* 0x0005e2000c10191a */
[----:B------:R-:W-:Y:S01]  /*1ea20*/  ISETP.LT.AND P2, PT, R205, UR22, !P6 ;  /* 0x00000016cd007c0c */ /* 0x000fe2000f741270 */
[----:B------:R-:W1:Y:S01]  /*1ea30*/  LDCU UR54, c[0x0][0x398] ;  /* 0x00007300ff3677ac */ /* 0x000e620008000800 */
[----:B------:R-:W-:Y:S01]  /*1ea40*/  ISETP.GE.AND P3, PT, R0, UR70, PT ;  /* 0x0000004600007c0c */ /* 0x000fe2000bf66270 */
[----:B---3--:R-:W-:Y:S01]  /*1ea50*/  IMAD.WIDE R4, R13, 0x4, R200 ;  /* 0x000000040d047825 */ /* 0x008fe200078e02c8 */
[----:B------:R-:W-:Y:S01]  /*1ea60*/  ISETP.LT.AND P6, PT, R204, UR53, !P6 ;  /* 0x00000035cc007c0c */ /* 0x000fe2000f7c1270 */
[----:B------:R3:W-:Y:S01]  /*1ea70*/  @P5 STG.E desc[UR26][R10.64], R88 ;  /* 0x000000580a005986 */ /* 0x0007e2000c10191a */
[----:B------:R-:W-:Y:S01]  /*1ea80*/  ISETP.LT.AND P5, PT, R203, UR37, !P3 ;  /* 0x00000025cb007c0c */ /* 0x000fe2000dfa1270 */
[C---:B----4-:R-:W-:Y:S01]  /*1ea90*/  IMAD.WIDE R6, R15.reuse, 0x4, R2 ;  /* 0x000000040f067825 */ /* 0x050fe200078e0202 */
[C---:B------:R-:W-:Y:S01]  /*1eaa0*/  IADD3 R13, PT, PT, R15.reuse, UR32, RZ ;  /* 0x000000200f0d7c10 */ /* 0x040fe2000fffe0ff */
[----:B------:R4:W-:Y:S01]  /*1eab0*/  @P1 STG.E desc[UR26][R4.64], R24 ;  /* 0x0000001804001986 */ /* 0x0009e2000c10191a */
[----:B------:R-:W-:Y:S01]  /*1eac0*/  ISETP.LT.AND P1, PT, R206, UR73, !P3 ;  /* 0x00000049ce007c0c */ /* 0x000fe2000df21270 */
[C---:B--2---:R-:W-:Y:S01]  /*1ead0*/  IMAD.WIDE R8, R15.reuse, 0x4, R196 ;  /* 0x000000040f087825 */ /* 0x044fe200078e02c4 */
[----:B------:R-:W2:Y:S03]  /*1eae0*/  LDCU UR55, c[0x0][0x398] ;  /* 0x00007300ff3777ac */ /* 0x000ea60008000800 */
[----:B------:R-:W-:Y:S01]  /*1eaf0*/  VIADD R0, R202, 0x17 ;  /* 0x00000017ca007836 */ /* 0x000fe20000000000 */
[----:B------:R1:W-:Y:S01]  /*1eb00*/  @P4 STG.E desc[UR26][R6.64], R252 ;  /* 0x000000fc06004986 */ /* 0x0003e2000c10191a */
[----:B---3--:R-:W-:Y:S01]  /*1eb10*/  IMAD.WIDE R10, R15, 0x4, R198 ;  /* 0x000000040f0a7825 */ /* 0x008fe200078e02c6 */
[----:B------:R-:W-:Y:S01]  /*1eb20*/  ISETP.LT.AND P4, PT, R205, UR40, !P3 ;  /* 0x00000028cd007c0c */ /* 0x000fe2000df81270 */
[----:B------:R-:W3:Y:S01]  /*1eb30*/  LDCU UR24, c[0x0][0x398] ;  /* 0x00007300ff1877ac */ /* 0x000ee20008000800 */
[----:B------:R2:W-:Y:S01]  /*1eb40*/  @P0 STG.E desc[UR26][R8.64], R153 ;  /* 0x0000009908000986 */ /* 0x0005e2000c10191a */
[----:B----4-:R-:W-:Y:S01]  /*1eb50*/  IMAD.WIDE R4, R15, 0x4, R200 ;  /* 0x000000040f047825 */ /* 0x010fe200078e02c8 */
[----:B------:R-:W-:Y:S01]  /*1eb60*/  ISETP.LT.AND P3, PT, R204, UR48, !P3 ;  /* 0x00000030cc007c0c */ /* 0x000fe2000df61270 */
[----:B------:R-:W4:Y:S01]  /*1eb70*/  LDCU UR18, c[0x0][0x39c] ;  /* 0x00007380ff1277ac */ /* 0x000f220008000800 */
[----:B------:R-:W-:Y:S01]  /*1eb80*/  ISETP.GE.AND P0, PT, R0, UR68, PT ;  /* 0x0000004400007c0c */ /* 0x000fe2000bf06270 */
[----:B------:R3:W-:Y:S01]  /*1eb90*/  @P2 STG.E desc[UR26][R10.64], R89 ;  /* 0x000000590a002986 */ /* 0x0007e2000c10191a */
[----:B------:R-:W-:Y:S01]  /*1eba0*/  VIADD R0, R202, 0x18 ;  /* 0x00000018ca007836 */ /* 0x000fe20000000000 */
[----:B------:R-:W4:Y:S01]  /*1ebb0*/  LDCU UR74, c[0x0][0x398] ;  /* 0x00007300ff4a77ac */ /* 0x000f220008000800 */
[----:B-1----:R-:W-:Y:S01]  /*1ebc0*/  IMAD.WIDE R6, R13, 0x4, R2 ;  /* 0x000000040d067825 */ /* 0x002fe200078e0202 */
[----:B------:R-:W-:Y:S01]  /*1ebd0*/  ISETP.LT.AND P2, PT, R203, UR51, !P0 ;  /* 0x00000033cb007c0c */ /* 0x000fe2000c741270 */
[----:B------:R1:W-:Y:S01]  /*1ebe0*/  @P6 STG.E desc[UR26][R4.64], R25 ;  /* 0x0000001904006986 */ /* 0x0003e2000c10191a */
[----:B------:R-:W4:Y:S01]  /*1ebf0*/  LDCU UR34, c[0x0][0x398] ;  /* 0x00007300ff2277ac */ /* 0x000f220008000800 */
[C---:B--2---:R-:W-:Y:S01]  /*1ec00*/  IMAD.WIDE R8, R13.reuse, 0x4, R196 ;  /* 0x000000040d087825 */ /* 0x044fe200078e02c4 */
[----:B------:R-:W-:Y:S01]  /*1ec10*/  ISETP.LT.AND P6, PT, R206, UR71, !P0 ;  /* 0x00000047ce007c0c */ /* 0x000fe2000c7c1270 */
[----:B------:R2:W-:Y:S01]  /*1ec20*/  @P5 STG.E desc[UR26][R6.64], R251 ;  /* 0x000000fb06005986 */ /* 0x0005e2000c10191a */
[C---:B------:R-:W-:Y:S01]  /*1ec30*/  IADD3 R15, PT, PT, R13.reuse, UR32, RZ ;  /* 0x000000200d0f7c10 */ /* 0x040fe2000fffe0ff */
[----:B------:R-:W4:Y:S01]  /*1ec40*/  LDCU UR50, c[0x0][0x398] ;  /* 0x00007300ff3277ac */ /* 0x000f220008000800 */
[----:B---3--:R-:W-:Y:S01]  /*1ec50*/  IMAD.WIDE R10, R13, 0x4, R198 ;  /* 0x000000040d0a7825 */ /* 0x008fe200078e02c6 */
[----:B------:R3:W-:Y:S01]  /*1ec60*/  @P1 STG.E desc[UR26][R8.64], R154 ;  /* 0x0000009a08001986 */ /* 0x0007e2000c10191a */
[----:B------:R-:W-:Y:S01]  /*1ec70*/  ISETP.LT.AND P5, PT, R205, UR30, !P0 ;  /* 0x0000001ecd007c0c */ /* 0x000fe2000c7a1270 */
[----:B------:R-:W4:Y:S01]  /*1ec80*/  LDCU UR42, c[0x0][0x398] ;  /* 0x00007300ff2a77ac */ /* 0x000f220008000800 */
[----:B------:R-:W-:Y:S01]  /*1ec90*/  ISETP.GE.AND P1, PT, R0, UR66, PT ;  /* 0x0000004200007c0c */ /* 0x000fe2000bf26270 */
[----:B-1----:R-:W-:Y:S01]  /*1eca0*/  IMAD.WIDE R4, R13, 0x4, R200 ;  /* 0x000000040d047825 */ /* 0x002fe200078e02c8 */
[----:B------:R-:W-:Y:S01]  /*1ecb0*/  ISETP.LT.AND P0, PT, R204, UR8, !P0 ;  /* 0x00000008cc007c0c */ /* 0x000fe2000c701270 */
[----:B------:R1:W-:Y:S01]  /*1ecc0*/  @P4 STG.E desc[UR26][R10.64], R90 ;  /* 0x0000005a0a004986 */ /* 0x0003e2000c10191a */
[----:B------:R-:W-:Y:S01]  /*1ecd0*/  ISETP.LT.AND P4, PT, R203, UR46, !P1 ;  /* 0x0000002ecb007c0c */ /* 0x000fe2000cf81270 */
[C---:B--2---:R-:W-:Y:S01]  /*1ece0*/  IMAD.WIDE R6, R15.reuse, 0x4, R2 ;  /* 0x000000040f067825 */ /* 0x044fe200078e0202 */
[C---:B------:R-:W-:Y:S01]  /*1ecf0*/  IADD3 R13, PT, PT, R15.reuse, UR32, RZ ;  /* 0x000000200f0d7c10 */ /* 0x040fe2000fffe0ff */
[----:B------:R2:W-:Y:S01]  /*1ed00*/  @P3 STG.E desc[UR26][R4.64], R26 ;  /* 0x0000001a04003986 */ /* 0x0005e2000c10191a */
[----:B------:R-:W-:Y:S01]  /*1ed10*/  ISETP.LT.AND P3, PT, R206, UR69, !P1 ;  /* 0x00000045ce007c0c */ /* 0x000fe2000cf61270 */
[C---:B---3--:R-:W-:Y:S01]  /*1ed20*/  IMAD.WIDE R8, R15.reuse, 0x4, R196 ;  /* 0x000000040f087825 */ /* 0x048fe200078e02c4 */
[----:B------:R-:W3:Y:S03]  /*1ed30*/  LDCU UR72, c[0x0][0x398] ;  /* 0x00007300ff4877ac */ /* 0x000ee60008000800 */
[----:B------:R-:W-:Y:S01]  /*1ed40*/  VIADD R0, R202, 0x19 ;  /* 0x00000019ca007836 */ /* 0x000fe20000000000 */
[----:B------:R4:W-:Y:S01]  /*1ed50*/  @P2 STG.E desc[UR26][R6.64], R250 ;  /* 0x000000fa06002986 */ /* 0x0009e2000c10191a */
[----:B-1----:R-:W-:Y:S01]  /*1ed60*/  IMAD.WIDE R10, R15, 0x4, R198 ;  /* 0x000000040f0a7825 */ /* 0x002fe200078e02c6 */
[----:B------:R-:W-:Y:S01]  /*1ed70*/  ISETP.LT.AND P2, PT, R205, UR49, !P1 ;  /* 0x00000031cd007c0c */ /* 0x000fe2000cf41270 */
[----:B------:R-:W1:Y:S01]  /*1ed80*/  LDCU UR33, c[0x0][0x39c] ;  /* 0x00007380ff2177ac */ /* 0x000e620008000800 */
[----:B------:R3:W-:Y:S01]  /*1ed90*/  @P6 STG.E desc[UR26][R8.64], R155 ;  /* 0x0000009b08006986 */ /* 0x0007e2000c10191a */
[----:B------:R-:W-:Y:S01]  /*1eda0*/  ISETP.LT.AND P1, PT, R204, UR36, !P1 ;  /* 0x00000024cc007c0c */ /* 0x000fe2000cf21270 */
[----:B--2---:R-:W-:Y:S01]  /*1edb0*/  IMAD.WIDE R4, R15, 0x4, R200 ;  /* 0x000000040f047825 */ /* 0x004fe200078e02c8 */
[----:B------:R-:W-:Y:S01]  /*1edc0*/  ISETP.GE.AND P6, PT, R0, UR64, PT ;  /* 0x0000004000007c0c */ /* 0x000fe2000bfc6270 */
[----:B------:R2:W-:Y:S01]  /*1edd0*/  @P5 STG.E desc[UR26][R10.64], R91 ;  /* 0x0000005b0a005986 */ /* 0x0005e2000c10191a */
[----:B------:R-:W1:Y:S01]  /*1ede0*/  LDCU UR75, c[0x0][0x398] ;  /* 0x00007300ff4b77ac */ /* 0x000e620008000800 */
[----:B------:R-:W-:-:S02]  /*1edf0*/  VIADD R0, R202, 0x1a ;  /* 0x0000001aca007836 */ /* 0x000fc40000000000 */
[----:B----4-:R-:W-:Y:S01]  /*1ee00*/  IMAD.WIDE R6, R13, 0x4, R2 ;  /* 0x000000040d067825 */ /* 0x010fe200078e0202 */
[----:B------:R-:W-:Y:S01]  /*1ee10*/  ISETP.LT.AND P5, PT, R203, UR38, !P6 ;  /* 0x00000026cb007c0c */ /* 0x000fe2000f7a1270 */
[----:B------:R-:W4:Y:S02]  /*1ee20*/  LDCU UR22, c[0x0][0x398] ;  /* 0x00007300ff1677ac */ /* 0x000f240008000800 */
[C---:B---3--:R-:W-:Y:S01]  /*1ee30*/  IMAD.WIDE R8, R13.reuse, 0x4, R196 ;  /* 0x000000040d087825 */ /* 0x048fe200078e02c4 */
[----:B------:R3:W-:Y:S01]  /*1ee40*/  @P0 STG.E desc[UR26][R4.64], R27 ;  /* 0x0000001b04000986 */ /* 0x0007e2000c10191a */
[----:B------:R-:W-:Y:S01]  /*1ee50*/  ISETP.LT.AND P0, PT, R206, UR67, !P6 ;  /* 0x00000043ce007c0c */ /* 0x000fe2000f701270 */
[----:B------:R-:W1:Y:S01]  /*1ee60*/  LDCU UR53, c[0x0][0x398] ;  /* 0x00007300ff3577ac */ /* 0x000e620008000800 */
[C---:B--2---:R-:W-:Y:S01]  /*1ee70*/  IMAD.WIDE R10, R13.reuse, 0x4, R198 ;  /* 0x000000040d0a7825 */ /* 0x044fe200078e02c6 */
[----:B------:R2:W-:Y:S01]  /*1ee80*/  @P4 STG.E desc[UR26][R6.64], R249 ;  /* 0x000000f906004986 */ /* 0x0005e2000c10191a */
[C---:B------:R-:W-:Y:S01]  /*1ee90*/  IADD3 R15, PT, PT, R13.reuse, UR32, RZ ;  /* 0x000000200d0f7c10 */ /* 0x040fe2000fffe0ff */
[----:B------:R-:W1:Y:S02]  /*1eea0*/  LDCU UR70, c[0x0][0x398] ;  /* 0x00007300ff4677ac */ /* 0x000e640008000800 */
[----:B------:R4:W-:Y:S01]  /*1eeb0*/  @P3 STG.E desc[UR26][R8.64], R156 ;  /* 0x0000009c08003986 */ /* 0x0009e2000c10191a */
[----:B------:R-:W-:Y:S01]  /*1eec0*/  ISETP.GE.AND P3, PT, R0, UR62, PT ;  /* 0x0000003e00007c0c */ /* 0x000fe2000bf66270 */
[----:B------:R-:W1:Y:S01]  /*1eed0*/  LDCU UR37, c[0x0][0x39c] ;  /* 0x00007380ff2577ac */ /* 0x000e620008000800 */
[----:B---3--:R-:W-:Y:S01]  /*1eee0*/  IMAD.WIDE R4, R13, 0x4, R200 ;  /* 0x000000040d047825 */ /* 0x008fe200078e02c8 */
[----:B------:R-:W-:Y:S01]  /*1eef0*/  ISETP.LT.AND P4, PT, R205, UR44, !P6 ;  /* 0x0000002ccd007c0c */ /* 0x000fe2000f781270 */
[----:B------:R3:W-:Y:S01]  /*1ef00*/  @P2 STG.E desc[UR26][R10.64], R92 ;  /* 0x0000005c0a002986 */ /* 0x0007e2000c10191a */
[----:B------:R-:W-:Y:S01]  /*1ef10*/  ISETP.LT.AND P6, PT, R204, UR12, !P6 ;  /* 0x0000000ccc007c0c */ /* 0x000fe2000f7c1270 */
[----:B--2---:R-:W-:Y:S01]  /*1ef20*/  IMAD.WIDE R6, R15, 0x4, R2 ;  /* 0x000000040f067825 */ /* 0x004fe200078e0202 */
[----:B------:R-:W-:Y:S01]  /*1ef30*/  ISETP.LT.AND P2, PT, R203, UR6, !P3 ;  /* 0x00000006cb007c0c */ /* 0x000fe2000df41270 */
[----:B------:R2:W-:Y:S01]  /*1ef40*/  @P1 STG.E desc[UR26][R4.64], R28 ;  /* 0x0000001c04001986 */ /* 0x0005e2000c10191a */
[----:B------:R-:W-:Y:S01]  /*1ef50*/  ISETP.LT.AND P1, PT, R206, UR65, !P3 ;  /* 0x00000041ce007c0c */ /* 0x000fe2000df21270 */
[C---:B----4-:R-:W-:Y:S01]  /*1ef60*/  IMAD.WIDE R8, R15.reuse, 0x4, R196 ;  /* 0x000000040f087825 */ /* 0x050fe200078e02c4 */
[----:B------:R-:W-:Y:S01]  /*1ef70*/  IADD3 R13, PT, PT, R15, UR32, RZ ;  /* 0x000000200f0d7c10 */ /* 0x000fe2000fffe0ff */
[----:B------:R4:W-:Y:S01]  /*1ef80*/  @P5 STG.E desc[UR26][R6.64], R248 ;  /* 0x000000f806005986 */ /* 0x0009e2000c10191a */
[----:B------:R-:W1:Y:S01]  /*1ef90*/  LDCU UR73, c[0x0][0x398] ;  /* 0x00007300ff4977ac */ /* 0x000e620008000800 */
[----:B------:R-:W-:Y:S01]  /*1efa0*/  VIADD R0, R202, 0x1b ;  /* 0x0000001bca007836 */ /* 0x000fe20000000000 */
[----:B------:R-:W-:Y:S01]  /*1efb0*/  ISETP.LT.AND P5, PT, R205, UR35, !P3 ;  /* 0x00000023cd007c0c */ /* 0x000fe2000dfa1270 */
[C---:B---3--:R-:W-:Y:S01]  /*1efc0*/  IMAD.WIDE R10, R15.reuse, 0x4, R198 ;  /* 0x000000040f0a7825 */ /* 0x048fe200078e02c6 */
[----:B------:R-:W-:Y:S01]  /*1efd0*/  ISETP.LT.AND P3, PT, R204, UR47, !P3 ;  /* 0x0000002fcc007c0c */ /* 0x000fe2000df61270 */
[----:B------:R3:W-:Y:S01]  /*1efe0*/  @P0 STG.E desc[UR26][R8.64], R157 ;  /* 0x0000009d08000986 */ /* 0x0007e2000c10191a */
[----:B------:R-:W-:Y:S01]  /*1eff0*/  ISETP.GE.AND P0, PT, R0, UR60, PT ;  /* 0x0000003c00007c0c */ /* 0x000fe2000bf06270 */
[----:B--2---:R-:W-:Y:S01]  /*1f000*/  IMAD.WIDE R4, R15, 0x4, R200 ;  /* 0x000000040f047825 */ /* 0x004fe200078e02c8 */
[----:B------:R-:W2:Y:S03]  /*1f010*/  LDCU UR40, c[0x0][0x398] ;  /* 0x00007300ff2877ac */ /* 0x000ea60008000800 */
[----:B----4-:R-:W-:Y:S01]  /*1f020*/  IMAD.WIDE R6, R13, 0x4, R2 ;  /* 0x000000040d067825 */ /* 0x010fe200078e0202 */
[----:B------:R4:W-:Y:S01]  /*1f030*/  @P4 STG.E desc[UR26][R10.64], R93 ;  /* 0x0000005d0a004986 */ /* 0x0009e2000c10191a */
[----:B------:R-:W-:Y:S01]  /*1f040*/  ISETP.LT.AND P4, PT, R203, UR16, !P0 ;  /* 0x00000010cb007c0c */ /* 0x000fe2000c781270 */
[----:B------:R-:W1:Y:S01]  /*1f050*/  LDCU UR48, c[0x0][0x398] ;  /* 0x00007300ff3077ac */ /* 0x000e620008000800 */
[----:B------:R-:W-:-:S02]  /*1f060*/  VIADD R0, R202, 0x1c ;  /* 0x0000001cca007836 */ /* 0x000fc40000000000 */
[C---:B---3--:R-:W-:Y:S01]  /*1f070*/  IMAD.WIDE R8, R13.reuse, 0x4, R196 ;  /* 0x000000040d087825 */ /* 0x048fe200078e02c4 */
[----:B------:R3:W-:Y:S01]  /*1f080*/  @P6 STG.E desc[UR26][R4.64], R29 ;  /* 0x0000001d04006986 */ /* 0x0007e2000c10191a */
[----:B------:R-:W-:Y:S01]  /*1f090*/  ISETP.LT.AND P6, PT, R206, UR63, !P0 ;  /* 0x0000003fce007c0c */ /* 0x000fe2000c7c1270 */
[----:B------:R-:W1:Y:S02]  /*1f0a0*/  LDCU UR68, c[0x0][0x398] ;  /* 0x00007300ff4477ac */ /* 0x000e640008000800 */
[----:B------:R2:W-:Y:S01]  /*1f0b0*/  @P2 STG.E desc[UR26][R6.64], R247 ;  /* 0x000000f706002986 */ /* 0x0005e2000c10191a */
[C---:B----4-:R-:W-:Y:S01]  /*1f0c0*/  IMAD.WIDE R10, R13.reuse, 0x4, R198 ;  /* 0x000000040d0a7825 */ /* 0x050fe200078e02c6 */
[C---:B------:R-:W-:Y:S02]  /*1f0d0*/  IADD3 R15, PT, PT, R13.reuse, UR32, RZ ;  /* 0x000000200d0f7c10 */ /* 0x040fe4000fffe0ff */
[----:B------:R4:W-:Y:S01]  /*1f0e0*/  @P1 STG.E desc[UR26][R8.64], R158 ;  /* 0x0000009e08001986 */ /* 0x0009e2000c10191a */
[----:B------:R-:W-:Y:S01]  /*1f0f0*/  ISETP.GE.AND P1, PT, R0, UR77, PT ;  /* 0x0000004d00007c0c */ /* 0x000fe2000bf26270 */
[----:B------:R-:W1:Y:S01]  /*1f100*/  LDCU UR51, c[0x0][0x39c] ;  /* 0x00007380ff3377ac */ /* 0x000e620008000800 */
[----:B---3--:R-:W-:Y:S01]  /*1f110*/  IMAD.WIDE R4, R13, 0x4, R200 ;  /* 0x000000040d047825 */ /* 0x008fe200078e02c8 */
[----:B------:R-:W-:Y:S01]  /*1f120*/  ISETP.LT.AND P2, PT, R205, UR28, !P0 ;  /* 0x0000001ccd007c0c */ /* 0x000fe2000c741270 */
[----:B------:R-:W-:Y:S01]  /*1f130*/  @P5 STG.E desc[UR26][R10.64], R94 ;  /* 0x0000005e0a005986 */ /* 0x000fe2000c10191a */
[----:B------:R-:W-:Y:S01]  /*1f140*/  ISETP.LT.AND P0, PT, R204, UR19, !P0 ;  /* 0x00000013cc007c0c */ /* 0x000fe2000c701270 */
[----:B--2---:R-:W-:Y:S01]  /*1f150*/  IMAD.WIDE R6, R15, 0x4, R2 ;  /* 0x000000040f067825 */ /* 0x004fe200078e0202 */
[----:B------:R-:W-:Y:S01]  /*1f160*/  ISETP.LT.AND P5, PT, R203, UR58, !P1 ;  /* 0x0000003acb007c0c */ /* 0x000fe2000cfa1270 */
[----:B------:R2:W-:Y:S01]  /*1f170*/  @P3 STG.E desc[UR26][R4.64], R30 ;  /* 0x0000001e04003986 */ /* 0x0005e2000c10191a */
[----:B------:R-:W-:Y:S01]  /*1f180*/  ISETP.LT.AND P3, PT, R206, UR45, !P1 ;  /* 0x0000002dce007c0c */ /* 0x000fe2000cf61270 */
[C---:B------:R-:W-:Y:S01]  /*1f190*/  IMAD.WIDE R12, R15.reuse, 0x4, R196 ;  /* 0x000000040f0c7825 */ /* 0x040fe200078e02c4 */
[----:B------:R-:W-:Y:S01]  /*1f1a0*/  IADD3 R17, PT, PT, R15, UR32, RZ ;  /* 0x000000200f117c10 */ /* 0x000fe2000fffe0ff */
[----:B------:R3:W-:Y:S01]  /*1f1b0*/  @P4 STG.E desc[UR26][R6.64], R246 ;  /* 0x000000f606004986 */ /* 0x0007e2000c10191a */
[----:B------:R-:W1:Y:S01]  /*1f1c0*/  LDCU UR71, c[0x0][0x398] ;  /* 0x00007300ff4777ac */ /* 0x000e620008000800 */
[----:B------:R-:W-:Y:S01]  /*1f1d0*/  VIADD R0, R202, 0x1d ;  /* 0x0000001dca007836 */ /* 0x000fe20000000000 */
[----:B------:R-:W-:Y:S01]  /*1f1e0*/  ISETP.LT.AND P4, PT, R205, UR61, !P1 ;  /* 0x0000003dcd007c0c */ /* 0x000fe2000cf81270 */
[C---:B----4-:R-:W-:Y:S01]  /*1f1f0*/  IMAD.WIDE R8, R15.reuse, 0x4, R198 ;  /* 0x000000040f087825 */ /* 0x050fe200078e02c6 */
[----:B------:R4:W-:Y:S01]  /*1f200*/  @P6 STG.E desc[UR26][R12.64], R159 ;  /* 0x0000009f0c006986 */ /* 0x0009e2000c10191a */
[----:B------:R-:W-:Y:S01]  /*1f210*/  ISETP.LT.AND P6, PT, R204, UR14, !P1 ;  /* 0x0000000ecc007c0c */ /* 0x000fe2000cfc1270 */
[----:B------:R-:W1:Y:S01]  /*1f220*/  LDCU UR30, c[0x0][0x398] ;  /* 0x00007300ff1e77ac */ /* 0x000e620008000800 */
[----:B--2---:R-:W-:Y:S01]  /*1f230*/  IMAD.WIDE R4, R15, 0x4, R200 ;  /* 0x000000040f047825 */ /* 0x004fe200078e02c8 */
[----:B------:R-:W-:Y:S01]  /*1f240*/  ISETP.GE.AND P1, PT, R0, UR20, PT ;  /* 0x0000001400007c0c */ /* 0x000fe2000bf26270 */
[----:B------:R-:W2:Y:S02]  /*1f250*/  LDCU UR8, c[0x0][0x398] ;  /* 0x00007300ff0877ac */ /* 0x000ea40008000800 */
[C---:B------:R-:W-:Y:S01]  /*1f260*/  IMAD.WIDE R10, R17.reuse, 0x4, R2 ;  /* 0x00000004110a7825 */ /* 0x040fe200078e0202 */
[----:B------:R1:W-:Y:S01]  /*1f270*/  @P2 STG.E desc[UR26][R8.64], R95 ;  /* 0x0000005f08002986 */ /* 0x0003e2000c10191a */
[----:B------:R-:W2:Y:S02]  /*1f280*/  LDCU UR66, c[0x0][0x398] ;  /* 0x00007300ff4277ac */ /* 0x000ea40008000800 */
[----:B---3--:R-:W-:Y:S01]  /*1f290*/  IMAD.WIDE R6, R17, 0x4, R196 ;  /* 0x0000000411067825 */ /* 0x008fe200078e02c4 */
[----:B------:R3:W-:Y:S01]  /*1f2a0*/  @P0 STG.E desc[UR26][R4.64], R31 ;  /* 0x0000001f04000986 */ /* 0x0007e2000c10191a */
[----:B------:R-:W-:Y:S01]  /*1f2b0*/  ISETP.LT.AND P2, PT, R203, UR56, !P1 ;  /* 0x00000038cb007c0c */ /* 0x000fe2000cf41270 */
[----:B------:R-:W2:Y:S02]  /*1f2c0*/  LDCU UR46, c[0x0][0x39c] ;  /* 0x00007380ff2e77ac */ /* 0x000ea40008000800 */
[----:B------:R-:W-:Y:S01]  /*1f2d0*/  @P5 STG.E desc[UR26][R10.64], R245 ;  /* 0x000000f50a005986 */ /* 0x000fe2000c10191a */
[----:B------:R-:W-:Y:S01]  /*1f2e0*/  ISETP.LT.AND P5, PT, R206, UR41, !P1 ;  /* 0x00000029ce007c0c */ /* 0x000fe2000cfa1270 */
[----:B----4-:R-:W-:Y:S01]  /*1f2f0*/  IMAD.WIDE R12, R17, 0x4, R198 ;  /* 0x00000004110c7825 */ /* 0x010fe200078e02c6 */
[----:B------:R-:W4:Y:S01]  /*1f300*/  LDCU UR69, c[0x0][0x398] ;  /* 0x00007300ff4577ac */ /* 0x000f220008000800 */
[----:B------:R2:W-:Y:S01]  /*1f310*/  @P3 STG.E desc[UR26][R6.64], R160 ;  /* 0x000000a006003986 */ /* 0x0005e2000c10191a */
[----:B------:R-:W-:Y:S01]  /*1f320*/  ISETP.LT.AND P3, PT, R205, UR59, !P1 ;  /* 0x0000003bcd007c0c */ /* 0x000fe2000cf61270 */
[C---:B------:R-:W-:Y:S01]  /*1f330*/  VIADD R0, R202.reuse, 0x1e ;  /* 0x0000001eca007836 */ /* 0x040fe20000000000 */
[----:B-1----:R-:W-:Y:S01]  /*1f340*/  IADD3 R8, PT, PT, R202, 0x1f, RZ ;  /* 0x0000001fca087810 */ /* 0x002fe20007ffe0ff */
[C---:B---3--:R-:W-:Y:S01]  /*1f350*/  IMAD.WIDE R4, R17.reuse, 0x4, R200 ;  /* 0x0000000411047825 */ /* 0x048fe200078e02c8 */
[----:B------:R-:W-:Y:S01]  /*1f360*/  IADD3 R17, PT, PT, R17, UR32, RZ ;  /* 0x0000002011117c10 */ /* 0x000fe2000fffe0ff */
[----:B------:R-:W-:Y:S01]  /*1f370*/  @P4 STG.E desc[UR26][R12.64], R96 ;  /* 0x000000600c004986 */ /* 0x000fe2000c10191a */
[----:B------:R-:W-:Y:S01]  /*1f380*/  ISETP.GE.AND P4, PT, R8, UR52, PT ;  /* 0x0000003408007c0c */ /* 0x000fe2000bf86270 */
[----:B------:R-:W1:Y:S01]  /*1f390*/  LDCU UR49, c[0x0][0x398] ;  /* 0x00007300ff3177ac */ /* 0x000e620008000800 */
[----:B------:R-:W-:Y:S01]  /*1f3a0*/  ISETP.GE.AND P0, PT, R0, UR10, PT ;  /* 0x0000000a00007c0c */ /* 0x000fe2000bf06270 */
[C---:B------:R-:W-:Y:S01]  /*1f3b0*/  IMAD.WIDE R8, R17.reuse, 0x4, R196 ;  /* 0x0000000411087825 */ /* 0x040fe200078e02c4 */
[----:B------:R-:W3:Y:S03]  /*1f3c0*/  LDCU UR36, c[0x0][0x398] ;  /* 0x00007300ff2477ac */ /* 0x000ee60008000800 */
[C---:B--2---:R-:W-:Y:S01]  /*1f3d0*/  IMAD.WIDE R6, R17.reuse, 0x4, R2 ;  /* 0x0000000411067825 */ /* 0x044fe200078e0202 */
[----:B------:R2:W-:Y:S01]  /*1f3e0*/  @P6 STG.E desc[UR26][R4.64], R32 ;  /* 0x0000002004006986 */ /* 0x0005e2000c10191a */
[----:B------:R-:W-:Y:S01]  /*1f3f0*/  ISETP.LT.AND P1, PT, R204, UR76, !P1 ;  /* 0x0000004ccc007c0c */ /* 0x000fe2000cf21270 */
[----:B------:R-:W1:Y:S01]  /*1f400*/  LDCU UR64, c[0x0][0x398] ;  /* 0x00007300ff4077ac */ /* 0x000e620008000800 */
[----:B------:R-:W-:Y:S01]  /*1f410*/  IMAD.WIDE R10, R17, 0x4, R198 ;  /* 0x00000004110a7825 */ /* 0x000fe200078e02c6 */
[----:B------:R1:W-:Y:S01]  /*1f420*/  @P2 STG.E desc[UR26][R6.64], R244 ;  /* 0x000000f406002986 */ /* 0x0003e2000c10191a */
[----:B------:R-:W-:Y:S01]  /*1f430*/  ISETP.LT.AND P2, PT, R203, UR43, !P0 ;  /* 0x0000002bcb007c0c */ /* 0x000fe2000c741270 */
[----:B------:R-:W3:Y:S02]  /*1f440*/  LDCU UR38, c[0x0][0x39c] ;  /* 0x00007380ff2677ac */ /* 0x000ee40008000800 */
[----:B------:R1:W-:Y:S01]  /*1f450*/  @P5 STG.E desc[UR26][R8.64], R161 ;  /* 0x000000a108005986 */ /* 0x0003e2000c10191a */
[----:B------:R-:W-:Y:S01]  /*1f460*/  ISETP.LT.AND P5, PT, R206, UR57, !P0 ;  /* 0x00000039ce007c0c */ /* 0x000fe2000c7a1270 */
[----:B------:R-:W-:Y:S01]  /*1f470*/  VIADD R0, R202, 0x20 ;  /* 0x00000020ca007836 */ /* 0x000fe20000000000 */
[----:B------:R-:W3:Y:S01]  /*1f480*/  LDCU UR67, c[0x0][0x398] ;  /* 0x00007300ff4377ac */ /* 0x000ee20008000800 */
[----:B------:R3:W-:Y:S01]  /*1f490*/  @P3 STG.E desc[UR26][R10.64], R97 ;  /* 0x000000610a003986 */ /* 0x0007e2000c10191a */
[----:B------:R-:W-:Y:S01]  /*1f4a0*/  ISETP.LT.AND P3, PT, R205, UR39, !P0 ;  /* 0x00000027cd007c0c */ /* 0x000fe2000c761270 */
[C---:B--2---:R-:W-:Y:S01]  /*1f4b0*/  IMAD.WIDE R4, R17.reuse, 0x4, R200 ;  /* 0x0000000411047825 */ /* 0x044fe200078e02c8 */
[----:B------:R-:W-:Y:S01]  /*1f4c0*/  ISETP.GE.AND P6, PT, R0, UR18, PT ;  /* 0x0000001200007c0c */ /* 0x000fe2000bfc6270 */
[----:B------:R-:W2:Y:S02]  /*1f4d0*/  LDCU UR44, c[0x0][0x398] ;  /* 0x00007300ff2c77ac */ /* 0x000ea40008000800 */
[----:B------:R-:W-:Y:S01]  /*1f4e0*/  VIADD R17, R17, UR32 ;  /* 0x0000002011117c36 */ /* 0x000fe20008000000 */
[----:B------:R2:W-:Y:S01]  /*1f4f0*/  @P1 STG.E desc[UR26][R4.64], R33 ;  /* 0x0000002104001986 */ /* 0x0005e2000c10191a */
[----:B------:R-:W-:Y:S01]  /*1f500*/  IADD3 R0, PT, PT, R202, 0x21, RZ ;  /* 0x00000021ca007810 */ /* 0x000fe20007ffe0ff */
[----:B------:R-:W4:Y:S01]  /*1f510*/  LDCU UR12, c[0x0][0x398] ;  /* 0x00007300ff0c77ac */ /* 0x000f220008000800 */
[C---:B-1----:R-:W-:Y:S01]  /*1f520*/  IMAD.WIDE R6, R17.reuse, 0x4, R2 ;  /* 0x0000000411067825 */ /* 0x042fe200078e0202 */
[----:B------:R-:W1:Y:S03]  /*1f530*/  LDCU UR62, c[0x0][0x398] ;  /* 0x00007300ff3e77ac */ /* 0x000e660008000800 */
[C---:B------:R-:W-:Y:S01]  /*1f540*/  IMAD.WIDE R8, R17.reuse, 0x4, R196 ;  /* 0x0000000411087825 */ /* 0x040fe200078e02c4 */
[----:B------:R1:W-:Y:S01]  /*1f550*/  @P2 STG.E desc[UR26][R6.64], R243 ;  /* 0x000000f306002986 */ /* 0x0003e2000c10191a */
[----:B------:R-:W4:Y:S02]  /*1f560*/  LDCU UR6, c[0x0][0x39c] ;  /* 0x00007380ff0677ac */ /* 0x000f240008000800 */
        /* <DEDUP_REMOVED lines=8> */
[----:B------:R-:W-:Y:S01]  /*1f5f0*/  VIADD R17, R17, UR32 ;  /* 0x0000002011117c36 */ /* 0x000fe20008000000 */
[----:B------:R-:W-:Y:S01]  /*1f600*/  ISETP.GE.AND P0, PT, R0, UR33, PT ;  /* 0x0000002100007c0c */ /* 0x000fe2000bf06270 */
[----:B------:R-:W4:Y:S02]  /*1f610*/  LDCU UR65, c[0x0][0x398] ;  /* 0x00007300ff4177ac */ /* 0x000f240008000800 */
[----:B-1----:R-:W-:-:S02]  /*1f620*/  IMAD.WIDE R6, R17, 0x4, R2 ;  /* 0x0000000411067825 */ /* 0x002fc400078e0202 */
[----:B------:R1:W-:Y:S01]  /*1f630*/  @P1 STG.E desc[UR26][R4.64], R34 ;  /* 0x0000002204001986 */ /* 0x0003e2000c10191a */
[----:B------:R-:W4:Y:S01]  /*1f640*/  LDCU UR35, c[0x0][0x398] ;  /* 0x00007300ff2377ac */ /* 0x000f220008000800 */
[C---:B---3--:R-:W-:Y:S01]  /*1f650*/  IMAD.WIDE R8, R17.reuse, 0x4, R196 ;  /* 0x0000000411087825 */ /* 0x048fe200078e02c4 */
[----:B------:R-:W-:Y:S01]  /*1f660*/  ISETP.LT.AND P4, PT, R204, UR74, !P4 ;  /* 0x0000004acc007c0c */ /* 0x000fe2000e781270 */
[----:B------:R-:W3:Y:S02]  /*1f670*/  LDCU UR47, c[0x0][0x398] ;  /* 0x00007300ff2f77ac */ /* 0x000ee40008000800 */
[----:B--2---:R-:W-:Y:S01]  /*1f680*/  IMAD.WIDE R10, R17, 0x4, R198 ;  /* 0x00000004110a7825 */ /* 0x004fe200078e02c6 */
[----:B------:R2:W-:Y:S01]  /*1f690*/  @P5 STG.E desc[UR26][R6.64], R242 ;  /* 0x000000f206005986 */ /* 0x0005e2000c10191a */
[----:B------:R-:W-:Y:S01]  /*1f6a0*/  ISETP.LT.AND P5, PT, R203, UR34, !P6 ;  /* 0x00000022cb007c0c */ /* 0x000fe2000f7a1270 */
[----:B------:R-:W3:Y:S02]  /*1f6b0*/  LDCU UR60, c[0x0][0x398] ;  /* 0x00007300ff3c77ac */ /* 0x000ee40008000800 */
[----:B------:R4:W-:Y:S01]  /*1f6c0*/  @P3 STG.E desc[UR26][R8.64], R163 ;  /* 0x000000a308003986 */ /* 0x0009e2000c10191a */
[----:B------:R-:W-:Y:S01]  /*1f6d0*/  ISETP.LT.AND P3, PT, R206, UR50, !P6 ;  /* 0x00000032ce007c0c */ /* 0x000fe2000f761270 */
[----:B-1----:R-:W-:Y:S01]  /*1f6e0*/  IMAD.WIDE R4, R17, 0x4, R200 ;  /* 0x0000000411047825 */ /* 0x002fe200078e02c8 */
[----:B------:R-:W-:Y:S01]  /*1f6f0*/  IADD3 R0, PT, PT, R202, 0x22, RZ ;  /* 0x00000022ca007810 */ /* 0x000fe20007ffe0ff */
[----:B------:R1:W-:Y:S01]  /*1f700*/  @P2 STG.E desc[UR26][R10.64], R99 ;  /* 0x000000630a002986 */ /* 0x0003e2000c10191a */
[----:B------:R-:W-:Y:S01]  /*1f710*/  ISETP.LT.AND P2, PT, R205, UR42, !P6 ;  /* 0x0000002acd007c0c */ /* 0x000fe2000f741270 */
[----:B------:R-:W-:Y:S01]  /*1f720*/  VIADD R17, R17, UR32 ;  /* 0x0000002011117c36 */ /* 0x000fe20008000000 */
[----:B------:R-:W-:Y:S01]  /*1f730*/  ISETP.LT.AND P6, PT, R204, UR72, !P6 ;  /* 0x00000048cc007c0c */ /* 0x000fe2000f7c1270 */
[----:B------:R3:W-:Y:S01]  /*1f740*/  @P4 STG.E desc[UR26][R4.64], R35 ;  /* 0x0000002304004986 */ /* 0x0007e2000c10191a */
[----:B------:R-:W-:Y:S01]  /*1f750*/  ISETP.GE.AND P1, PT, R0, UR37, PT ;  /* 0x0000002500007c0c */ /* 0x000fe2000bf26270 */
[C---:B--2---:R-:W-:Y:S01]  /*1f760*/  IMAD.WIDE R6, R17.reuse, 0x4, R2 ;  /* 0x0000000411067825 */ /* 0x044fe200078e0202 */
[----:B------:R-:W2:Y:S03]  /*1f770*/  LDCU UR16, c[0x0][0x39c] ;  /* 0x00007380ff1077ac */ /* 0x000ea60008000800 */
[C---:B----4-:R-:W-:Y:S01]  /*1f780*/  IMAD.WIDE R8, R17.reuse, 0x4, R196 ;  /* 0x0000000411087825 */ /* 0x050fe200078e02c4 */
[----:B------:R4:W-:Y:S01]  /*1f790*/  @P5 STG.E desc[UR26][R6.64], R241 ;  /* 0x000000f106005986 */ /* 0x0009e2000c10191a */
[----:B------:R-:W2:Y:S02]  /*1f7a0*/  LDCU UR63, c[0x0][0x398] ;  /* 0x00007300ff3f77ac */ /* 0x000ea40008000800 */
[----:B-1----:R-:W-:Y:S01]  /*1f7b0*/  IMAD.WIDE R10, R17, 0x4, R198 ;  /* 0x00000004110a7825 */ /* 0x002fe200078e02c6 */
[----:B------:R1:W-:Y:S01]  /*1f7c0*/  @P3 STG.E desc[UR26][R8.64], R164 ;  /* 0x000000a408003986 */ /* 0x0003e2000c10191a */
[----:B------:R-:W-:Y:S01]  /*1f7d0*/  ISETP.LT.AND P5, PT, R203, UR75, !P0 ;  /* 0x0000004bcb007c0c */ /* 0x000fe2000c7a1270 */
[----:B------:R-:W2:Y:S01]  /*1f7e0*/  LDCU UR28, c[0x0][0x398] ;  /* 0x00007300ff1c77ac */ /* 0x000ea20008000800 */
[----:B------:R-:W-:Y:S01]  /*1f7f0*/  ISETP.LT.AND P3, PT, R206, UR22, !P0 ;  /* 0x00000016ce007c0c */ /* 0x000fe2000c761270 */
[----:B------:R1:W-:Y:S01]  /*1f800*/  @P2 STG.E desc[UR26][R10.64], R100 ;  /* 0x000000640a002986 */ /* 0x0003e2000c10191a */
[----:B------:R-:W-:Y:S01]  /*1f810*/  ISETP.LT.AND P2, PT, R205, UR53, !P0 ;  /* 0x00000035cd007c0c */ /* 0x000fe2000c741270 */
[C---:B---3--:R-:W-:Y:S01]  /*1f820*/  IMAD.WIDE R4, R17.reuse, 0x4, R200 ;  /* 0x0000000411047825 */ /* 0x048fe200078e02c8 */
[----:B------:R-:W-:Y:S01]  /*1f830*/  IADD3 R0, PT, PT, R202, 0x23, RZ ;  /* 0x00000023ca007810 */ /* 0x000fe20007ffe0ff */
[----:B------:R-:W3:Y:S02]  /*1f840*/  LDCU UR19, c[0x0][0x398] ;  /* 0x00007300ff1377ac */ /* 0x000ee40008000800 */
[----:B------:R-:W-:Y:S01]  /*1f850*/  VIADD R17, R17, UR32 ;  /* 0x0000002011117c36 */ /* 0x000fe20008000000 */
[----:B------:R2:W-:Y:S01]  /*1f860*/  @P6 STG.E desc[UR26][R4.64], R36 ;  /* 0x0000002404006986 */ /* 0x0005e2000c10191a */
[----:B------:R-:W-:Y:S01]  /*1f870*/  ISETP.LT.AND P6, PT, R204, UR70, !P0 ;  /* 0x00000046cc007c0c */ /* 0x000fe2000c7c1270 */
[----:B------:R-:W3:Y:S01]  /*1f880*/  LDCU UR77, c[0x0][0x398] ;  /* 0x00007300ff4d77ac */ /* 0x000ee20008000800 */
[C---:B----4-:R-:W-:Y:S01]  /*1f890*/  IMAD.WIDE R6, R17.reuse, 0x4, R2 ;  /* 0x0000000411067825 */ /* 0x050fe200078e0202 */
[----:B------:R-:W4:Y:S03]  /*1f8a0*/  LDCU UR58, c[0x0][0x39c] ;  /* 0x00007380ff3a77ac */ /* 0x000f260008000800 */
[C---:B-1----:R-:W-:Y:S01]  /*1f8b0*/  IMAD.WIDE R8, R17.reuse, 0x4, R196 ;  /* 0x0000000411087825 */ /* 0x042fe200078e02c4 */
[----:B------:R1:W-:Y:S01]  /*1f8c0*/  @P5 STG.E desc[UR26][R6.64], R240 ;  /* 0x000000f006005986 */ /* 0x0003e2000c10191a */
[----:B------:R-:W3:Y:S02]  /*1f8d0*/  LDCU UR45, c[0x0][0x398] ;  /* 0x00007300ff2d77ac */ /* 0x000ee40008000800 */
[----:B------:R-:W-:Y:S01]  /*1f8e0*/  IMAD.WIDE R10, R17, 0x4, R198 ;  /* 0x00000004110a7825 */ /* 0x000fe200078e02c6 */
[----:B------:R1:W-:Y:S01]  /*1f8f0*/  @P3 STG.E desc[UR26][R8.64], R165 ;  /* 0x000000a508003986 */ /* 0x0003e2000c10191a */
[----:B------:R-:W-:Y:S01]  /*1f900*/  ISETP.LT.AND P5, PT, R203, UR73, !P1 ;  /* 0x00000049cb007c0c */ /* 0x000fe2000cfa1270 */
[----:B------:R-:W3:Y:S01]  /*1f910*/  LDCU UR61, c[0x0][0x398] ;  /* 0x00007300ff3d77ac */ /* 0x000ee20008000800 */
[----:B------:R-:W-:Y:S01]  /*1f920*/  ISETP.LT.AND P3, PT, R206, UR40, !P1 ;  /* 0x00000028ce007c0c */ /* 0x000fe2000cf61270 */
[----:B------:R3:W-:Y:S01]  /*1f930*/  @P2 STG.E desc[UR26][R10.64], R101 ;  /* 0x000000650a002986 */ /* 0x0007e2000c10191a */
[----:B------:R-:W-:Y:S01]  /*1f940*/  ISETP.LT.AND P2, PT, R205, UR48, !P1 ;  /* 0x00000030cd007c0c */ /* 0x000fe2000cf41270 */
[C---:B--2---:R-:W-:Y:S01]  /*1f950*/  IMAD.WIDE R4, R17.reuse, 0x4, R200 ;  /* 0x0000000411047825 */ /* 0x044fe200078e02c8 */
[----:B------:R-:W-:Y:S01]  /*1f960*/  ISETP.GE.AND P4, PT, R0, UR51, PT ;  /* 0x0000003300007c0c */ /* 0x000fe2000bf86270 */
[----:B------:R-:W2:Y:S02]  /*1f970*/  LDCU UR14, c[0x0][0x398] ;  /* 0x00007300ff0e77ac */ /* 0x000ea40008000800 */
[----:B------:R-:W-:Y:S01]  /*1f980*/  VIADD R17, R17, UR32 ;  /* 0x0000002011117c36 */ /* 0x000fe20008000000 */
[----:B------:R2:W-:Y:S01]  /*1f990*/  @P6 STG.E desc[UR26][R4.64], R37 ;  /* 0x0000002504006986 */ /* 0x0005e2000c10191a */
[----:B------:R-:W-:Y:S01]  /*1f9a0*/  ISETP.LT.AND P6, PT, R204, UR68, !P1 ;  /* 0x00000044cc007c0c */ /* 0x000fe2000cfc1270 */
[----:B------:R-:W4:Y:S01]  /*1f9b0*/  LDCU UR20, c[0x0][0x398] ;  /* 0x00007300ff1477ac */ /* 0x000f220008000800 */
[C---:B-1----:R-:W-:Y:S01]  /*1f9c0*/  IMAD.WIDE R6, R17.reuse, 0x4, R2 ;  /* 0x0000000411067825 */ /* 0x042fe200078e0202 */
[----:B------:R-:W-:Y:S01]  /*1f9d0*/  IADD3 R0, PT, PT, R202, 0x24, RZ ;  /* 0x00000024ca007810 */ /* 0x000fe20007ffe0ff */
[----:B------:R-:W1:Y:S02]  /*1f9e0*/  LDCU UR56, c[0x0][0x39c] ;  /* 0x00007380ff3877ac */ /* 0x000e640008000800 */
[C---:B------:R-:W-:Y:S01]  /*1f9f0*/  IMAD.WIDE R8, R17.reuse, 0x4, R196 ;  /* 0x0000000411087825 */ /* 0x040fe200078e02c4 */
[----:B------:R1:W-:Y:S01]  /*1fa00*/  @P5 STG.E desc[UR26][R6.64], R239 ;  /* 0x000000ef06005986 */ /* 0x0003e2000c10191a */
[----:B------:R-:W4:Y:S02]  /*1fa10*/  LDCU UR41, c[0x0][0x398] ;  /* 0x00007300ff2977ac */ /* 0x000f240008000800 */
[----:B---3--:R-:W-:Y:S01]  /*1fa20*/  IMAD.WIDE R10, R17, 0x4, R198 ;  /* 0x00000004110a7825 */ /* 0x008fe200078e02c6 */
[----:B------:R3:W-:Y:S01]  /*1fa30*/  @P3 STG.E desc[UR26][R8.64], R166 ;  /* 0x000000a608003986 */ /* 0x0007e2000c10191a */
[----:B------:R-:W-:Y:S01]  /*1fa40*/  ISETP.LT.AND P5, PT, R203, UR71, !P4 ;  /* 0x00000047cb007c0c */ /* 0x000fe2000e7a1270 */
[----:B------:R-:W4:Y:S01]  /*1fa50*/  LDCU UR10, c[0x0][0x398] ;  /* 0x00007300ff0a77ac */ /* 0x000f220008000800 */
        /* <DEDUP_REMOVED lines=13> */
[C---:B---3--:R-:W-:Y:S01]  /*1fb30*/  IMAD.WIDE R8, R17.reuse, 0x4, R196 ;  /* 0x0000000411087825 */ /* 0x048fe200078e02c4 */
[----:B------:R3:W-:Y:S01]  /*1fb40*/  @P5 STG.E desc[UR26][R6.64], R238 ;  /* 0x000000ee06005986 */ /* 0x0007e2000c10191a */
[----:B------:R-:W1:Y:S02]  /*1fb50*/  LDCU UR43, c[0x0][0x398] ;  /* 0x00007300ff2b77ac */ /* 0x000e640008000800 */
[----:B------:R-:W-:Y:S01]  /*1fb60*/  IMAD.WIDE R10, R17, 0x4, R198 ;  /* 0x00000004110a7825 */ /* 0x000fe200078e02c6 */
        /* <DEDUP_REMOVED lines=13> */
[C---:B---3--:R-:W-:Y:S01]  /*1fc40*/  IMAD.WIDE R6, R17.reuse, 0x4, R2 ;  /* 0x0000000411067825 */ /* 0x048fe200078e0202 */
[----:B------:R-:W-:Y:S01]  /*1fc50*/  IADD3 R0, PT, PT, R202, 0x26, RZ ;  /* 0x00000026ca007810 */ /* 0x000fe20007ffe0ff */
[----:B------:R-:W3:Y:S02]  /*1fc60*/  LDCU UR33, c[0x0][0x39c] ;  /* 0x00007380ff2177ac */ /* 0x000ee40008000800 */
        /* <DEDUP_REMOVED lines=46> */
[----:B------:R-:W1:Y:S01]  /*1ff50*/  LDCU UR48, c[0x0][0x398] ;  /* 0x00007300ff3077ac */ /* 0x000e620008000800 */
[----:B------:R-:W-:Y:S01]  /*1ff60*/  ISETP.LT.AND P3, PT, R206, UR28, !P0 ;  /* 0x0000001cce007c0c */ /* 0x000fe2000c761270 */
[----:B------:R1:W-:Y:S01]  /*1ff70*/  @P2 STG.E desc[UR26][R10.64], R106 ;  /* 0x0000006a0a002986 */ /* 0x0003e2000c10191a */
[----:B------:R-:W-:Y:S01]  /*1ff80*/  ISETP.LT.AND P2, PT, R205, UR19, !P0 ;  /* 0x00000013cd007c0c */ /* 0x000fe2000c741270 */
[C---:B--2---:R-:W-:Y:S01]  /*1ff90*/  IMAD.WIDE R4, R17.reuse, 0x4, R200 ;  /* 0x0000000411047825 */ /* 0x044fe200078e02c8 */
[----:B----4-:R-:W-:Y:S01]  /*1ffa0*/  ISETP.GE.AND P1, PT, R0, UR58, PT ;  /* 0x0000003a00007c0c */ /* 0x010fe2000bf26270 */
[----:B------:R-:W2:Y:S02]  /*1ffb0*/  LDCU UR8, c[0x0][0x398] ;  /* 0x00007300ff0877ac */ /* 0x000ea40008000800 */
[----:B------:R-:W-:Y:S01]  /*1ffc0*/  VIADD R17, R17, UR32 ;  /* 0x0000002011117c36 */ /* 0x000fe20008000000 */
[----:B------:R4:W-:Y:S01]  /*1ffd0*/  @P6 STG.E desc[UR26][R4.64], R42 ;  /* 0x0000002a04006986 */ /* 0x0009e2000c10191a */
[----:B------:R-:W-:Y:S01]  /*1ffe0*/  ISETP.LT.AND P6, PT, R204, UR77, !P0 ;  /* 0x0000004dcc007c0c */ /* 0x000fe2000c7c1270 */
[----:B------:R-:W2:Y:S01]  /*1fff0*/  LDCU UR6, c[0x0][0x398] ;  /* 0x00007300ff0677ac */ /* 0x000ea20008000800 */
[C---:B---3--:R-:W-:Y:S01]  /*20000*/  IMAD.WIDE R6, R17.reuse, 0x4, R2 ;  /* 0x0000000411067825 */ /* 0x048fe200078e0202 */
[----:B------:R-:W3:Y:S03]  /*20010*/  LDCU UR30, c[0x0][0x39c] ;  /* 0x00007380ff1e77ac */ /* 0x000ee60008000800 */
[C---:B-1----:R-:W-:Y:S01]  /*20020*/  IMAD.WIDE R8, R17.reuse, 0x4, R196 ;  /* 0x0000000411087825 */ /* 0x042fe200078e02c4 */
[----:B------:R1:W-:Y:S01]  /*20030*/  @P5 STG.E desc[UR26][R6.64], R234 ;  /* 0x000000ea06005986 */ /* 0x0003e2000c10191a */
[----:B------:R-:W2:Y:S02]  /*20040*/  LDCU UR36, c[0x0][0x398] ;  /* 0x00007300ff2477ac */ /* 0x000ea40008000800 */
[----:B------:R-:W-:Y:S01]  /*20050*/  IMAD.WIDE R10, R17, 0x4, R198 ;  /* 0x00000004110a7825 */ /* 0x000fe200078e02c6 */
[----:B------:R1:W-:Y:S01]  /*20060*/  @P3 STG.E desc[UR26][R8.64], R171 ;  /* 0x000000ab08003986 */ /* 0x0003e2000c10191a */
[----:B------:R-:W-:Y:S01]  /*20070*/  ISETP.LT.AND P5, PT, R203, UR45, !P1 ;  /* 0x0000002dcb007c0c */ /* 0x000fe2000cfa1270 */
[----:B------:R-:W2:Y:S01]  /*20080*/  LDCU UR16, c[0x0][0x398] ;  /* 0x00007300ff1077ac */ /* 0x000ea20008000800 */
[----:B------:R-:W-:Y:S01]  /*20090*/  ISETP.LT.AND P3, PT, R206, UR61, !P1 ;  /* 0x0000003dce007c0c */ /* 0x000fe2000cf61270 */
[----:B------:R2:W-:Y:S01]  /*200a0*/  @P2 STG.E desc[UR26][R10.64], R107 ;  /* 0x0000006b0a002986 */ /* 0x0005e2000c10191a */
[----:B------:R-:W-:Y:S01]  /*200b0*/  ISETP.LT.AND P2, PT, R205, UR14, !P1 ;  /* 0x0000000ecd007c0c */ /* 0x000fe2000cf41270 */
[C---:B----4-:R-:W-:Y:S01]  /*200c0*/  IMAD.WIDE R4, R17.reuse, 0x4, R200 ;  /* 0x0000000411047825 */ /* 0x050fe200078e02c8 */
[----:B------:R-:W-:Y:S01]  /*200d0*/  IADD3 R0, PT, PT, R202, 0x29, RZ ;  /* 0x00000029ca007810 */ /* 0x000fe20007ffe0ff */
[----:B------:R-:W4:Y:S02]  /*200e0*/  LDCU UR49, c[0x0][0x398] ;  /* 0x00007300ff3177ac */ /* 0x000f240008000800 */
[----:B------:R-:W-:Y:S01]  /*200f0*/  VIADD R17, R17, UR32 ;  /* 0x0000002011117c36 */ /* 0x000fe20008000000 */
[----:B------:R3:W-:Y:S01]  /*20100*/  @P6 STG.E desc[UR26][R4.64], R43 ;  /* 0x0000002b04006986 */ /* 0x0007e2000c10191a */
[----:B------:R-:W-:Y:S01]  /*20110*/  ISETP.LT.AND P6, PT, R204, UR20, !P1 ;  /* 0x00000014cc007c0c */ /* 0x000fe2000cfc1270 */
[----:B------:R-:W4:Y:S01]  /*20120*/  LDCU UR12, c[0x0][0x398] ;  /* 0x00007300ff0c77ac */ /* 0x000f220008000800 */
[C---:B-1----:R-:W-:Y:S01]  /*20130*/  IMAD.WIDE R6, R17.reuse, 0x4, R2 ;  /* 0x0000000411067825 */ /* 0x042fe200078e0202 */
[----:B------:R-:W-:Y:S01]  /*20140*/  ISETP.GE.AND P4, PT, R0, UR56, PT ;  /* 0x0000003800007c0c */ /* 0x000fe2000bf86270 */
[----:B------:R-:W1:Y:S02]  /*20150*/  LDCU UR53, c[0x0][0x39c] ;  /* 0x00007380ff3577ac */ /* 0x000e640008000800 */
[C---:B------:R-:W-:Y:S01]  /*20160*/  IMAD.WIDE R8, R17.reuse, 0x4, R196 ;  /* 0x0000000411087825 */ /* 0x040fe200078e02c4 */
[----:B------:R1:W-:Y:S01]  /*20170*/  @P5 STG.E desc[UR26][R6.64], R233 ;  /* 0x000000e906005986 */ /* 0x0003e2000c10191a */
[----:B------:R-:W4:Y:S02]  /*20180*/  LDCU UR44, c[0x0][0x398] ;  /* 0x00007300ff2c77ac */ /* 0x000f240008000800 */
[----:B--2---:R-:W-:Y:S01]  /*20190*/  IMAD.WIDE R10, R17, 0x4, R198 ;  /* 0x00000004110a7825 */ /* 0x004fe200078e02c6 */
[----:B------:R2:W-:Y:S01]  /*201a0*/  @P3 STG.E desc[UR26][R8.64], R172 ;  /* 0x000000ac08003986 */ /* 0x0005e2000c10191a */
[----:B------:R-:W-:Y:S01]  /*201b0*/  ISETP.LT.AND P5, PT, R203, UR41, !P4 ;  /* 0x00000029cb007c0c */ /* 0x000fe2000e7a1270 */
[----:B------:R-:W4:Y:S01]  /*201c0*/  LDCU UR35, c[0x0][0x398] ;  /* 0x00007300ff2377ac */ /* 0x000f220008000800 */
        /* <DEDUP_REMOVED lines=9> */
[----:B------:R-:W4:Y:S01]  /*20260*/  LDCU UR47, c[0x0][0x398] ;  /* 0x00007300ff2f77ac */ /* 0x000f220008000800 */
[C---:B-1----:R-:W-:Y:S01]  /*20270*/  IMAD.WIDE R6, R17.reuse, 0x4, R2 ;  /* 0x0000000411067825 */ /* 0x042fe200078e0202 */
[----:B------:R-:W-:Y:S01]  /*20280*/  ISETP.GE.AND P0, PT, R0, UR52, PT ;  /* 0x0000003400007c0c */ /* 0x000fe2000bf06270 */
[----:B------:R-:W1:Y:S02]  /*20290*/  LDCU UR56, c[0x0][0x39c] ;  /* 0x00007380ff3877ac */ /* 0x000e640008000800 */
[C---:B--2---:R-:W-:Y:S01]  /*202a0*/  IMAD.WIDE R8, R17.reuse, 0x4, R196 ;  /* 0x0000000411087825 */ /* 0x044fe200078e02c4 */
        /* <DEDUP_REMOVED lines=16> */
[C---:B--2---:R-:W-:Y:S01]  /*203b0*/  IMAD.WIDE R6, R17.reuse, 0x4, R2 ;  /* 0x0000000411067825 */ /* 0x044fe200078e0202 */
[----:B------:R-:W-:Y:S01]  /*203c0*/  ISETP.GE.AND P1, PT, R0, UR33, PT ;  /* 0x0000002100007c0c */ /* 0x000fe2000bf26270 */
[----:B------:R-:W2:Y:S02]  /*203d0*/  LDCU UR41, c[0x0][0x398] ;  /* 0x00007300ff2977ac */ /* 0x000ea40008000800 */
        /* <DEDUP_REMOVED lines=41> */
[----:B------:R2:W-:Y:S03]  /*20670*/  @P5 STG.E desc[UR26][R6.64], R229 ;  /* 0x000000e506005986 */ /* 0x0005e6000c10191a */
        /* <DEDUP_REMOVED lines=14> */
[C---:B--2---:R-:W-:Y:S01]  /*20760*/  IMAD.WIDE R6, R17.reuse, 0x4, R2 ;  /* 0x0000000411067825 */ /* 0x044fe200078e0202 */
[----:B------:R-:W-:Y:S01]  /*20770*/  ISETP.GE.AND P1, PT, R0, UR30, PT ;  /* 0x0000001e00007c0c */ /* 0x000fe2000bf26270 */
[----:B------:R-:W2:Y:S02]  /*20780*/  LDCU UR6, c[0x0][0x39c] ;  /* 0x00007380ff0677ac */ /* 0x000ea40008000800 */
[C---:B-1----:R-:W-:Y:S01]  /*20790*/  IMAD.WIDE R8, R17.reuse, 0x4, R196 ;  /* 0x0000000411087825 */ /* 0x042fe200078e02c4 */
[----:B------:R1:W-:Y:S03]  /*207a0*/  @P5 STG.E desc[UR26][R6.64], R228 ;  /* 0x000000e406005986 */ /* 0x0003e6000c10191a */
[----:B------:R-:W-:Y:S01]  /*207b0*/  IMAD.WIDE R10, R17, 0x4, R198 ;  /* 0x00000004110a7825 */ /* 0x000fe200078e02c6 */
[----:B------:R1:W-:Y:S01]  /*207c0*/  @P3 STG.E desc[UR26][R8.64], R177 ;  /* 0x000000b108003986 */ /* 0x0003e2000c10191a */
[----:B------:R-:W-:Y:S01]  /*207d0*/  ISETP.LT.AND P5, PT, R203, UR36, !P1 ;  /* 0x00000024cb007c0c */ /* 0x000fe2000cfa1270 */
[----:B------:R-:W2:Y:S01]  /*207e0*/  LDCU UR30, c[0x0][0x398] ;  /* 0x00007300ff1e77ac */ /* 0x000ea20008000800 */
[----:B------:R-:W-:Y:S01]  /*207f0*/  ISETP.LT.AND P3, PT, R206, UR16, !P1 ;  /* 0x00000010ce007c0c */ /* 0x000fe2000cf61270 */
[----:B------:R2:W-:Y:S01]  /*20800*/  @P2 STG.E desc[UR26][R10.64], R113 ;  /* 0x000000710a002986 */ /* 0x0005e2000c10191a */
[----:B----4-:R-:W-:Y:S01]  /*20810*/  ISETP.LT.AND P2, PT, R205, UR49, !P1 ;  /* 0x00000031cd007c0c */ /* 0x010fe2000cf41270 */
[C---:B---3--:R-:W-:Y:S01]  /*20820*/  IMAD.WIDE R4, R17.reuse, 0x4, R200 ;  /* 0x0000000411047825 */ /* 0x048fe200078e02c8 */
[----:B------:R-:W-:Y:S01]  /*20830*/  IADD3 R0, PT, PT, R202, 0x2f, RZ ;  /* 0x0000002fca007810 */ /* 0x000fe20007ffe0ff */
[----:B------:R-:W3:Y:S02]  /*20840*/  LDCU UR16, c[0x0][0x398] ;  /* 0x00007300ff1077ac */ /* 0x000ee40008000800 */
[----:B------:R-:W-:Y:S01]  /*20850*/  VIADD R17, R17, UR32 ;  /* 0x0000002011117c36 */ /* 0x000fe20008000000 */
[----:B------:R4:W-:Y:S01]  /*20860*/  @P6 STG.E desc[UR26][R4.64], R49 ;  /* 0x0000003104006986 */ /* 0x0009e2000c10191a */
[----:B------:R-:W-:Y:S01]  /*20870*/  ISETP.LT.AND P6, PT, R204, UR12, !P1 ;  /* 0x0000000ccc007c0c */ /* 0x000fe2000cfc1270 */
[----:B------:R-:W3:Y:S01]  /*20880*/  LDCU UR12, c[0x0][0x398] ;  /* 0x00007300ff0c77ac */ /* 0x000ee20008000800 */
[C---:B-1----:R-:W-:Y:S01]  /*20890*/  IMAD.WIDE R6, R17.reuse, 0x4, R2 ;  /* 0x0000000411067825 */ /* 0x042fe200078e0202 */
[----:B------:R-:W-:Y:S01]  /*208a0*/  ISETP.GE.AND P4, PT, R0, UR53, PT ;  /* 0x0000003500007c0c */ /* 0x000fe2000bf86270 */
[----:B------:R-:W1:Y:S02]  /*208b0*/  LDCU UR36, c[0x0][0x398] ;  /* 0x00007300ff2477ac */ /* 0x000e640008000800 */
[C---:B------:R-:W-:Y:S01]  /*208c0*/  IMAD.WIDE R8, R17.reuse, 0x4, R196 ;  /* 0x0000000411087825 */ /* 0x040fe200078e02c4 */
[----:B------:R1:W-:Y:S03]  /*208d0*/  @P5 STG.E desc[UR26][R6.64], R227 ;  /* 0x000000e306005986 */ /* 0x0003e6000c10191a */
[----:B--2---:R-:W-:Y:S01]  /*208e0*/  IMAD.WIDE R10, R17, 0x4, R198 ;  /* 0x00000004110a7825 */ /* 0x004fe200078e02c6 */
[----:B------:R2:W-:Y:S01]  /*208f0*/  @P3 STG.E desc[UR26][R8.64], R178 ;  /* 0x000000b208003986 */ /* 0x0005e2000c10191a */
[----:B------:R-:W-:-:S02]  /*20900*/  ISETP.LT.AND P5, PT, R203, UR44, !P4 ;  /* 0x0000002ccb007c0c */ /* 0x000fc4000e7a1270 */
        /* <DEDUP_REMOVED lines=8> */
[----:B------:R-:W-:Y:S02]  /*20990*/  ISETP.LT.AND P6, PT, R204, UR47, !P4 ;  /* 0x0000002fcc007c0c */ /* 0x000fe4000e7c1270 */
[----:B-1----:R-:W-:Y:S01]  /*209a0*/  IMAD.WIDE R6, R17, 0x4, R2 ;  /* 0x0000000411067825 */ /* 0x002fe200078e0202 */
[----:B------:R-:W-:-:S03]  /*209b0*/  ISETP.GE.AND P0, PT, R0, UR56, PT ;  /* 0x0000003800007c0c */ /* 0x000fc6000bf06270 */
        /* <DEDUP_REMOVED lines=33> */
[----:B------:R-:W-:-:S02]  /*20bd0*/  ISETP.LT.AND P6, PT, R204, UR39, !P1 ;  /* 0x00000027cc007c0c */ /* 0x000fc4000cfc1270 */
[C---:B--2---:R-:W-:Y:S01]  /*20be0*/  IMAD.WIDE R6, R17.reuse, 0x4, R2 ;  /* 0x0000000411067825 */ /* 0x044fe200078e0202 */
[----:B------:R-:W-:Y:S01]  /*20bf0*/  ISETP.GE.AND P4, PT, R0, UR4, PT ;  /* 0x0000000400007c0c */ /* 0x000fe2000bf86270 */
[----:B------:R-:W2:Y:S02]  /*20c00*/  LDCU UR4, c[0x0][0x398] ;  /* 0x00007300ff0477ac */ /* 0x000ea40008000800 */
[C---:B-1----:R-:W-:Y:S01]  /*20c10*/  IMAD.WIDE R8, R17.reuse, 0x4, R196 ;  /* 0x0000000411087825 */ /* 0x042fe200078e02c4 */
[----:B------:R1:W-:Y:S03]  /*20c20*/  @P5 STG.E desc[UR26][R6.64], R224 ;  /* 0x000000e006005986 */ /* 0x0003e6000c10191a */
[----:B------:R-:W-:Y:S01]  /*20c30*/  IMAD.WIDE R10, R17, 0x4, R198 ;  /* 0x00000004110a7825 */ /* 0x000fe200078e02c6 */
[----:B------:R1:W-:Y:S01]  /*20c40*/  @P3 STG.E desc[UR26][R8.64], R181 ;  /* 0x000000b508003986 */ /* 0x0003e2000c10191a */
[----:B------:R-:W-:-:S02]  /*20c50*/  ISETP.LT.AND P5, PT, R203, UR40, !P4 ;  /* 0x00000028cb007c0c */ /* 0x000fc4000e7a1270 */
        /* <DEDUP_REMOVED lines=8> */
[----:B------:R-:W-:Y:S02]  /*20ce0*/  ISETP.LT.AND P6, PT, R204, UR34, !P4 ;  /* 0x00000022cc007c0c */ /* 0x000fe4000e7c1270 */
[C---:B-1----:R-:W-:Y:S01]  /*20cf0*/  IMAD.WIDE R6, R17.reuse, 0x4, R2 ;  /* 0x0000000411067825 */ /* 0x042fe200078e0202 */
[----:B------:R-:W-:Y:S01]  /*20d00*/  ISETP.GE.AND P0, PT, R0, UR10, PT ;  /* 0x0000000a00007c0c */ /* 0x000fe2000bf06270 */
[----:B------:R-:W1:Y:S02]  /*20d10*/  LDCU UR10, c[0x0][0x398] ;  /* 0x00007300ff0a77ac */ /* 0x000e640008000800 */
[C---:B------:R-:W-:Y:S01]  /*20d20*/  IMAD.WIDE R8, R17.reuse, 0x4, R196 ;  /* 0x0000000411087825 */ /* 0x040fe200078e02c4 */
[----:B------:R1:W-:Y:S03]  /*20d30*/  @P5 STG.E desc[UR26][R6.64], R223 ;  /* 0x000000df06005986 */ /* 0x0003e6000c10191a */
        /* <DEDUP_REMOVED lines=21> */
[----:B------:R-:W1:Y:S01]  /*20e90*/  LDCU UR16, c[0x0][0x398] ;  /* 0x00007300ff1077ac */ /* 0x000e620008000800 */
        /* <DEDUP_REMOVED lines=28> */
[----:B-1----:R-:W-:Y:S01]  /*21060*/  IMAD.WIDE R6, R17, 0x4, R2 ;  /* 0x0000000411067825 */ /* 0x002fe200078e0202 */
[----:B------:R-:W-:-:S03]  /*21070*/  ISETP.GE.AND P0, PT, R0, UR7, PT ;  /* 0x0000000700007c0c */ /* 0x000fc6000bf06270 */
        /* <DEDUP_REMOVED lines=36> */
[----:B--2---:R-:W-:Y:S01]  /*212c0*/  IMAD.WIDE R6, R17, 0x4, R2 ;  /* 0x0000000411067825 */ /* 0x004fe200078e0202 */
[----:B------:R-:W-:-:S03]  /*212d0*/  ISETP.GE.AND P4, PT, R0, UR31, PT ;  /* 0x0000001f00007c0c */ /* 0x000fc6000bf86270 */
[C---:B-1----:R-:W-:Y:S01]  /*212e0*/  IMAD.WIDE R8, R17.reuse, 0x4, R196 ;  /* 0x0000000411087825 */ /* 0x042fe200078e02c4 */
[----:B------:R1:W-:Y:S03]  /*212f0*/  @P5 STG.E desc[UR26][R6.64], R218 ;  /* 0x000000da06005986 */ /* 0x0003e6000c10191a */
[----:B------:R-:W-:Y:S01]  /*21300*/  IMAD.WIDE R10, R17, 0x4, R198 ;  /* 0x00000004110a7825 */ /* 0x000fe200078e02c6 */
[----:B------:R2:W-:Y:S01]  /*21310*/  @P3 STG.E desc[UR26][R8.64], R187 ;  /* 0x000000bb08003986 */ /* 0x0005e2000c10191a */
[----:B----4-:R-:W-:Y:S01]  /*21320*/  ISETP.LT.AND P5, PT, R203, UR7, !P4 ;  /* 0x00000007cb007c0c */ /* 0x010fe2000e7a1270 */
        /* <DEDUP_REMOVED lines=41> */
[----:B---3--:R-:W-:Y:S01]  /*215c0*/  IMAD.WIDE R4, R17, 0x4, R200 ;  /* 0x0000000411047825 */ /* 0x008fe200078e02c8 */
[----:B------:R-:W-:-:S03]  /*215d0*/  IADD3 R0, PT, PT, R202, 0x3b, RZ ;  /* 0x0000003bca007810 */ /* 0x000fc60007ffe0ff */
        /* <DEDUP_REMOVED lines=22> */
[----:B-1----:R-:W-:Y:S01]  /*21740*/  IMAD.WIDE R6, R17, 0x4, R2 ;  /* 0x0000000411067825 */ /* 0x002fe200078e0202 */
[----:B------:R-:W-:-:S03]  /*21750*/  ISETP.GE.AND P0, PT, R0, UR21, PT ;  /* 0x0000001500007c0c */ /* 0x000fc6000bf06270 */
[C---:B--2---:R-:W-:Y:S01]  /*21760*/  IMAD.WIDE R8, R17.reuse, 0x4, R196 ;  /* 0x0000000411087825 */ /* 0x044fe200078e02c4 */
[----:B------:R1:W-:Y:S03]  /*21770*/  @P5 STG.E desc[UR26][R6.64], R214 ;  /* 0x000000d606005986 */ /* 0x0003e6000c10191a */
[----:B------:R-:W-:Y:S01]  /*21780*/  IMAD.WIDE R10, R17, 0x4, R198 ;  /* 0x00000004110a7825 */ /* 0x000fe200078e02c6 */
[----:B------:R2:W-:Y:S01]  /*21790*/  @P3 STG.E desc[UR26][R8.64], R191 ;  /* 0x000000bf08003986 */ /* 0x0005e2000c10191a */
[----:B------:R-:W-:Y:S01]  /*217a0*/  ISETP.LT.AND P3, PT, R206, UR4, !P0 ;  /* 0x00000004ce007c0c */ /* 0x000fe2000c761270 */
[----:B------:R-:W3:Y:S02]  /*217b0*/  LDCU UR4, c[0x0][0x398] ;  /* 0x00007300ff0477ac */ /* 0x000ee40008000800 */
[----:B------:R2:W-:Y:S01]  /*217c0*/  @P2 STG.E desc[UR26][R10.64], R127 ;  /* 0x0000007f0a002986 */ /* 0x0005e2000c10191a */
[----:B------:R-:W-:Y:S01]  /*217d0*/  ISETP.LT.AND P2, PT, R203, UR12, !P0 ;  /* 0x0000000ccb007c0c */ /* 0x000fe2000c741270 */
[----:B----4-:R-:W-:Y:S01]  /*217e0*/  IMAD.WIDE R4, R17, 0x4, R200 ;  /* 0x0000000411047825 */ /* 0x010fe200078e02c8 */
[----:B------:R-:W-:Y:S01]  /*217f0*/  ISETP.LT.AND P5, PT, R205, UR10, !P0 ;  /* 0x0000000acd007c0c */ /* 0x000fe2000c7a1270 */
[----:B------:R-:W4:Y:S02]  /*21800*/  LDCU UR12, c[0x0][0x398] ;  /* 0x00007300ff0c77ac */ /* 0x000f240008000800 */
[----:B------:R-:W-:Y:S01]  /*21810*/  VIADD R17, R17, UR32 ;  /* 0x0000002011117c36 */ /* 0x000fe20008000000 */
[----:B------:R-:W-:Y:S01]  /*21820*/  IADD3 R0, PT, PT, R202, 0x3d, RZ ;  /* 0x0000003dca007810 */ /* 0x000fe20007ffe0ff */
[----:B------:R3:W-:Y:S01]  /*21830*/  @P6 STG.E desc[UR26][R4.64], R63 ;  /* 0x0000003f04006986 */ /* 0x0007e2000c10191a */
[----:B------:R-:W-:Y:S01]  /*21840*/  ISETP.LT.AND P6, PT, R204, UR14, !P0 ;  /* 0x0000000ecc007c0c */ /* 0x000fe2000c7c1270 */
[C---:B-1----:R-:W-:Y:S01]  /*21850*/  IMAD.WIDE R6, R17.reuse, 0x4, R2 ;  /* 0x0000000411067825 */ /* 0x042fe200078e0202 */
[----:B------:R-:W-:Y:S01]  /*21860*/  ISETP.GE.AND P1, PT, R0, UR17, PT ;  /* 0x0000001100007c0c */ /* 0x000fe2000bf26270 */
[----:B------:R-:W1:Y:S02]  /*21870*/  LDCU UR10, c[0x0][0x398] ;  /* 0x00007300ff0a77ac */ /* 0x000e640008000800 */
[----:B--2---:R-:W-:Y:S01]  /*21880*/  IMAD.WIDE R8, R17, 0x4, R196 ;  /* 0x0000000411087825 */ /* 0x004fe200078e02c4 */
[----:B------:R-:W-:-:S03]  /*21890*/  IADD3 R0, PT, PT, R202, 0x3e, RZ ;  /* 0x0000003eca007810 */ /* 0x000fc60007ffe0ff */
[----:B------:R-:W-:Y:S01]  /*218a0*/  IMAD.WIDE R10, R17, 0x4, R198 ;  /* 0x00000004110a7825 */ /* 0x000fe200078e02c6 */
[----:B------:R2:W-:Y:S01]  /*218b0*/  @P2 STG.E desc[UR26][R6.64], R213 ;  /* 0x000000d506002986 */ /* 0x0005e2000c10191a */
[----:B------:R-:W-:Y:S01]  /*218c0*/  ISETP.LT.AND P2, PT, R203, UR6, !P1 ;  /* 0x00000006cb007c0c */ /* 0x000fe2000cf41270 */
[----:B------:R-:W1:Y:S01]  /*218d0*/  LDCU UR6, c[0x0][0x398] ;  /* 0x00007300ff0677ac */ /* 0x000e620008000800 */
[----:B------:R-:W-:Y:S01]  /*218e0*/  ISETP.GE.AND P4, PT, R0, UR13, PT ;  /* 0x0000000d00007c0c */ /* 0x000fe2000bf86270 */
[----:B------:R4:W-:Y:S01]  /*218f0*/  @P3 STG.E desc[UR26][R8.64], R192 ;  /* 0x000000c008003986 */ /* 0x0009e2000c10191a */
[----:B---3--:R-:W-:Y:S01]  /*21900*/  IMAD.WIDE R4, R17, 0x4, R200 ;  /* 0x0000000411047825 */ /* 0x008fe200078e02c8 */
[----:B------:R-:W-:Y:S01]  /*21910*/  ISETP.LT.AND P3, PT, R206, UR9, !P1 ;  /* 0x00000009ce007c0c */ /* 0x000fe2000cf61270 */
[----:B------:R-:W3:Y:S01]  /*21920*/  LDCU UR13, c[0x0][0x398] ;  /* 0x00007300ff0d77ac */ /* 0x000ee20008000800 */
[----:B------:R1:W-:Y:S01]  /*21930*/  @P5 STG.E desc[UR26][R10.64], R128 ;  /* 0x000000800a005986 */ /* 0x0003e2000c10191a */
[----:B------:R-:W-:Y:S01]  /*21940*/  ISETP.LT.AND P5, PT, R205, UR16, !P1 ;  /* 0x00000010cd007c0c */ /* 0x000fe2000cfa1270 */
[----:B------:R-:W-:Y:S01]  /*21950*/  VIADD R17, R17, UR32 ;  /* 0x0000002011117c36 */ /* 0x000fe20008000000 */
[----:B------:R-:W-:Y:S01]  /*21960*/  ISETP.LT.AND P1, PT, R204, UR7, !P1 ;  /* 0x00000007cc007c0c */ /* 0x000fe2000cf21270 */
[----:B------:R-:W3:Y:S01]  /*21970*/  LDCU UR9, c[0x0][0x398] ;  /* 0x00007300ff0977ac */ /* 0x000ee20008000800 */
[----:B------:R1:W-:Y:S01]  /*21980*/  @P6 STG.E desc[UR26][R4.64], R64 ;  /* 0x0000004004006986 */ /* 0x0003e2000c10191a */
[----:B------:R-:W-:Y:S01]  /*21990*/  ISETP.LT.AND P6, PT, R203, UR5, !P4 ;  /* 0x00000005cb007c0c */ /* 0x000fe2000e7c1270 */
[C---:B--2---:R-:W-:Y:S01]  /*219a0*/  IMAD.WIDE R6, R17.reuse, 0x4, R2 ;  /* 0x0000000411067825 */ /* 0x044fe200078e0202 */
[----:B------:R-:W-:-:S03]  /*219b0*/  IADD3 R15, PT, PT, R17, UR32, RZ ;  /* 0x00000020110f7c10 */ /* 0x000fc6000fffe0ff */
[----:B----4-:R-:W-:Y:S01]  /*219c0*/  IMAD.WIDE R8, R17, 0x4, R196 ;  /* 0x0000000411087825 */ /* 0x010fe200078e02c4 */
[----:B------:R-:W-:-:S03]  /*219d0*/  IADD3 R202, PT, PT, R202, 0x3f, RZ ;  /* 0x0000003fcaca7810 */ /* 0x000fc60007ffe0ff */
[C---:B-1----:R-:W-:Y:S01]  /*219e0*/  IMAD.WIDE R10, R17.reuse, 0x4, R198 ;  /* 0x00000004110a7825 */ /* 0x042fe200078e02c6 */
[----:B------:R1:W-:Y:S03]  /*219f0*/  @P2 STG.E desc[UR26][R6.64], R212 ;  /* 0x000000d406002986 */ /* 0x0003e6000c10191a */
[----:B------:R-:W-:Y:S01]  /*21a00*/  IMAD.WIDE R4, R17, 0x4, R200 ;  /* 0x0000000411047825 */ /* 0x000fe200078e02c8 */
[----:B------:R2:W-:Y:S01]  /*21a10*/  @P3 STG.E desc[UR26][R8.64], R193 ;  /* 0x000000c108003986 */ /* 0x0005e2000c10191a */
[----:B------:R-:W-:Y:S02]  /*21a20*/  ISETP.GE.AND P0, PT, R202, UR15, PT ;  /* 0x0000000fca007c0c */ /* 0x000fe4000bf06270 */
[----:B------:R-:W-:Y:S01]  /*21a30*/  IMAD.WIDE R12, R15, 0x4, R2 ;  /* 0x000000040f0c7825 */ /* 0x000fe200078e0202 */
[----:B------:R4:W-:Y:S01]  /*21a40*/  @P5 STG.E desc[UR26][R10.64], R129 ;  /* 0x000000810a005986 */ /* 0x0009e2000c10191a */
[----:B------:R-:W-:-:S03]  /*21a50*/  ISETP.LT.AND P3, PT, R206, UR8, !P4 ;  /* 0x00000008ce007c0c */ /* 0x000fc6000e761270 */
[----:B------:R1:W-:Y:S01]  /*21a60*/  @P1 STG.E desc[UR26][R4.64], R65 ;  /* 0x0000004104001986 */ /* 0x0003e2000c10191a */
[----:B------:R-:W-:Y:S02]  /*21a70*/  ISETP.LT.AND P1, PT, R205, UR12, !P4 ;  /* 0x0000000ccd007c0c */ /* 0x000fe4000e721270 */
[----:B------:R-:W-:Y:S01]  /*21a80*/  ISETP.LT.AND P4, PT, R204, UR4, !P4 ;  /* 0x00000004cc007c0c */ /* 0x000fe2000e781270 */
[----:B------:R2:W-:Y:S01]  /*21a90*/  @P6 STG.E desc[UR26][R12.64], R211 ;  /* 0x000000d30c006986 */ /* 0x0005e2000c10191a */
[----:B------:R-:W-:Y:S02]  /*21aa0*/  ISETP.LT.AND P2, PT, R203, UR10, !P0 ;  /* 0x0000000acb007c0c */ /* 0x000fe4000c741270 */
[----:B---3--:R-:W-:Y:S02]  /*21ab0*/  ISETP.LT.AND P5, PT, R206, UR13, !P0 ;  /* 0x0000000dce007c0c */ /* 0x008fe4000c7a1270 */
[----:B------:R-:W-:Y:S01]  /*21ac0*/  ISETP.LT.AND P6, PT, R205, UR6, !P0 ;  /* 0x00000006cd007c0c */ /* 0x000fe2000c7c1270 */
[C---:B------:R-:W-:Y:S01]  /*21ad0*/  VIADD R17, R15.reuse, UR32 ;  /* 0x000000200f117c36 */ /* 0x040fe20008000000 */
[----:B------:R-:W-:Y:S01]  /*21ae0*/  ISETP.LT.AND P0, PT, R204, UR9, !P0 ;  /* 0x00000009cc007c0c */ /* 0x000fe2000c701270 */
[----:B-1----:R-:W-:-:S04]  /*21af0*/  IMAD.WIDE R6, R15, 0x4, R196 ;  /* 0x000000040f067825 */ /* 0x002fc800078e02c4 */
[C---:B--2---:R-:W-:Y:S01]  /*21b00*/  IMAD.WIDE R8, R15.reuse, 0x4, R198 ;  /* 0x000000040f087825 */ /* 0x044fe200078e02c6 */
[----:B------:R1:W-:Y:S03]  /*21b10*/  @P3 STG.E desc[UR26][R6.64], R194 ;  /* 0x000000c206003986 */ /* 0x0003e6000c10191a */
[----:B----4-:R-:W-:Y:S01]  /*21b20*/  IMAD.WIDE R10, R15, 0x4, R200 ;  /* 0x000000040f0a7825 */ /* 0x010fe200078e02c8 */
[----:B------:R1:W-:Y:S03]  /*21b30*/  @P1 STG.E desc[UR26][R8.64], R130 ;  /* 0x0000008208001986 */ /* 0x0003e6000c10191a */
[C---:B------:R-:W-:Y:S01]  /*21b40*/  IMAD.WIDE R2, R17.reuse, 0x4, R2 ;  /* 0x0000000411027825 */ /* 0x040fe200078e0202 */
[----:B------:R1:W-:Y:S03]  /*21b50*/  @P4 STG.E desc[UR26][R10.64], R66 ;  /* 0x000000420a004986 */ /* 0x0003e6000c10191a */
[C---:B------:R-:W-:Y:S01]  /*21b60*/  IMAD.WIDE R196, R17.reuse, 0x4, R196 ;  /* 0x0000000411c47825 */ /* 0x040fe200078e02c4 */
[----:B------:R1:W-:Y:S03]  /*21b70*/  @P2 STG.E desc[UR26][R2.64], R210 ;  /* 0x000000d202002986 */ /* 0x0003e6000c10191a */
[C---:B------:R-:W-:Y:S01]  /*21b80*/  IMAD.WIDE R198, R17.reuse, 0x4, R198 ;  /* 0x0000000411c67825 */ /* 0x040fe200078e02c6 */
[----:B------:R1:W-:Y:S03]  /*21b90*/  @P5 STG.E desc[UR26][R196.64], R195 ;  /* 0x000000c3c4005986 */ /* 0x0003e6000c10191a */
[----:B------:R-:W-:Y:S01]  /*21ba0*/  IMAD.WIDE R200, R17, 0x4, R200 ;  /* 0x0000000411c87825 */ /* 0x000fe200078e02c8 */
[----:B------:R1:W-:Y:S04]  /*21bb0*/  @P6 STG.E desc[UR26][R198.64], R131 ;  /* 0x00000083c6006986 */ /* 0x0003e8000c10191a */
[----:B------:R1:W-:Y:S01]  /*21bc0*/  @P0 STG.E desc[UR26][R200.64], R67 ;  /* 0x00000043c8000986 */ /* 0x0003e2000c10191a */
[----:B------:R-:W-:Y:S06]  /*21bd0*/  BAR.SYNC.DEFER_BLOCKING 0x0 ;  /* 0x0000000000007b1d */ /* 0x000fec0000010000 */
[----:B------:R-:W-:Y:S05]  /*21be0*/  BRA.U UP0, `(.L_x_14) ;  /* 0x0000000100a07547 */ /* 0x000fea000b800000 */
[----:B------:R-:W2:Y:S01]  /*21bf0*/  S2UR UR5, SR_CgaCtaId ;  /* 0x00000000000579c3 */ /* 0x000ea20000008800 */
[----:B------:R-:W-:Y:S01]  /*21c00*/  NOP ;  /* 0x0000000000007918 */ /* 0x000fe20000000000 */
[----:B------:R-:W-:Y:S01]  /*21c10*/  UMOV UR4, 0x50 ;  /* 0x0000005000047882 */ /* 0x000fe20000000000 */
[----:B------:R-:W-:Y:S01]  /*21c20*/  MOV R0, UR11 ;  /* 0x0000000b00007c02 */ /* 0x000fe20008000f00 */
[----:B-1----:R-:W-:Y:S02]  /*21c30*/  HFMA2 R7, -RZ, RZ, 0, 5.9604644775390625e-08 ;  /* 0x00000001ff077431 */ /* 0x002fe400000001ff */
[----:B------:R-:W-:Y:S01]  /*21c40*/  IMAD.MOV.U32 R3, RZ, RZ, 0xffff ;  /* 0x0000ffffff037424 */ /* 0x000fe200078e00ff */
[----:B------:R-:W-:-:S04]  /*21c50*/  LOP3.LUT R0, R0, 0xffff, RZ, 0xc0, !PT ;  /* 0x0000ffff00007812 */ /* 0x000fc800078ec0ff */
[----:B------:R-:W-:-:S05]  /*21c60*/  SHF.R.U32.HI R0, RZ, 0x5, R0 ;  /* 0x00000005ff007819 */ /* 0x000fca0000011600 */
[----:B------:R-:W-:Y:S01]  /*21c70*/  VIADD R2, R0, 0x10 ;  /* 0x0000001000027836 */ /* 0x000fe20000000000 */
[----:B------:R-:W-:Y:S01]  /*21c80*/  SHF.L.U32 R0, R3, R0, RZ ;  /* 0x0000000003007219 */ /* 0x000fe200000006ff */
[----:B--2---:R-:W-:-:S03]  /*21c90*/  ULEA UR6, UR5, UR4, 0x18 ;  /* 0x0000000405067291 */ /* 0x004fc6000f8ec0ff */
[----:B------:R-:W-:-:S04]  /*21ca0*/  SHF.L.U32 R3, R7, R2, RZ ;  /* 0x0000000207037219 */ /* 0x000fc800000006ff */
[----:B------:R-:W-:Y:S02]  /*21cb0*/  LOP3.LUT R0, R3, R0, RZ, 0xfc, !PT ;  /* 0x0000000003007212 */ /* 0x000fe400078efcff */
[----:B------:R-:W1:Y:S02]  /*21cc0*/  LDS R5, [UR6] ;  /* 0x00000006ff057984 */ /* 0x000e640008000800 */
[C---:B------:R-:W-:Y:S02]  /*21cd0*/  LOP3.LUT R2, R0.reuse, 0xffff, RZ, 0xc0, !PT ;  /* 0x0000ffff00027812 */ /* 0x040fe400078ec0ff */
[----:B-1----:R-:W-:-:S04]  /*21ce0*/  LOP3.LUT R3, R0, 0xffff, R5, 0x80, !PT ;  /* 0x0000ffff00037812 */ /* 0x002fc800078e8005 */
[----:B------:R-:W-:-:S13]  /*21cf0*/  ISETP.NE.AND P0, PT, R3, R2, PT ;  /* 0x000000020300720c */ /* 0x000fda0003f05270 */
[----:B------:R-:W-:Y:S05]  /*21d00*/  @P0 BRA `(.L_x_15) ;  /* 0x0000000000500947 */ /* 0x000fea0003800000 */
[----:B------:R-:W-:Y:S02]  /*21d10*/  SHF.R.U32.HI R5, RZ, 0x10, R5 ;  /* 0x00000010ff057819 */ /* 0x000fe40000011605 */
[----:B------:R-:W-:-:S04]  /*21d20*/  SHF.R.U32.HI R2, RZ, 0x10, R0 ;  /* 0x00000010ff027819 */ /* 0x000fc80000011600 */
[----:B------:R-:W-:-:S04]  /*21d30*/  LOP3.LUT R5, R5, R2, RZ, 0xc0, !PT ;  /* 0x0000000205057212 */ /* 0x000fc800078ec0ff */
[----:B------:R-:W-:-:S13]  /*21d40*/  ISETP.NE.AND P0, PT, R5, R2, PT ;  /* 0x000000020500720c */ /* 0x000fda0003f05270 */
[----:B------:R-:W-:Y:S05]  /*21d50*/  @P0 BRA `(.L_x_16) ;  /* 0x0000000000300947 */ /* 0x000fea0003800000 */
[----:B------:R-:W-:Y:S01]  /*21d60*/  R2UR UR4, R0 ;  /* 0x00000000000472ca */ /* 0x000fe200000e0000 */
[----:B------:R-:W-:Y:S01]  /*21d70*/  VOTEU.ANY UR5, UPT, PT ;  /* 0x0000000000057886 */ /* 0x000fe200038e0100 */
[----:B------:R-:W1:Y:S01]  /*21d80*/  S2R R0, SR_LANEID ;  /* 0x0000000000007919 */ /* 0x000e620000000000 */
[----:B------:R-:W-:-:S10]  /*21d90*/  UFLO.U32 UR5, UR5 ;  /* 0x00000005000572bd */ /* 0x000fd400080e0000 */
[----:B------:R-:W-:-:S06]  /*21da0*/  ULOP3.LUT UR4, URZ, UR4, URZ, 0x33, !UPT ;  /* 0x00000004ff047292 */ /* 0x000fcc000f8e33ff */
[----:B------:R-:W-:-:S04]  /*21db0*/  MOV R2, UR4 ;  /* 0x0000000400027c02 */ /* 0x000fc80008000f00 */
[----:B------:R-:W2:Y:S02]  /*21dc0*/  REDUX UR7, R2 ;  /* 0x00000000020773c4 */ /* 0x000ea40000000000 */
[----:B------:R3:W-:Y:S01]  /*21dd0*/  UTCATOMSWS.AND URZ, UR4 ;  /* 0x0000000400ff79e3 */ /* 0x0007e20008000000 */
[----:B-1----:R-:W-:Y:S01]  /*21de0*/  ISETP.EQ.U32.AND P0, PT, R0, UR5, PT ;  /* 0x0000000500007c0c */ /* 0x002fe2000bf02070 */
[----:B--2---:R-:W-:-:S12]  /*21df0*/  IMAD.U32 R0, RZ, RZ, UR7 ;  /* 0x00000007ff007e24 */ /* 0x004fd8000f8e00ff */
[----:B------:R3:W-:Y:S01]  /*21e00*/  @P0 ATOMS.AND RZ, [UR6], R0 ;  /* 0x00000000ffff098c */ /* 0x0007e2000a800006 */
[----:B------:R-:W-:Y:S05]  /*21e10*/  BRA `(.L_x_14) ;  /* 0x0000000000147947 */ /* 0x000fea0003800000 */
.L_x_16:
[----:B------:R-:W-:-:S07]  /*21e20*/  MOV R2, 0x21e40 ;  /* 0x00021e4000027802 */ /* 0x000fce0000000f00 */
[----:B------:R-:W-:Y:S05]  /*21e30*/  CALL.REL.NOINC `($__internal_0_$__cuda_sm10x_tcgen05_guardrail_trap_col_being_dealloced_not_returned_by_alloc) ;  /* 0x00000000002c7944 */ /* 0x000fea0003c00000 */
[----:B------:R-:W-:Y:S05]  /*21e40*/  BRA `(.L_x_14) ;  /* 0x0000000000087947 */ /* 0x000fea0003800000 */
.L_x_15:
[----:B------:R-:W-:-:S07]  /*21e50*/  MOV R2, 0x21e70 ;  /* 0x00021e7000027802 */ /* 0x000fce0000000f00 */
[----:B------:R-:W-:Y:S05]  /*21e60*/  CALL.REL.NOINC `($__internal_2_$__cuda_sm10x_tcgen05_guardrail_trap_unallocated_columns_being_dealloced) ;  /* 0x0000000000387944 */ /* 0x000fea0003c00000 */
.L_x_14:
[----:B------:R-:W-:Y:S01]  /*21e70*/  NOP ;  /* 0x0000000000007918 */ /* 0x000fe20000000000 */
[----:B---3--:R-:W-:Y:S05]  /*21e80*/  EXIT ;  /* 0x000000000000794d */ /* 0x008fea0003800000 */
.L_x_9:
[----:B------:R-:W2:Y:S02]  /*21e90*/  SYNCS.PHASECHK.TRANS64.TRYWAIT P3, [UR4], R4 ;  /* 0x00000004ff0075a7 */ /* 0x000ea40008061104 */
[----:B--2---:R-:W-:Y:S05]  /*21ea0*/  @!P3 BRA `(.L_x_9) ;  /* 0xfffffffc00f8b947 */ /* 0x004fea000383ffff */
[----:B------:R-:W-:Y:S05]  /*21eb0*/  BRA `(.L_x_17) ;  /* 0xffffff64005c7947 */ /* 0x000fea000383ffff */
.L_x_13:
[----:B------:R-:W4:Y:S02]  /*21ec0*/  SYNCS.PHASECHK.TRANS64.TRYWAIT P0, [UR4], R0 ;  /* 0x00000000ff0075a7 */ /* 0x000f240008001104 */
[----:B----4-:R-:W-:Y:S05]  /*21ed0*/  @!P0 BRA `(.L_x_13) ;  /* 0xfffffffc00f88947 */ /* 0x010fea000383ffff */
[----:B------:R-:W-:Y:S05]  /*21ee0*/  BRA `(.L_x_12) ;  /* 0xffffffa8001c7947 */ /* 0x000fea000383ffff */
        .weak           $__internal_0_$__cuda_sm10x_tcgen05_guardrail_trap_col_being_dealloced_not_returned_by_alloc
        .type           $__internal_0_$__cuda_sm10x_tcgen05_guardrail_trap_col_being_dealloced_not_returned_by_alloc,@function
        .size           $__internal_0_$__cuda_sm10x_tcgen05_guardrail_trap_col_being_dealloced_not_returned_by_alloc,($__internal_1_$__cuda_sm10x_tcgen05_guardrail_trap_phase_invalid_during_alloc - $__internal_0_$__cuda_sm10x_tcgen05_guardrail_trap_col_being_dealloced_not_returned_by_alloc)
$__internal_0_$__cuda_sm10x_tcgen05_guardrail_trap_col_being_dealloced_not_returned_by_alloc:
[----:B------:R-:W-:Y:S05]  /*21ef0*/  BPT.TRAP 0x1 ;  /* 0x000000040000795c */ /* 0x000fea0000300000 */
[----:B------:R-:W-:-:S04]  /*21f00*/  MOV R3, 0x0 ;  /* 0x0000000000037802 */ /* 0x000fc80000000f00 */
[----:B------:R-:W-:Y:S05]  /*21f10*/  RET.REL.NODEC R2 `(matmul_kernel) ;  /* 0xfffffde002387950 */ /* 0x000fea0003c3ffff */
        .weak           $__internal_1_$__cuda_sm10x_tcgen05_guardrail_trap_phase_invalid_during_alloc
        .type           $__internal_1_$__cuda_sm10x_tcgen05_guardrail_trap_phase_invalid_during_alloc,@function
        .size           $__internal_1_$__cuda_sm10x_tcgen05_guardrail_trap_phase_invalid_during_alloc,($__internal_2_$__cuda_sm10x_tcgen05_guardrail_trap_unallocated_columns_being_dealloced - $__internal_1_$__cuda_sm10x_tcgen05_guardrail_trap_phase_invalid_during_alloc)
$__internal_1_$__cuda_sm10x_tcgen05_guardrail_trap_phase_invalid_during_alloc:
[----:B------:R-:W-:Y:S05]  /*21f20*/  BPT.TRAP 0x1 ;  /* 0x000000040000795c */ /* 0x000fea0000300000 */
[----:B------:R-:W-:-:S04]  /*21f30*/  IMAD.MOV.U32 R3, RZ, RZ, 0x0 ;  /* 0x00000000ff037424 */ /* 0x000fc800078e00ff */
[----:B------:R-:W-:Y:S05]  /*21f40*/  RET.REL.NODEC R2 `(matmul_kernel) ;  /* 0xfffffde0022c7950 */ /* 0x000fea0003c3ffff */
        .weak           $__internal_2_$__cuda_sm10x_tcgen05_guardrail_trap_unallocated_columns_being_dealloced
        .type           $__internal_2_$__cuda_sm10x_tcgen05_guardrail_trap_unallocated_columns_being_dealloced,@function
        .size           $__internal_2_$__cuda_sm10x_tcgen05_guardrail_trap_unallocated_columns_being_dealloced,(.L_x_21 - $__internal_2_$__cuda_sm10x_tcgen05_guardrail_trap_unallocated_columns_being_dealloced)
$__internal_2_$__cuda_sm10x_tcgen05_guardrail_trap_unallocated_columns_being_dealloced:
[----:B------:R-:W-:Y:S05]  /*21f50*/  BPT.TRAP 0x1 ;  /* 0x000000040000795c */ /* 0x000fea0000300000 */
[----:B------:R-:W-:-:S04]  /*21f60*/  HFMA2 R3, -RZ, RZ, 0, 0 ;  /* 0x00000000ff037431 */ /* 0x000fc800000001ff */
[----:B------:R-:W-:Y:S05]  /*21f70*/  RET.REL.NODEC R2 `(matmul_kernel) ;  /* 0xfffffde002207950 */ /* 0x000fea0003c3ffff */
.L_x_18:
[----:B------:R-:W-:-:S00]  /*21f80*/  BRA `(.L_x_18) ;  /* 0xfffffffc00fc7947 */ /* 0x000fc0000383ffff */
[----:B------:R-:W-:-:S00]  /*21f90*/  NOP ;  /* 0x0000000000007918 */ /* 0x000fc00000000000 */
        /* <DEDUP_REMOVED lines=14> */
.L_x_21:


//--------------------- .nv.shared.matmul_kernel  --------------------------
	.section	.nv.shared.matmul_kernel,"aw",@nobits
	.sectionflags	@""
	.align	16
	.zero		1024


//--------------------- .nv.shared.reserved.0     --------------------------
	.section	.nv.shared.reserved.0,"aw",@nobits
	.align	8
	.weak		__nv_reservedSMEM_offset_0_alias
	.size		__nv_reservedSMEM_offset_0_alias, 0, 64
	.other		__nv_reservedSMEM_offset_0_alias,@"STO_CUDA_RESERVED_SHARED STV_DEFAULT"
__nv_reservedSMEM_offset_0_alias:
	.zero		0
.nv.shared.reserved.0:
	.zero		64
	.weak		__nv_reservedSMEM_allocation_phase
	.type		__nv_reservedSMEM_allocation_phase,@object
	.size		__nv_reservedSMEM_allocation_phase,(.L_0 - __nv_reservedSMEM_allocation_phase)
__nv_reservedSMEM_allocation_phase:
	.zero		1
.L_0:
	.zero		7
	.weak		__nv_reservedSMEM_devtool_atexit_pc
	.type		__nv_reservedSMEM_devtool_atexit_pc,@object
	.size		__nv_reservedSMEM_devtool_atexit_pc,(__nv_reservedSMEM_allocation_mask - __nv_reservedSMEM_devtool_atexit_pc)
__nv_reservedSMEM_devtool_atexit_pc:
	.zero		8
	.weak		__nv_reservedSMEM_allocation_mask
	.type		__nv_reservedSMEM_allocation_mask,@object
	.size		__nv_reservedSMEM_allocation_mask,(.L_2 - __nv_reservedSMEM_allocation_mask)
__nv_reservedSMEM_allocation_mask:
	.zero		4
.L_2:


//--------------------- .nv.constant0.matmul_kernel --------------------------
	.section	.nv.constant0.matmul_kernel,"a",@progbits
	.sectionflags	@""
	.align	4
.nv.constant0.matmul_kernel:
	.zero		976


//--------------------- SYMBOLS --------------------------

	.type		.nv.reservedSmem.offset0,@object
	.size		.nv.reservedSmem.offset0,0x4
	.type		.nv.reservedSmem.cap,@object
	.size		.nv.reservedSmem.cap,0x4
